//
// Generated by NVIDIA NVVM Compiler
//
// Compiler Build ID: CL-36424714
// Cuda compilation tools, release 13.0, V13.0.88
// Based on NVVM 20.0.0
//

.version 9.0
.target sm_100
.address_size 64

	// .globl	_Z25phase1_propagation_kernelPKiPtPii
.const .align 4 .b8 d_peers[6480];
.const .align 4 .b8 d_row_of[324];
.const .align 4 .b8 d_col_of[324];
.const .align 4 .b8 d_box_of[324];
// _ZZ25phase1_propagation_kernelPKiPtPiiE7s_cands has been demoted
// _ZZ24phase2_relaxation_kernelPtPiPKfiE7s_cands has been demoted
// _ZZ24phase2_relaxation_kernelPtPiPKfiE7s_probs has been demoted
// _ZZ24phase2_relaxation_kernelPtPiPKfiE8s_logits has been demoted
// _ZZ24phase2_relaxation_kernelPtPiPKfiE6s_grad has been demoted
// _ZZ24phase2_relaxation_kernelPtPiPKfiE10s_momentum has been demoted
// _ZZ24phase2_relaxation_kernelPtPiPKfiE12s_curvatures has been demoted
// _ZZ15davis_dfs_solvePtE12s_curvatures has been demoted
// _ZZ23phase3_branching_kernelPtPiiE7s_cands has been demoted

.visible .entry _Z25phase1_propagation_kernelPKiPtPii(
	.param .u64 .ptr .align 1 _Z25phase1_propagation_kernelPKiPtPii_param_0,
	.param .u64 .ptr .align 1 _Z25phase1_propagation_kernelPKiPtPii_param_1,
	.param .u64 .ptr .align 1 _Z25phase1_propagation_kernelPKiPtPii_param_2,
	.param .u32 _Z25phase1_propagation_kernelPKiPtPii_param_3
)
{
	.local .align 4 .b8 	__local_depot0[36];
	.reg .b64 	%SP;
	.reg .b64 	%SPL;
	.reg .pred 	%p<355>;
	.reg .b16 	%rs<460>;
	.reg .b32 	%r<1141>;
	.reg .b64 	%rd<61>;
	// demoted variable
	.shared .align 2 .b8 _ZZ25phase1_propagation_kernelPKiPtPiiE7s_cands[162];
	mov.u64 	%SPL, __local_depot0;
	ld.param.u64 	%rd25, [_Z25phase1_propagation_kernelPKiPtPii_param_0];
	ld.param.u64 	%rd26, [_Z25phase1_propagation_kernelPKiPtPii_param_1];
	ld.param.u64 	%rd27, [_Z25phase1_propagation_kernelPKiPtPii_param_2];
	ld.param.u32 	%r382, [_Z25phase1_propagation_kernelPKiPtPii_param_3];
	cvta.to.global.u64 	%rd1, %rd27;
	add.u64 	%rd2, %SPL, 0;
	mov.u32 	%r1, %ctaid.x;
	setp.ge.s32 	%p2, %r1, %r382;
	@%p2 bra 	$L__BB0_283;
	// begin inline asm
	activemask.b32 %r383;
	// end inline asm
	// begin inline asm
	mov.u32 %r384, %lanemask_lt;
	// end inline asm
	and.b32  	%r4, %r384, %r383;
	popc.b32 	%r1139, %r4;
	mul.lo.s32 	%r6, %r1, 81;
	cvta.to.global.u64 	%rd3, %rd25;
	mov.u32 	%r1005, %r1139;
$L__BB0_2:
	add.s32 	%r385, %r1005, %r6;
	mul.wide.u32 	%rd29, %r385, 4;
	add.s64 	%rd30, %rd3, %rd29;
	ld.global.nc.u32 	%r386, [%rd30];
	add.s32 	%r387, %r386, -1;
	setp.lt.u32 	%p3, %r387, 9;
	mov.b32 	%r388, 1;
	shl.b32 	%r389, %r388, %r387;
	cvt.u16.u32 	%rs132, %r389;
	selp.b16 	%rs133, %rs132, 511, %p3;
	shl.b32 	%r390, %r1005, 1;
	mov.u32 	%r391, _ZZ25phase1_propagation_kernelPKiPtPiiE7s_cands;
	add.s32 	%r392, %r391, %r390;
	st.shared.u16 	[%r392], %rs133;
	add.s32 	%r8, %r1005, 32;
	setp.lt.u32 	%p4, %r1005, 49;
	mov.u32 	%r1005, %r8;
	@%p4 bra 	$L__BB0_2;
	bar.warp.sync 	%r383;
	// begin inline asm
	activemask.b32 %r393;
	// end inline asm
	and.b32  	%r395, %r393, %r384;
	popc.b32 	%r10, %r395;
	add.s32 	%r396, %r10, -18;
	cvt.u16.u32 	%rs134, %r396;
	and.b16  	%rs135, %rs134, 255;
	mul.lo.s16 	%rs136, %rs135, 171;
	shr.u16 	%rs137, %rs136, 9;
	mul.lo.s16 	%rs138, %rs137, 3;
	sub.s16 	%rs139, %rs134, %rs138;
	cvt.u32.u16 	%r397, %rs139;
	and.b32  	%r398, %r397, 255;
	sub.s32 	%r399, %r396, %r398;
	and.b16  	%rs140, %rs139, 255;
	mul.wide.u16 	%r400, %rs140, 3;
	add.s32 	%r11, %r10, -9;
	mul.lo.s32 	%r12, %r10, 9;
	setp.gt.u32 	%p5, %r10, 8;
	cvt.u16.u32 	%rs141, %r10;
	mul.lo.s16 	%rs142, %rs141, 86;
	shr.u16 	%rs143, %rs142, 8;
	mul.lo.s16 	%rs144, %rs143, 3;
	sub.s16 	%rs1, %rs141, %rs144;
	cvt.u32.u16 	%r401, %rs1;
	and.b32  	%r402, %r401, 255;
	sub.s32 	%r13, %r10, %r402;
	and.b16  	%rs145, %rs1, 255;
	mul.wide.u16 	%r403, %rs145, 3;
	selp.b32 	%r14, %r11, %r10, %p5;
	mul.lo.s32 	%r404, %r14, 9;
	mad.lo.s32 	%r15, %r399, 9, %r400;
	add.s32 	%r16, %r15, 1;
	add.s32 	%r17, %r15, 2;
	add.s32 	%r18, %r15, 9;
	add.s32 	%r19, %r15, 10;
	add.s32 	%r20, %r15, 11;
	add.s32 	%r21, %r15, 18;
	add.s32 	%r22, %r15, 19;
	add.s32 	%r23, %r15, 20;
	add.s32 	%r24, %r10, 9;
	add.s32 	%r25, %r10, 18;
	add.s32 	%r26, %r10, 27;
	add.s32 	%r27, %r10, 36;
	add.s32 	%r28, %r10, 45;
	add.s32 	%r29, %r10, 54;
	add.s32 	%r30, %r10, 63;
	add.s32 	%r31, %r12, 1;
	add.s32 	%r32, %r12, 2;
	add.s32 	%r33, %r12, 3;
	add.s32 	%r34, %r12, 4;
	add.s32 	%r35, %r12, 5;
	add.s32 	%r36, %r12, 6;
	add.s32 	%r37, %r12, 7;
	add.s32 	%r38, %r12, 8;
	mad.lo.s32 	%r405, %r13, 9, %r403;
	shl.b32 	%r406, %r405, 1;
	mov.u32 	%r407, _ZZ25phase1_propagation_kernelPKiPtPiiE7s_cands;
	add.s32 	%r39, %r407, %r406;
	mul.wide.u32 	%rd31, %r405, 4;
	mov.u64 	%rd32, d_row_of;
	add.s64 	%rd4, %rd32, %rd31;
	mov.u64 	%rd33, d_col_of;
	add.s64 	%rd5, %rd33, %rd31;
	add.s32 	%r408, %r405, 9;
	mul.wide.u32 	%rd34, %r408, 4;
	add.s64 	%rd6, %rd32, %rd34;
	add.s64 	%rd7, %rd33, %rd34;
	add.s32 	%r409, %r405, 18;
	mul.wide.u32 	%rd35, %r409, 4;
	add.s64 	%rd8, %rd32, %rd35;
	add.s64 	%rd9, %rd33, %rd35;
	add.s32 	%r40, %r13, -1;
	add.s32 	%r41, %r13, -2;
	add.s32 	%r42, %r13, -3;
	add.s32 	%r43, %r13, -4;
	add.s32 	%r44, %r13, -5;
	add.s32 	%r45, %r13, -6;
	selp.b32 	%r410, %r11, %r404, %p5;
	shl.b32 	%r411, %r410, 1;
	add.s32 	%r46, %r407, %r411;
	mul.wide.u32 	%rd36, %r410, 4;
	mov.u64 	%rd37, d_box_of;
	add.s64 	%rd10, %rd37, %rd36;
	add.s32 	%r412, %r404, 1;
	selp.b32 	%r413, %r10, %r412, %p5;
	shl.b32 	%r414, %r413, 1;
	add.s32 	%r47, %r407, %r414;
	mul.wide.u32 	%rd38, %r413, 4;
	add.s64 	%rd11, %rd37, %rd38;
	add.s32 	%r415, %r404, 2;
	selp.b32 	%r416, %r24, %r415, %p5;
	shl.b32 	%r417, %r416, 1;
	add.s32 	%r48, %r407, %r417;
	mul.wide.u32 	%rd39, %r416, 4;
	add.s64 	%rd12, %rd37, %rd39;
	add.s32 	%r418, %r404, 3;
	selp.b32 	%r419, %r25, %r418, %p5;
	shl.b32 	%r420, %r419, 1;
	add.s32 	%r49, %r407, %r420;
	mul.wide.u32 	%rd40, %r419, 4;
	add.s64 	%rd13, %rd37, %rd40;
	add.s32 	%r421, %r404, 4;
	selp.b32 	%r422, %r26, %r421, %p5;
	shl.b32 	%r423, %r422, 1;
	add.s32 	%r50, %r407, %r423;
	mul.wide.u32 	%rd41, %r422, 4;
	add.s64 	%rd14, %rd37, %rd41;
	add.s32 	%r424, %r404, 5;
	selp.b32 	%r425, %r27, %r424, %p5;
	shl.b32 	%r426, %r425, 1;
	add.s32 	%r51, %r407, %r426;
	mul.wide.u32 	%rd42, %r425, 4;
	add.s64 	%rd15, %rd37, %rd42;
	add.s32 	%r427, %r404, 6;
	selp.b32 	%r428, %r28, %r427, %p5;
	shl.b32 	%r429, %r428, 1;
	add.s32 	%r52, %r407, %r429;
	mul.wide.u32 	%rd43, %r428, 4;
	add.s64 	%rd16, %rd37, %rd43;
	add.s32 	%r430, %r404, 7;
	selp.b32 	%r431, %r29, %r430, %p5;
	shl.b32 	%r432, %r431, 1;
	add.s32 	%r53, %r407, %r432;
	mul.wide.u32 	%rd44, %r431, 4;
	add.s64 	%rd17, %rd37, %rd44;
	add.s32 	%r433, %r404, 8;
	selp.b32 	%r434, %r30, %r433, %p5;
	shl.b32 	%r435, %r434, 1;
	add.s32 	%r54, %r407, %r435;
	mul.wide.u32 	%rd45, %r434, 4;
	add.s64 	%rd18, %rd37, %rd45;
	and.b32  	%r55, %r393, 1;
	and.b32  	%r56, %r393, 8;
	and.b32  	%r57, %r393, 16;
	and.b32  	%r58, %r393, 64;
	and.b32  	%r59, %r393, 128;
	and.b32  	%r60, %r393, 256;
	and.b32  	%r61, %r393, 512;
	and.b32  	%r62, %r393, 1024;
	and.b32  	%r63, %r393, 2048;
	and.b32  	%r64, %r393, 4096;
	shl.b32 	%r436, %r10, 1;
	add.s32 	%r65, %r407, %r436;
	mul.wide.u32 	%rd46, %r10, 80;
	mov.u64 	%rd47, d_peers;
	add.s64 	%rd48, %rd46, %rd47;
	add.s64 	%rd19, %rd48, 40;
	mov.b32 	%r1006, 0;
	bra.uni 	$L__BB0_5;
$L__BB0_4:
	add.s32 	%r1006, %r1006, 1;
	setp.eq.s32 	%p347, %r1006, 81;
	mov.pred 	%p354, %p337;
	@%p347 bra 	$L__BB0_276;
$L__BB0_5:
	mov.b16 	%rs397, 0;
	mov.u64 	%rd59, %rd19;
	mov.u32 	%r1007, %r65;
	mov.u32 	%r1008, %r10;
$L__BB0_6:
	mov.u32 	%r69, %r1008;
	ld.shared.u16 	%rs3, [%r1007];
	add.s16 	%rs147, %rs3, -1;
	xor.b16  	%rs148, %rs3, %rs147;
	setp.le.u16 	%p6, %rs148, %rs147;
	@%p6 bra 	$L__BB0_47;
	not.b16 	%rs4, %rs3;
	ld.const.u32 	%r437, [%rd59+-40];
	shl.b32 	%r438, %r437, 1;
	mov.u32 	%r439, _ZZ25phase1_propagation_kernelPKiPtPiiE7s_cands;
	add.s32 	%r70, %r439, %r438;
	ld.shared.u16 	%rs149, [%r70];
	and.b16  	%rs5, %rs149, %rs4;
	setp.eq.s16 	%p7, %rs5, %rs149;
	@%p7 bra 	$L__BB0_9;
	st.shared.u16 	[%r70], %rs5;
	mov.b16 	%rs397, 1;
$L__BB0_9:
	ld.const.u32 	%r440, [%rd59+-36];
	shl.b32 	%r441, %r440, 1;
	mov.u32 	%r442, _ZZ25phase1_propagation_kernelPKiPtPiiE7s_cands;
	add.s32 	%r71, %r442, %r441;
	ld.shared.u16 	%rs151, [%r71];
	and.b16  	%rs7, %rs151, %rs4;
	setp.eq.s16 	%p8, %rs7, %rs151;
	@%p8 bra 	$L__BB0_11;
	st.shared.u16 	[%r71], %rs7;
	mov.b16 	%rs397, 1;
$L__BB0_11:
	ld.const.u32 	%r443, [%rd59+-32];
	shl.b32 	%r444, %r443, 1;
	mov.u32 	%r445, _ZZ25phase1_propagation_kernelPKiPtPiiE7s_cands;
	add.s32 	%r72, %r445, %r444;
	ld.shared.u16 	%rs153, [%r72];
	and.b16  	%rs9, %rs153, %rs4;
	setp.eq.s16 	%p9, %rs9, %rs153;
	@%p9 bra 	$L__BB0_13;
	st.shared.u16 	[%r72], %rs9;
	mov.b16 	%rs397, 1;
$L__BB0_13:
	ld.const.u32 	%r446, [%rd59+-28];
	shl.b32 	%r447, %r446, 1;
	mov.u32 	%r448, _ZZ25phase1_propagation_kernelPKiPtPiiE7s_cands;
	add.s32 	%r73, %r448, %r447;
	ld.shared.u16 	%rs155, [%r73];
	and.b16  	%rs11, %rs155, %rs4;
	setp.eq.s16 	%p10, %rs11, %rs155;
	@%p10 bra 	$L__BB0_15;
	st.shared.u16 	[%r73], %rs11;
	mov.b16 	%rs397, 1;
$L__BB0_15:
	ld.const.u32 	%r449, [%rd59+-24];
	shl.b32 	%r450, %r449, 1;
	mov.u32 	%r451, _ZZ25phase1_propagation_kernelPKiPtPiiE7s_cands;
	add.s32 	%r74, %r451, %r450;
	ld.shared.u16 	%rs157, [%r74];
	and.b16  	%rs13, %rs157, %rs4;
	setp.eq.s16 	%p11, %rs13, %rs157;
	@%p11 bra 	$L__BB0_17;
	st.shared.u16 	[%r74], %rs13;
	mov.b16 	%rs397, 1;
$L__BB0_17:
	ld.const.u32 	%r452, [%rd59+-20];
	shl.b32 	%r453, %r452, 1;
	mov.u32 	%r454, _ZZ25phase1_propagation_kernelPKiPtPiiE7s_cands;
	add.s32 	%r75, %r454, %r453;
	ld.shared.u16 	%rs159, [%r75];
	and.b16  	%rs15, %rs159, %rs4;
	setp.eq.s16 	%p12, %rs15, %rs159;
	@%p12 bra 	$L__BB0_19;
	st.shared.u16 	[%r75], %rs15;
	mov.b16 	%rs397, 1;
$L__BB0_19:
	ld.const.u32 	%r455, [%rd59+-16];
	shl.b32 	%r456, %r455, 1;
	mov.u32 	%r457, _ZZ25phase1_propagation_kernelPKiPtPiiE7s_cands;
	add.s32 	%r76, %r457, %r456;
	ld.shared.u16 	%rs161, [%r76];
	and.b16  	%rs17, %rs161, %rs4;
	setp.eq.s16 	%p13, %rs17, %rs161;
	@%p13 bra 	$L__BB0_21;
	st.shared.u16 	[%r76], %rs17;
	mov.b16 	%rs397, 1;
$L__BB0_21:
	ld.const.u32 	%r458, [%rd59+-12];
	shl.b32 	%r459, %r458, 1;
	mov.u32 	%r460, _ZZ25phase1_propagation_kernelPKiPtPiiE7s_cands;
	add.s32 	%r77, %r460, %r459;
	ld.shared.u16 	%rs163, [%r77];
	and.b16  	%rs19, %rs163, %rs4;
	setp.eq.s16 	%p14, %rs19, %rs163;
	@%p14 bra 	$L__BB0_23;
	st.shared.u16 	[%r77], %rs19;
	mov.b16 	%rs397, 1;
$L__BB0_23:
	ld.const.u32 	%r461, [%rd59+-8];
	shl.b32 	%r462, %r461, 1;
	mov.u32 	%r463, _ZZ25phase1_propagation_kernelPKiPtPiiE7s_cands;
	add.s32 	%r78, %r463, %r462;
	ld.shared.u16 	%rs165, [%r78];
	and.b16  	%rs21, %rs165, %rs4;
	setp.eq.s16 	%p15, %rs21, %rs165;
	@%p15 bra 	$L__BB0_25;
	st.shared.u16 	[%r78], %rs21;
	mov.b16 	%rs397, 1;
$L__BB0_25:
	ld.const.u32 	%r464, [%rd59+-4];
	shl.b32 	%r465, %r464, 1;
	mov.u32 	%r466, _ZZ25phase1_propagation_kernelPKiPtPiiE7s_cands;
	add.s32 	%r79, %r466, %r465;
	ld.shared.u16 	%rs167, [%r79];
	and.b16  	%rs23, %rs167, %rs4;
	setp.eq.s16 	%p16, %rs23, %rs167;
	@%p16 bra 	$L__BB0_27;
	st.shared.u16 	[%r79], %rs23;
	mov.b16 	%rs397, 1;
$L__BB0_27:
	ld.const.u32 	%r467, [%rd59];
	shl.b32 	%r468, %r467, 1;
	mov.u32 	%r469, _ZZ25phase1_propagation_kernelPKiPtPiiE7s_cands;
	add.s32 	%r80, %r469, %r468;
	ld.shared.u16 	%rs169, [%r80];
	and.b16  	%rs25, %rs169, %rs4;
	setp.eq.s16 	%p17, %rs25, %rs169;
	@%p17 bra 	$L__BB0_29;
	st.shared.u16 	[%r80], %rs25;
	mov.b16 	%rs397, 1;
$L__BB0_29:
	ld.const.u32 	%r470, [%rd59+4];
	shl.b32 	%r471, %r470, 1;
	mov.u32 	%r472, _ZZ25phase1_propagation_kernelPKiPtPiiE7s_cands;
	add.s32 	%r81, %r472, %r471;
	ld.shared.u16 	%rs171, [%r81];
	and.b16  	%rs27, %rs171, %rs4;
	setp.eq.s16 	%p18, %rs27, %rs171;
	@%p18 bra 	$L__BB0_31;
	st.shared.u16 	[%r81], %rs27;
	mov.b16 	%rs397, 1;
$L__BB0_31:
	ld.const.u32 	%r473, [%rd59+8];
	shl.b32 	%r474, %r473, 1;
	mov.u32 	%r475, _ZZ25phase1_propagation_kernelPKiPtPiiE7s_cands;
	add.s32 	%r82, %r475, %r474;
	ld.shared.u16 	%rs173, [%r82];
	and.b16  	%rs29, %rs173, %rs4;
	setp.eq.s16 	%p19, %rs29, %rs173;
	@%p19 bra 	$L__BB0_33;
	st.shared.u16 	[%r82], %rs29;
	mov.b16 	%rs397, 1;
$L__BB0_33:
	ld.const.u32 	%r476, [%rd59+12];
	shl.b32 	%r477, %r476, 1;
	mov.u32 	%r478, _ZZ25phase1_propagation_kernelPKiPtPiiE7s_cands;
	add.s32 	%r83, %r478, %r477;
	ld.shared.u16 	%rs175, [%r83];
	and.b16  	%rs31, %rs175, %rs4;
	setp.eq.s16 	%p20, %rs31, %rs175;
	@%p20 bra 	$L__BB0_35;
	st.shared.u16 	[%r83], %rs31;
	mov.b16 	%rs397, 1;
$L__BB0_35:
	ld.const.u32 	%r479, [%rd59+16];
	shl.b32 	%r480, %r479, 1;
	mov.u32 	%r481, _ZZ25phase1_propagation_kernelPKiPtPiiE7s_cands;
	add.s32 	%r84, %r481, %r480;
	ld.shared.u16 	%rs177, [%r84];
	and.b16  	%rs33, %rs177, %rs4;
	setp.eq.s16 	%p21, %rs33, %rs177;
	@%p21 bra 	$L__BB0_37;
	st.shared.u16 	[%r84], %rs33;
	mov.b16 	%rs397, 1;
$L__BB0_37:
	ld.const.u32 	%r482, [%rd59+20];
	shl.b32 	%r483, %r482, 1;
	mov.u32 	%r484, _ZZ25phase1_propagation_kernelPKiPtPiiE7s_cands;
	add.s32 	%r85, %r484, %r483;
	ld.shared.u16 	%rs179, [%r85];
	and.b16  	%rs35, %rs179, %rs4;
	setp.eq.s16 	%p22, %rs35, %rs179;
	@%p22 bra 	$L__BB0_39;
	st.shared.u16 	[%r85], %rs35;
	mov.b16 	%rs397, 1;
$L__BB0_39:
	ld.const.u32 	%r485, [%rd59+24];
	shl.b32 	%r486, %r485, 1;
	mov.u32 	%r487, _ZZ25phase1_propagation_kernelPKiPtPiiE7s_cands;
	add.s32 	%r86, %r487, %r486;
	ld.shared.u16 	%rs181, [%r86];
	and.b16  	%rs37, %rs181, %rs4;
	setp.eq.s16 	%p23, %rs37, %rs181;
	@%p23 bra 	$L__BB0_41;
	st.shared.u16 	[%r86], %rs37;
	mov.b16 	%rs397, 1;
$L__BB0_41:
	ld.const.u32 	%r488, [%rd59+28];
	shl.b32 	%r489, %r488, 1;
	mov.u32 	%r490, _ZZ25phase1_propagation_kernelPKiPtPiiE7s_cands;
	add.s32 	%r87, %r490, %r489;
	ld.shared.u16 	%rs183, [%r87];
	and.b16  	%rs39, %rs183, %rs4;
	setp.eq.s16 	%p24, %rs39, %rs183;
	@%p24 bra 	$L__BB0_43;
	st.shared.u16 	[%r87], %rs39;
	mov.b16 	%rs397, 1;
$L__BB0_43:
	ld.const.u32 	%r491, [%rd59+32];
	shl.b32 	%r492, %r491, 1;
	mov.u32 	%r493, _ZZ25phase1_propagation_kernelPKiPtPiiE7s_cands;
	add.s32 	%r88, %r493, %r492;
	ld.shared.u16 	%rs185, [%r88];
	and.b16  	%rs41, %rs185, %rs4;
	setp.eq.s16 	%p25, %rs41, %rs185;
	@%p25 bra 	$L__BB0_45;
	st.shared.u16 	[%r88], %rs41;
	mov.b16 	%rs397, 1;
$L__BB0_45:
	ld.const.u32 	%r494, [%rd59+36];
	shl.b32 	%r495, %r494, 1;
	mov.u32 	%r496, _ZZ25phase1_propagation_kernelPKiPtPiiE7s_cands;
	add.s32 	%r89, %r496, %r495;
	ld.shared.u16 	%rs187, [%r89];
	and.b16  	%rs43, %rs187, %rs4;
	setp.eq.s16 	%p26, %rs43, %rs187;
	@%p26 bra 	$L__BB0_47;
	st.shared.u16 	[%r89], %rs43;
	mov.b16 	%rs397, 1;
$L__BB0_47:
	add.s32 	%r1008, %r69, 32;
	add.s32 	%r1007, %r1007, 64;
	add.s64 	%rd59, %rd59, 2560;
	setp.lt.u32 	%p27, %r69, 49;
	@%p27 bra 	$L__BB0_6;
	setp.gt.u32 	%p28, %r10, 26;
	bar.warp.sync 	%r393;
	mov.b16 	%rs419, 0;
	@%p28 bra 	$L__BB0_60;
	setp.lt.u32 	%p29, %r10, 9;
	mov.u32 	%r1009, %r38;
	mov.u32 	%r1010, %r37;
	mov.u32 	%r1011, %r36;
	mov.u32 	%r1012, %r35;
	mov.u32 	%r1013, %r34;
	mov.u32 	%r1014, %r33;
	mov.u32 	%r1015, %r32;
	mov.u32 	%r1016, %r31;
	mov.u32 	%r1017, %r12;
	@%p29 bra 	$L__BB0_51;
	setp.lt.u32 	%p30, %r10, 18;
	selp.b32 	%r1009, %r30, %r23, %p30;
	selp.b32 	%r1010, %r29, %r22, %p30;
	selp.b32 	%r1011, %r28, %r21, %p30;
	selp.b32 	%r1012, %r27, %r20, %p30;
	selp.b32 	%r1013, %r26, %r19, %p30;
	selp.b32 	%r1014, %r25, %r18, %p30;
	selp.b32 	%r1015, %r24, %r17, %p30;
	selp.b32 	%r1016, %r10, %r16, %p30;
	selp.b32 	%r1017, %r11, %r15, %p30;
$L__BB0_51:
	shl.b32 	%r498, %r1017, 1;
	mov.u32 	%r499, _ZZ25phase1_propagation_kernelPKiPtPiiE7s_cands;
	add.s32 	%r110, %r499, %r498;
	shl.b32 	%r500, %r1016, 1;
	add.s32 	%r111, %r499, %r500;
	shl.b32 	%r501, %r1015, 1;
	add.s32 	%r112, %r499, %r501;
	shl.b32 	%r502, %r1014, 1;
	add.s32 	%r113, %r499, %r502;
	shl.b32 	%r503, %r1013, 1;
	add.s32 	%r114, %r499, %r503;
	shl.b32 	%r504, %r1012, 1;
	add.s32 	%r115, %r499, %r504;
	shl.b32 	%r505, %r1011, 1;
	add.s32 	%r116, %r499, %r505;
	shl.b32 	%r506, %r1010, 1;
	add.s32 	%r117, %r499, %r506;
	shl.b32 	%r507, %r1009, 1;
	add.s32 	%r118, %r499, %r507;
	mov.b32 	%r1018, 1;
	mov.b16 	%rs419, 0;
$L__BB0_52:
	add.s32 	%r508, %r1018, -1;
	mov.b32 	%r509, 1;
	shl.b32 	%r510, %r509, %r508;
	cvt.u16.u32 	%rs46, %r510;
	ld.shared.u16 	%rs191, [%r110];
	and.b16  	%rs192, %rs191, %rs46;
	setp.ne.s16 	%p31, %rs192, 0;
	selp.u32 	%r511, 1, 0, %p31;
	selp.b32 	%r512, %r1017, -1, %p31;
	ld.shared.u16 	%rs193, [%r111];
	and.b16  	%rs194, %rs193, %rs46;
	setp.ne.s16 	%p32, %rs194, 0;
	selp.u32 	%r513, 1, 0, %p32;
	add.s32 	%r514, %r511, %r513;
	selp.b32 	%r515, %r1016, %r512, %p32;
	ld.shared.u16 	%rs195, [%r112];
	and.b16  	%rs196, %rs195, %rs46;
	setp.ne.s16 	%p33, %rs196, 0;
	selp.u32 	%r516, 1, 0, %p33;
	add.s32 	%r517, %r514, %r516;
	selp.b32 	%r518, %r1015, %r515, %p33;
	ld.shared.u16 	%rs197, [%r113];
	and.b16  	%rs198, %rs197, %rs46;
	setp.ne.s16 	%p34, %rs198, 0;
	selp.u32 	%r519, 1, 0, %p34;
	add.s32 	%r520, %r517, %r519;
	selp.b32 	%r521, %r1014, %r518, %p34;
	ld.shared.u16 	%rs199, [%r114];
	and.b16  	%rs200, %rs199, %rs46;
	setp.ne.s16 	%p35, %rs200, 0;
	selp.u32 	%r522, 1, 0, %p35;
	add.s32 	%r523, %r520, %r522;
	selp.b32 	%r524, %r1013, %r521, %p35;
	ld.shared.u16 	%rs201, [%r115];
	and.b16  	%rs202, %rs201, %rs46;
	setp.ne.s16 	%p36, %rs202, 0;
	selp.u32 	%r525, 1, 0, %p36;
	add.s32 	%r526, %r523, %r525;
	selp.b32 	%r527, %r1012, %r524, %p36;
	ld.shared.u16 	%rs203, [%r116];
	and.b16  	%rs204, %rs203, %rs46;
	setp.ne.s16 	%p37, %rs204, 0;
	selp.u32 	%r528, 1, 0, %p37;
	add.s32 	%r529, %r526, %r528;
	selp.b32 	%r530, %r1011, %r527, %p37;
	ld.shared.u16 	%rs205, [%r117];
	and.b16  	%rs206, %rs205, %rs46;
	setp.ne.s16 	%p38, %rs206, 0;
	selp.u32 	%r531, 1, 0, %p38;
	add.s32 	%r532, %r529, %r531;
	selp.b32 	%r533, %r1010, %r530, %p38;
	ld.shared.u16 	%rs207, [%r118];
	and.b16  	%rs208, %rs207, %rs46;
	setp.ne.s16 	%p39, %rs208, 0;
	selp.u32 	%r534, 1, 0, %p39;
	add.s32 	%r535, %r532, %r534;
	selp.b32 	%r120, %r1009, %r533, %p39;
	setp.ne.s32 	%p40, %r535, 1;
	@%p40 bra 	$L__BB0_55;
	shl.b32 	%r536, %r120, 1;
	mov.u32 	%r537, _ZZ25phase1_propagation_kernelPKiPtPiiE7s_cands;
	add.s32 	%r121, %r537, %r536;
	ld.shared.u16 	%rs209, [%r121];
	add.s16 	%rs210, %rs209, -1;
	xor.b16  	%rs211, %rs209, %rs210;
	setp.gt.u16 	%p41, %rs211, %rs210;
	@%p41 bra 	$L__BB0_55;
	st.shared.u16 	[%r121], %rs46;
	mov.b16 	%rs419, 1;
$L__BB0_55:
	setp.eq.s32 	%p42, %r1018, 9;
	@%p42 bra 	$L__BB0_60;
	mov.b32 	%r538, 1;
	shl.b32 	%r539, %r538, %r1018;
	cvt.u16.u32 	%rs48, %r539;
	ld.shared.u16 	%rs213, [%r110];
	and.b16  	%rs214, %rs213, %rs48;
	setp.ne.s16 	%p43, %rs214, 0;
	selp.u32 	%r540, 1, 0, %p43;
	selp.b32 	%r541, %r1017, -1, %p43;
	ld.shared.u16 	%rs215, [%r111];
	and.b16  	%rs216, %rs215, %rs48;
	setp.ne.s16 	%p44, %rs216, 0;
	selp.u32 	%r542, 1, 0, %p44;
	add.s32 	%r543, %r540, %r542;
	selp.b32 	%r544, %r1016, %r541, %p44;
	ld.shared.u16 	%rs217, [%r112];
	and.b16  	%rs218, %rs217, %rs48;
	setp.ne.s16 	%p45, %rs218, 0;
	selp.u32 	%r545, 1, 0, %p45;
	add.s32 	%r546, %r543, %r545;
	selp.b32 	%r547, %r1015, %r544, %p45;
	ld.shared.u16 	%rs219, [%r113];
	and.b16  	%rs220, %rs219, %rs48;
	setp.ne.s16 	%p46, %rs220, 0;
	selp.u32 	%r548, 1, 0, %p46;
	add.s32 	%r549, %r546, %r548;
	selp.b32 	%r550, %r1014, %r547, %p46;
	ld.shared.u16 	%rs221, [%r114];
	and.b16  	%rs222, %rs221, %rs48;
	setp.ne.s16 	%p47, %rs222, 0;
	selp.u32 	%r551, 1, 0, %p47;
	add.s32 	%r552, %r549, %r551;
	selp.b32 	%r553, %r1013, %r550, %p47;
	ld.shared.u16 	%rs223, [%r115];
	and.b16  	%rs224, %rs223, %rs48;
	setp.ne.s16 	%p48, %rs224, 0;
	selp.u32 	%r554, 1, 0, %p48;
	add.s32 	%r555, %r552, %r554;
	selp.b32 	%r556, %r1012, %r553, %p48;
	ld.shared.u16 	%rs225, [%r116];
	and.b16  	%rs226, %rs225, %rs48;
	setp.ne.s16 	%p49, %rs226, 0;
	selp.u32 	%r557, 1, 0, %p49;
	add.s32 	%r558, %r555, %r557;
	selp.b32 	%r559, %r1011, %r556, %p49;
	ld.shared.u16 	%rs227, [%r117];
	and.b16  	%rs228, %rs227, %rs48;
	setp.ne.s16 	%p50, %rs228, 0;
	selp.u32 	%r560, 1, 0, %p50;
	add.s32 	%r561, %r558, %r560;
	selp.b32 	%r562, %r1010, %r559, %p50;
	ld.shared.u16 	%rs229, [%r118];
	and.b16  	%rs230, %rs229, %rs48;
	setp.ne.s16 	%p51, %rs230, 0;
	selp.u32 	%r563, 1, 0, %p51;
	add.s32 	%r564, %r561, %r563;
	selp.b32 	%r122, %r1009, %r562, %p51;
	setp.ne.s32 	%p52, %r564, 1;
	@%p52 bra 	$L__BB0_59;
	shl.b32 	%r565, %r122, 1;
	mov.u32 	%r566, _ZZ25phase1_propagation_kernelPKiPtPiiE7s_cands;
	add.s32 	%r123, %r566, %r565;
	ld.shared.u16 	%rs231, [%r123];
	add.s16 	%rs232, %rs231, -1;
	xor.b16  	%rs233, %rs231, %rs232;
	setp.gt.u16 	%p53, %rs233, %rs232;
	@%p53 bra 	$L__BB0_59;
	st.shared.u16 	[%r123], %rs48;
	mov.b16 	%rs419, 1;
$L__BB0_59:
	add.s32 	%r1018, %r1018, 2;
	bra.uni 	$L__BB0_52;
$L__BB0_60:
	and.b16  	%rs236, %rs397, 255;
	setp.ne.s16 	%p54, %rs236, 0;
	selp.u16 	%rs237, 1, 0, %p54;
	or.b16  	%rs51, %rs419, %rs237;
	bar.warp.sync 	%r393;
	mov.b16 	%rs423, 0;
	@%p28 bra 	$L__BB0_99;
	@%p5 bra 	$L__BB0_63;
	st.local.u32 	[%rd2], %r12;
	st.local.u32 	[%rd2+4], %r31;
	st.local.u32 	[%rd2+8], %r32;
	st.local.u32 	[%rd2+12], %r33;
	st.local.u32 	[%rd2+16], %r34;
	st.local.u32 	[%rd2+20], %r35;
	st.local.u32 	[%rd2+24], %r36;
	st.local.u32 	[%rd2+28], %r37;
	st.local.u32 	[%rd2+32], %r38;
	mov.u32 	%r1019, %r38;
	mov.u32 	%r1020, %r37;
	mov.u32 	%r1021, %r36;
	mov.u32 	%r1022, %r35;
	mov.u32 	%r1023, %r34;
	mov.u32 	%r1024, %r33;
	mov.u32 	%r1025, %r32;
	mov.u32 	%r1026, %r31;
	mov.u32 	%r1027, %r12;
	bra.uni 	$L__BB0_66;
$L__BB0_63:
	setp.gt.u32 	%p57, %r10, 17;
	@%p57 bra 	$L__BB0_65;
	st.local.u32 	[%rd2], %r11;
	st.local.u32 	[%rd2+4], %r10;
	st.local.u32 	[%rd2+8], %r24;
	st.local.u32 	[%rd2+12], %r25;
	st.local.u32 	[%rd2+16], %r26;
	st.local.u32 	[%rd2+20], %r27;
	st.local.u32 	[%rd2+24], %r28;
	st.local.u32 	[%rd2+28], %r29;
	st.local.u32 	[%rd2+32], %r30;
	mov.u32 	%r1019, %r30;
	mov.u32 	%r1020, %r29;
	mov.u32 	%r1021, %r28;
	mov.u32 	%r1022, %r27;
	mov.u32 	%r1023, %r26;
	mov.u32 	%r1024, %r25;
	mov.u32 	%r1025, %r24;
	mov.u32 	%r1026, %r10;
	mov.u32 	%r1027, %r11;
	bra.uni 	$L__BB0_66;
$L__BB0_65:
	st.local.u32 	[%rd2], %r15;
	st.local.u32 	[%rd2+4], %r16;
	st.local.u32 	[%rd2+8], %r17;
	st.local.u32 	[%rd2+12], %r18;
	st.local.u32 	[%rd2+16], %r19;
	st.local.u32 	[%rd2+20], %r20;
	st.local.u32 	[%rd2+24], %r21;
	st.local.u32 	[%rd2+28], %r22;
	st.local.u32 	[%rd2+32], %r23;
	mov.u32 	%r1019, %r23;
	mov.u32 	%r1020, %r22;
	mov.u32 	%r1021, %r21;
	mov.u32 	%r1022, %r20;
	mov.u32 	%r1023, %r19;
	mov.u32 	%r1024, %r18;
	mov.u32 	%r1025, %r17;
	mov.u32 	%r1026, %r16;
	mov.u32 	%r1027, %r15;
$L__BB0_66:
	shl.b32 	%r568, %r1027, 1;
	mov.u32 	%r569, _ZZ25phase1_propagation_kernelPKiPtPiiE7s_cands;
	add.s32 	%r134, %r569, %r568;
	shl.b32 	%r570, %r1026, 1;
	add.s32 	%r135, %r569, %r570;
	shl.b32 	%r571, %r1025, 1;
	add.s32 	%r136, %r569, %r571;
	shl.b32 	%r572, %r1024, 1;
	add.s32 	%r137, %r569, %r572;
	shl.b32 	%r573, %r1023, 1;
	add.s32 	%r138, %r569, %r573;
	shl.b32 	%r574, %r1022, 1;
	add.s32 	%r139, %r569, %r574;
	shl.b32 	%r575, %r1021, 1;
	add.s32 	%r140, %r569, %r575;
	shl.b32 	%r576, %r1020, 1;
	add.s32 	%r141, %r569, %r576;
	shl.b32 	%r577, %r1019, 1;
	add.s32 	%r142, %r569, %r577;
	mov.b32 	%r1028, 0;
	mov.b16 	%rs423, 0;
$L__BB0_67:
	mul.wide.u32 	%rd49, %r1028, 4;
	add.s64 	%rd50, %rd2, %rd49;
	ld.local.u32 	%r578, [%rd50];
	shl.b32 	%r579, %r578, 1;
	mov.u32 	%r580, _ZZ25phase1_propagation_kernelPKiPtPiiE7s_cands;
	add.s32 	%r581, %r580, %r579;
	ld.shared.u16 	%rs239, [%r581];
	setp.eq.s16 	%p58, %rs239, 0;
	cvt.u32.u16 	%r582, %rs239;
	add.s32 	%r583, %r582, -1;
	and.b32  	%r584, %r583, %r582;
	setp.eq.s32 	%p59, %r584, 0;
	or.pred  	%p60, %p58, %p59;
	popc.b32 	%r585, %r582;
	setp.ne.s32 	%p61, %r585, 2;
	or.pred  	%p62, %p60, %p61;
	setp.gt.u32 	%p63, %r1028, 7;
	or.pred  	%p64, %p62, %p63;
	@%p64 bra 	$L__BB0_98;
	not.b16 	%rs54, %rs239;
	mov.u32 	%r1029, %r1028;
$L__BB0_69:
	mov.u32 	%r144, %r1029;
	add.s32 	%r1029, %r144, 1;
	mul.wide.u32 	%rd51, %r144, 4;
	add.s64 	%rd52, %rd2, %rd51;
	ld.local.u32 	%r586, [%rd52+4];
	shl.b32 	%r587, %r586, 1;
	mov.u32 	%r588, _ZZ25phase1_propagation_kernelPKiPtPiiE7s_cands;
	add.s32 	%r589, %r588, %r587;
	ld.shared.u16 	%rs240, [%r589];
	setp.ne.s16 	%p65, %rs240, %rs239;
	@%p65 bra 	$L__BB0_97;
	setp.eq.s32 	%p66, %r1028, 0;
	@%p66 bra 	$L__BB0_73;
	ld.shared.u16 	%rs56, [%r134];
	add.s16 	%rs241, %rs56, -1;
	and.b16  	%rs242, %rs56, %rs241;
	setp.eq.s16 	%p67, %rs242, 0;
	and.b16  	%rs243, %rs56, %rs239;
	setp.eq.s16 	%p68, %rs243, 0;
	or.pred  	%p69, %p67, %p68;
	@%p69 bra 	$L__BB0_73;
	and.b16  	%rs245, %rs56, %rs54;
	st.shared.u16 	[%r134], %rs245;
	setp.eq.s16 	%p70, %rs245, 0;
	mov.b16 	%rs423, 1;
	@%p70 bra 	$L__BB0_99;
$L__BB0_73:
	setp.eq.s32 	%p71, %r1028, 1;
	setp.eq.s32 	%p72, %r144, 0;
	or.pred  	%p73, %p71, %p72;
	@%p73 bra 	$L__BB0_76;
	ld.shared.u16 	%rs58, [%r135];
	add.s16 	%rs246, %rs58, -1;
	and.b16  	%rs247, %rs58, %rs246;
	setp.eq.s16 	%p74, %rs247, 0;
	and.b16  	%rs248, %rs58, %rs239;
	setp.eq.s16 	%p75, %rs248, 0;
	or.pred  	%p76, %p74, %p75;
	@%p76 bra 	$L__BB0_76;
	and.b16  	%rs250, %rs58, %rs54;
	st.shared.u16 	[%r135], %rs250;
	setp.eq.s16 	%p77, %rs250, 0;
	mov.b16 	%rs423, 1;
	@%p77 bra 	$L__BB0_99;
$L__BB0_76:
	setp.eq.s32 	%p78, %r1028, 2;
	setp.eq.s32 	%p79, %r1029, 2;
	or.pred  	%p80, %p78, %p79;
	@%p80 bra 	$L__BB0_79;
	ld.shared.u16 	%rs60, [%r136];
	add.s16 	%rs251, %rs60, -1;
	and.b16  	%rs252, %rs60, %rs251;
	setp.eq.s16 	%p81, %rs252, 0;
	and.b16  	%rs253, %rs60, %rs239;
	setp.eq.s16 	%p82, %rs253, 0;
	or.pred  	%p83, %p81, %p82;
	@%p83 bra 	$L__BB0_79;
	and.b16  	%rs255, %rs60, %rs54;
	st.shared.u16 	[%r136], %rs255;
	setp.eq.s16 	%p84, %rs255, 0;
	mov.b16 	%rs423, 1;
	@%p84 bra 	$L__BB0_99;
$L__BB0_79:
	setp.eq.s32 	%p85, %r1028, 3;
	setp.eq.s32 	%p86, %r1029, 3;
	or.pred  	%p87, %p85, %p86;
	@%p87 bra 	$L__BB0_82;
	ld.shared.u16 	%rs62, [%r137];
	add.s16 	%rs256, %rs62, -1;
	and.b16  	%rs257, %rs62, %rs256;
	setp.eq.s16 	%p88, %rs257, 0;
	and.b16  	%rs258, %rs62, %rs239;
	setp.eq.s16 	%p89, %rs258, 0;
	or.pred  	%p90, %p88, %p89;
	@%p90 bra 	$L__BB0_82;
	and.b16  	%rs260, %rs62, %rs54;
	st.shared.u16 	[%r137], %rs260;
	setp.eq.s16 	%p91, %rs260, 0;
	mov.b16 	%rs423, 1;
	@%p91 bra 	$L__BB0_99;
$L__BB0_82:
	setp.eq.s32 	%p92, %r1028, 4;
	setp.eq.s32 	%p93, %r1029, 4;
	or.pred  	%p94, %p92, %p93;
	@%p94 bra 	$L__BB0_85;
	ld.shared.u16 	%rs64, [%r138];
	add.s16 	%rs261, %rs64, -1;
	and.b16  	%rs262, %rs64, %rs261;
	setp.eq.s16 	%p95, %rs262, 0;
	and.b16  	%rs263, %rs64, %rs239;
	setp.eq.s16 	%p96, %rs263, 0;
	or.pred  	%p97, %p95, %p96;
	@%p97 bra 	$L__BB0_85;
	and.b16  	%rs265, %rs64, %rs54;
	st.shared.u16 	[%r138], %rs265;
	setp.eq.s16 	%p98, %rs265, 0;
	mov.b16 	%rs423, 1;
	@%p98 bra 	$L__BB0_99;
$L__BB0_85:
	setp.eq.s32 	%p99, %r1028, 5;
	setp.eq.s32 	%p100, %r1029, 5;
	or.pred  	%p101, %p99, %p100;
	@%p101 bra 	$L__BB0_88;
	ld.shared.u16 	%rs66, [%r139];
	add.s16 	%rs266, %rs66, -1;
	and.b16  	%rs267, %rs66, %rs266;
	setp.eq.s16 	%p102, %rs267, 0;
	and.b16  	%rs268, %rs66, %rs239;
	setp.eq.s16 	%p103, %rs268, 0;
	or.pred  	%p104, %p102, %p103;
	@%p104 bra 	$L__BB0_88;
	and.b16  	%rs270, %rs66, %rs54;
	st.shared.u16 	[%r139], %rs270;
	setp.eq.s16 	%p105, %rs270, 0;
	mov.b16 	%rs423, 1;
	@%p105 bra 	$L__BB0_99;
$L__BB0_88:
	setp.eq.s32 	%p106, %r1028, 6;
	setp.eq.s32 	%p107, %r1029, 6;
	or.pred  	%p108, %p106, %p107;
	@%p108 bra 	$L__BB0_91;
	ld.shared.u16 	%rs68, [%r140];
	add.s16 	%rs271, %rs68, -1;
	and.b16  	%rs272, %rs68, %rs271;
	setp.eq.s16 	%p109, %rs272, 0;
	and.b16  	%rs273, %rs68, %rs239;
	setp.eq.s16 	%p110, %rs273, 0;
	or.pred  	%p111, %p109, %p110;
	@%p111 bra 	$L__BB0_91;
	and.b16  	%rs275, %rs68, %rs54;
	st.shared.u16 	[%r140], %rs275;
	setp.eq.s16 	%p112, %rs275, 0;
	mov.b16 	%rs423, 1;
	@%p112 bra 	$L__BB0_99;
$L__BB0_91:
	setp.eq.s32 	%p113, %r1028, 7;
	setp.eq.s32 	%p114, %r1029, 7;
	or.pred  	%p115, %p113, %p114;
	@%p115 bra 	$L__BB0_94;
	ld.shared.u16 	%rs70, [%r141];
	add.s16 	%rs276, %rs70, -1;
	and.b16  	%rs277, %rs70, %rs276;
	setp.eq.s16 	%p116, %rs277, 0;
	and.b16  	%rs278, %rs70, %rs239;
	setp.eq.s16 	%p117, %rs278, 0;
	or.pred  	%p118, %p116, %p117;
	@%p118 bra 	$L__BB0_94;
	and.b16  	%rs280, %rs70, %rs54;
	st.shared.u16 	[%r141], %rs280;
	setp.eq.s16 	%p119, %rs280, 0;
	mov.b16 	%rs423, 1;
	@%p119 bra 	$L__BB0_99;
$L__BB0_94:
	setp.eq.s32 	%p120, %r1029, 8;
	@%p120 bra 	$L__BB0_97;
	ld.shared.u16 	%rs72, [%r142];
	add.s16 	%rs281, %rs72, -1;
	and.b16  	%rs282, %rs72, %rs281;
	setp.eq.s16 	%p121, %rs282, 0;
	and.b16  	%rs283, %rs72, %rs239;
	setp.eq.s16 	%p122, %rs283, 0;
	or.pred  	%p123, %p121, %p122;
	@%p123 bra 	$L__BB0_97;
	and.b16  	%rs285, %rs72, %rs54;
	st.shared.u16 	[%r142], %rs285;
	setp.eq.s16 	%p124, %rs285, 0;
	mov.b16 	%rs423, 1;
	@%p124 bra 	$L__BB0_99;
$L__BB0_97:
	setp.ne.s32 	%p125, %r1029, 8;
	@%p125 bra 	$L__BB0_69;
$L__BB0_98:
	add.s32 	%r1028, %r1028, 1;
	setp.ne.s32 	%p126, %r1028, 9;
	@%p126 bra 	$L__BB0_67;
$L__BB0_99:
	and.b16  	%rs287, %rs51, 255;
	setp.ne.s16 	%p127, %rs287, 0;
	selp.u16 	%rs288, 1, 0, %p127;
	or.b16  	%rs76, %rs423, %rs288;
	bar.warp.sync 	%r393;
	mov.b16 	%rs452, 0;
	@%p5 bra 	$L__BB0_177;
	mov.b32 	%r1030, 0;
	mov.b16 	%rs452, 0;
$L__BB0_101:
	mov.b32 	%r592, 1;
	shl.b32 	%r148, %r592, %r1030;
	ld.shared.u16 	%r593, [%r39];
	setp.eq.s32 	%p129, %r593, 0;
	and.b32  	%r594, %r148, %r593;
	setp.eq.s32 	%p130, %r594, 0;
	or.pred  	%p131, %p129, %p130;
	mov.b32 	%r1034, 0;
	mov.u32 	%r1035, %r1034;
	mov.u32 	%r1036, %r1034;
	@%p131 bra 	$L__BB0_103;
	ld.const.u32 	%r597, [%rd4];
	mov.b32 	%r1036, 1;
	shl.b32 	%r1034, %r1036, %r597;
	ld.const.u32 	%r598, [%rd5];
	shl.b32 	%r1035, %r1036, %r598;
$L__BB0_103:
	ld.shared.u16 	%r599, [%r39+2];
	setp.eq.s32 	%p132, %r599, 0;
	and.b32  	%r600, %r148, %r599;
	setp.eq.s32 	%p133, %r600, 0;
	or.pred  	%p134, %p132, %p133;
	@%p134 bra 	$L__BB0_105;
	ld.const.u32 	%r602, [%rd4+4];
	mov.b32 	%r603, 1;
	shl.b32 	%r604, %r603, %r602;
	or.b32  	%r1034, %r604, %r1034;
	ld.const.u32 	%r605, [%rd5+4];
	shl.b32 	%r606, %r603, %r605;
	or.b32  	%r1035, %r606, %r1035;
	add.s32 	%r1036, %r1036, 1;
$L__BB0_105:
	ld.shared.u16 	%r607, [%r39+4];
	setp.eq.s32 	%p135, %r607, 0;
	and.b32  	%r608, %r148, %r607;
	setp.eq.s32 	%p136, %r608, 0;
	or.pred  	%p137, %p135, %p136;
	@%p137 bra 	$L__BB0_107;
	ld.const.u32 	%r610, [%rd4+8];
	mov.b32 	%r611, 1;
	shl.b32 	%r612, %r611, %r610;
	or.b32  	%r1034, %r612, %r1034;
	ld.const.u32 	%r613, [%rd5+8];
	shl.b32 	%r614, %r611, %r613;
	or.b32  	%r1035, %r614, %r1035;
	add.s32 	%r1036, %r1036, 1;
$L__BB0_107:
	ld.shared.u16 	%r615, [%r39+18];
	setp.eq.s32 	%p138, %r615, 0;
	and.b32  	%r616, %r148, %r615;
	setp.eq.s32 	%p139, %r616, 0;
	or.pred  	%p140, %p138, %p139;
	@%p140 bra 	$L__BB0_109;
	ld.const.u32 	%r618, [%rd4+36];
	mov.b32 	%r619, 1;
	shl.b32 	%r620, %r619, %r618;
	or.b32  	%r1034, %r620, %r1034;
	ld.const.u32 	%r621, [%rd5+36];
	shl.b32 	%r622, %r619, %r621;
	or.b32  	%r1035, %r622, %r1035;
	add.s32 	%r1036, %r1036, 1;
$L__BB0_109:
	ld.shared.u16 	%r623, [%r39+20];
	setp.eq.s32 	%p141, %r623, 0;
	and.b32  	%r624, %r148, %r623;
	setp.eq.s32 	%p142, %r624, 0;
	or.pred  	%p143, %p141, %p142;
	@%p143 bra 	$L__BB0_111;
	ld.const.u32 	%r626, [%rd6+4];
	mov.b32 	%r627, 1;
	shl.b32 	%r628, %r627, %r626;
	or.b32  	%r1034, %r628, %r1034;
	ld.const.u32 	%r629, [%rd7+4];
	shl.b32 	%r630, %r627, %r629;
	or.b32  	%r1035, %r630, %r1035;
	add.s32 	%r1036, %r1036, 1;
$L__BB0_111:
	ld.shared.u16 	%r631, [%r39+22];
	setp.eq.s32 	%p144, %r631, 0;
	and.b32  	%r632, %r148, %r631;
	setp.eq.s32 	%p145, %r632, 0;
	or.pred  	%p146, %p144, %p145;
	@%p146 bra 	$L__BB0_113;
	ld.const.u32 	%r634, [%rd6+8];
	mov.b32 	%r635, 1;
	shl.b32 	%r636, %r635, %r634;
	or.b32  	%r1034, %r636, %r1034;
	ld.const.u32 	%r637, [%rd7+8];
	shl.b32 	%r638, %r635, %r637;
	or.b32  	%r1035, %r638, %r1035;
	add.s32 	%r1036, %r1036, 1;
$L__BB0_113:
	ld.shared.u16 	%r639, [%r39+36];
	setp.eq.s32 	%p147, %r639, 0;
	and.b32  	%r640, %r148, %r639;
	setp.eq.s32 	%p148, %r640, 0;
	or.pred  	%p149, %p147, %p148;
	@%p149 bra 	$L__BB0_115;
	ld.const.u32 	%r642, [%rd4+72];
	mov.b32 	%r643, 1;
	shl.b32 	%r644, %r643, %r642;
	or.b32  	%r1034, %r644, %r1034;
	ld.const.u32 	%r645, [%rd5+72];
	shl.b32 	%r646, %r643, %r645;
	or.b32  	%r1035, %r646, %r1035;
	add.s32 	%r1036, %r1036, 1;
$L__BB0_115:
	ld.shared.u16 	%r647, [%r39+38];
	setp.eq.s32 	%p150, %r647, 0;
	and.b32  	%r648, %r148, %r647;
	setp.eq.s32 	%p151, %r648, 0;
	or.pred  	%p152, %p150, %p151;
	@%p152 bra 	$L__BB0_117;
	ld.const.u32 	%r650, [%rd8+4];
	mov.b32 	%r651, 1;
	shl.b32 	%r652, %r651, %r650;
	or.b32  	%r1034, %r652, %r1034;
	ld.const.u32 	%r653, [%rd9+4];
	shl.b32 	%r654, %r651, %r653;
	or.b32  	%r1035, %r654, %r1035;
	add.s32 	%r1036, %r1036, 1;
$L__BB0_117:
	ld.shared.u16 	%r655, [%r39+40];
	setp.eq.s32 	%p153, %r655, 0;
	and.b32  	%r656, %r148, %r655;
	setp.eq.s32 	%p154, %r656, 0;
	or.pred  	%p155, %p153, %p154;
	@%p155 bra 	$L__BB0_119;
	ld.const.u32 	%r658, [%rd8+8];
	mov.b32 	%r659, 1;
	shl.b32 	%r660, %r659, %r658;
	or.b32  	%r1034, %r660, %r1034;
	ld.const.u32 	%r661, [%rd9+8];
	shl.b32 	%r662, %r659, %r661;
	or.b32  	%r1035, %r662, %r1035;
	add.s32 	%r1036, %r1036, 1;
$L__BB0_119:
	setp.lt.u32 	%p156, %r1036, 2;
	@%p156 bra 	$L__BB0_176;
	and.b32  	%r663, %r1034, 65535;
	popc.b32 	%r664, %r663;
	setp.ne.s32 	%p157, %r664, 1;
	@%p157 bra 	$L__BB0_148;
	and.b16  	%rs290, %rs1, 255;
	setp.eq.s16 	%p158, %rs290, 0;
	brev.b32 	%r665, %r1034;
	bfind.shiftamt.u32 	%r666, %r665;
	cvt.u16.u32 	%rs291, %r148;
	not.b16 	%rs78, %rs291;
	mov.u32 	%r667, _ZZ25phase1_propagation_kernelPKiPtPiiE7s_cands;
	mad.lo.s32 	%r202, %r666, 18, %r667;
	@%p158 bra 	$L__BB0_124;
	ld.shared.u16 	%rs79, [%r202];
	add.s16 	%rs292, %rs79, -1;
	and.b16  	%rs293, %rs79, %rs292;
	setp.eq.s16 	%p159, %rs293, 0;
	cvt.u32.u16 	%r668, %rs79;
	and.b32  	%r669, %r148, %r668;
	setp.eq.s32 	%p160, %r669, 0;
	or.pred  	%p161, %p159, %p160;
	@%p161 bra 	$L__BB0_124;
	and.b16  	%rs295, %rs79, %rs78;
	st.shared.u16 	[%r202], %rs295;
	setp.eq.s16 	%p162, %rs295, 0;
	mov.b16 	%rs452, 1;
	@%p162 bra 	$L__BB0_177;
$L__BB0_124:
	and.b16  	%rs296, %rs1, 255;
	setp.eq.s16 	%p163, %rs296, 0;
	@%p163 bra 	$L__BB0_127;
	ld.shared.u16 	%rs81, [%r202+2];
	add.s16 	%rs297, %rs81, -1;
	and.b16  	%rs298, %rs81, %rs297;
	setp.eq.s16 	%p164, %rs298, 0;
	cvt.u32.u16 	%r671, %rs81;
	and.b32  	%r672, %r148, %r671;
	setp.eq.s32 	%p165, %r672, 0;
	or.pred  	%p166, %p164, %p165;
	@%p166 bra 	$L__BB0_127;
	and.b16  	%rs300, %rs81, %rs78;
	st.shared.u16 	[%r202+2], %rs300;
	setp.eq.s16 	%p167, %rs300, 0;
	mov.b16 	%rs452, 1;
	@%p167 bra 	$L__BB0_177;
$L__BB0_127:
	and.b16  	%rs301, %rs1, 255;
	setp.eq.s16 	%p168, %rs301, 0;
	@%p168 bra 	$L__BB0_130;
	ld.shared.u16 	%rs83, [%r202+4];
	add.s16 	%rs302, %rs83, -1;
	and.b16  	%rs303, %rs83, %rs302;
	setp.eq.s16 	%p169, %rs303, 0;
	cvt.u32.u16 	%r674, %rs83;
	and.b32  	%r675, %r148, %r674;
	setp.eq.s32 	%p170, %r675, 0;
	or.pred  	%p171, %p169, %p170;
	@%p171 bra 	$L__BB0_130;
	and.b16  	%rs305, %rs83, %rs78;
	st.shared.u16 	[%r202+4], %rs305;
	setp.eq.s16 	%p172, %rs305, 0;
	mov.b16 	%rs452, 1;
	@%p172 bra 	$L__BB0_177;
$L__BB0_130:
	and.b16  	%rs306, %rs1, 255;
	setp.eq.s16 	%p173, %rs306, 1;
	@%p173 bra 	$L__BB0_133;
	ld.shared.u16 	%rs85, [%r202+6];
	add.s16 	%rs307, %rs85, -1;
	and.b16  	%rs308, %rs85, %rs307;
	setp.eq.s16 	%p174, %rs308, 0;
	cvt.u32.u16 	%r677, %rs85;
	and.b32  	%r678, %r148, %r677;
	setp.eq.s32 	%p175, %r678, 0;
	or.pred  	%p176, %p174, %p175;
	@%p176 bra 	$L__BB0_133;
	and.b16  	%rs310, %rs85, %rs78;
	st.shared.u16 	[%r202+6], %rs310;
	setp.eq.s16 	%p177, %rs310, 0;
	mov.b16 	%rs452, 1;
	@%p177 bra 	$L__BB0_177;
$L__BB0_133:
	and.b16  	%rs311, %rs1, 255;
	setp.eq.s16 	%p178, %rs311, 1;
	@%p178 bra 	$L__BB0_136;
	ld.shared.u16 	%rs87, [%r202+8];
	add.s16 	%rs312, %rs87, -1;
	and.b16  	%rs313, %rs87, %rs312;
	setp.eq.s16 	%p179, %rs313, 0;
	cvt.u32.u16 	%r680, %rs87;
	and.b32  	%r681, %r148, %r680;
	setp.eq.s32 	%p180, %r681, 0;
	or.pred  	%p181, %p179, %p180;
	@%p181 bra 	$L__BB0_136;
	and.b16  	%rs315, %rs87, %rs78;
	st.shared.u16 	[%r202+8], %rs315;
	setp.eq.s16 	%p182, %rs315, 0;
	mov.b16 	%rs452, 1;
	@%p182 bra 	$L__BB0_177;
$L__BB0_136:
	and.b16  	%rs316, %rs1, 255;
	setp.eq.s16 	%p183, %rs316, 1;
	@%p183 bra 	$L__BB0_139;
	ld.shared.u16 	%rs89, [%r202+10];
	add.s16 	%rs317, %rs89, -1;
	and.b16  	%rs318, %rs89, %rs317;
	setp.eq.s16 	%p184, %rs318, 0;
	cvt.u32.u16 	%r683, %rs89;
	and.b32  	%r684, %r148, %r683;
	setp.eq.s32 	%p185, %r684, 0;
	or.pred  	%p186, %p184, %p185;
	@%p186 bra 	$L__BB0_139;
	and.b16  	%rs320, %rs89, %rs78;
	st.shared.u16 	[%r202+10], %rs320;
	setp.eq.s16 	%p187, %rs320, 0;
	mov.b16 	%rs452, 1;
	@%p187 bra 	$L__BB0_177;
$L__BB0_139:
	and.b16  	%rs321, %rs1, 255;
	setp.gt.u16 	%p188, %rs321, 1;
	@%p188 bra 	$L__BB0_142;
	ld.shared.u16 	%rs91, [%r202+12];
	add.s16 	%rs322, %rs91, -1;
	and.b16  	%rs323, %rs91, %rs322;
	setp.eq.s16 	%p189, %rs323, 0;
	cvt.u32.u16 	%r686, %rs91;
	and.b32  	%r687, %r148, %r686;
	setp.eq.s32 	%p190, %r687, 0;
	or.pred  	%p191, %p189, %p190;
	@%p191 bra 	$L__BB0_142;
	and.b16  	%rs325, %rs91, %rs78;
	st.shared.u16 	[%r202+12], %rs325;
	setp.eq.s16 	%p192, %rs325, 0;
	mov.b16 	%rs452, 1;
	@%p192 bra 	$L__BB0_177;
$L__BB0_142:
	and.b16  	%rs326, %rs1, 255;
	setp.gt.u16 	%p193, %rs326, 1;
	@%p193 bra 	$L__BB0_145;
	ld.shared.u16 	%rs93, [%r202+14];
	add.s16 	%rs327, %rs93, -1;
	and.b16  	%rs328, %rs93, %rs327;
	setp.eq.s16 	%p194, %rs328, 0;
	cvt.u32.u16 	%r689, %rs93;
	and.b32  	%r690, %r148, %r689;
	setp.eq.s32 	%p195, %r690, 0;
	or.pred  	%p196, %p194, %p195;
	@%p196 bra 	$L__BB0_145;
	and.b16  	%rs330, %rs93, %rs78;
	st.shared.u16 	[%r202+14], %rs330;
	setp.eq.s16 	%p197, %rs330, 0;
	mov.b16 	%rs452, 1;
	@%p197 bra 	$L__BB0_177;
$L__BB0_145:
	and.b16  	%rs331, %rs1, 255;
	setp.gt.u16 	%p198, %rs331, 1;
	@%p198 bra 	$L__BB0_148;
	ld.shared.u16 	%rs95, [%r202+16];
	add.s16 	%rs332, %rs95, -1;
	and.b16  	%rs333, %rs95, %rs332;
	setp.eq.s16 	%p199, %rs333, 0;
	cvt.u32.u16 	%r692, %rs95;
	and.b32  	%r693, %r148, %r692;
	setp.eq.s32 	%p200, %r693, 0;
	or.pred  	%p201, %p199, %p200;
	@%p201 bra 	$L__BB0_148;
	and.b16  	%rs335, %rs95, %rs78;
	st.shared.u16 	[%r202+16], %rs335;
	setp.eq.s16 	%p202, %rs335, 0;
	mov.b16 	%rs452, 1;
	@%p202 bra 	$L__BB0_177;
$L__BB0_148:
	and.b32  	%r695, %r1035, 65535;
	popc.b32 	%r696, %r695;
	setp.ne.s32 	%p203, %r696, 1;
	@%p203 bra 	$L__BB0_176;
	setp.eq.s32 	%p204, %r13, 0;
	brev.b32 	%r697, %r1035;
	bfind.shiftamt.u32 	%r698, %r697;
	cvt.u16.u32 	%rs336, %r148;
	not.b16 	%rs97, %rs336;
	shl.b32 	%r699, %r698, 1;
	mov.u32 	%r700, _ZZ25phase1_propagation_kernelPKiPtPiiE7s_cands;
	add.s32 	%r203, %r700, %r699;
	@%p204 bra 	$L__BB0_152;
	ld.shared.u16 	%rs98, [%r203];
	add.s16 	%rs337, %rs98, -1;
	and.b16  	%rs338, %rs98, %rs337;
	setp.eq.s16 	%p205, %rs338, 0;
	cvt.u32.u16 	%r701, %rs98;
	and.b32  	%r702, %r148, %r701;
	setp.eq.s32 	%p206, %r702, 0;
	or.pred  	%p207, %p205, %p206;
	@%p207 bra 	$L__BB0_152;
	and.b16  	%rs340, %rs98, %rs97;
	st.shared.u16 	[%r203], %rs340;
	setp.eq.s16 	%p208, %rs340, 0;
	mov.b16 	%rs452, 1;
	@%p208 bra 	$L__BB0_177;
$L__BB0_152:
	setp.lt.u32 	%p209, %r13, 2;
	@%p209 bra 	$L__BB0_155;
	ld.shared.u16 	%rs100, [%r203+18];
	add.s16 	%rs341, %rs100, -1;
	and.b16  	%rs342, %rs100, %rs341;
	setp.eq.s16 	%p210, %rs342, 0;
	cvt.u32.u16 	%r704, %rs100;
	and.b32  	%r705, %r148, %r704;
	setp.eq.s32 	%p211, %r705, 0;
	or.pred  	%p212, %p210, %p211;
	@%p212 bra 	$L__BB0_155;
	and.b16  	%rs344, %rs100, %rs97;
	st.shared.u16 	[%r203+18], %rs344;
	setp.eq.s16 	%p213, %rs344, 0;
	mov.b16 	%rs452, 1;
	@%p213 bra 	$L__BB0_177;
$L__BB0_155:
	setp.lt.u32 	%p214, %r13, 3;
	@%p214 bra 	$L__BB0_158;
	ld.shared.u16 	%rs102, [%r203+36];
	add.s16 	%rs345, %rs102, -1;
	and.b16  	%rs346, %rs102, %rs345;
	setp.eq.s16 	%p215, %rs346, 0;
	cvt.u32.u16 	%r707, %rs102;
	and.b32  	%r708, %r148, %r707;
	setp.eq.s32 	%p216, %r708, 0;
	or.pred  	%p217, %p215, %p216;
	@%p217 bra 	$L__BB0_158;
	and.b16  	%rs348, %rs102, %rs97;
	st.shared.u16 	[%r203+36], %rs348;
	setp.eq.s16 	%p218, %rs348, 0;
	mov.b16 	%rs452, 1;
	@%p218 bra 	$L__BB0_177;
$L__BB0_158:
	setp.lt.u32 	%p219, %r40, 3;
	@%p219 bra 	$L__BB0_161;
	ld.shared.u16 	%rs104, [%r203+54];
	add.s16 	%rs349, %rs104, -1;
	and.b16  	%rs350, %rs104, %rs349;
	setp.eq.s16 	%p220, %rs350, 0;
	cvt.u32.u16 	%r710, %rs104;
	and.b32  	%r711, %r148, %r710;
	setp.eq.s32 	%p221, %r711, 0;
	or.pred  	%p222, %p220, %p221;
	@%p222 bra 	$L__BB0_161;
	and.b16  	%rs352, %rs104, %rs97;
	st.shared.u16 	[%r203+54], %rs352;
	setp.eq.s16 	%p223, %rs352, 0;
	mov.b16 	%rs452, 1;
	@%p223 bra 	$L__BB0_177;
$L__BB0_161:
	setp.lt.u32 	%p224, %r41, 3;
	@%p224 bra 	$L__BB0_164;
	ld.shared.u16 	%rs106, [%r203+72];
	add.s16 	%rs353, %rs106, -1;
	and.b16  	%rs354, %rs106, %rs353;
	setp.eq.s16 	%p225, %rs354, 0;
	cvt.u32.u16 	%r713, %rs106;
	and.b32  	%r714, %r148, %r713;
	setp.eq.s32 	%p226, %r714, 0;
	or.pred  	%p227, %p225, %p226;
	@%p227 bra 	$L__BB0_164;
	and.b16  	%rs356, %rs106, %rs97;
	st.shared.u16 	[%r203+72], %rs356;
	setp.eq.s16 	%p228, %rs356, 0;
	mov.b16 	%rs452, 1;
	@%p228 bra 	$L__BB0_177;
$L__BB0_164:
	setp.lt.u32 	%p229, %r42, 3;
	@%p229 bra 	$L__BB0_167;
	ld.shared.u16 	%rs108, [%r203+90];
	add.s16 	%rs357, %rs108, -1;
	and.b16  	%rs358, %rs108, %rs357;
	setp.eq.s16 	%p230, %rs358, 0;
	cvt.u32.u16 	%r716, %rs108;
	and.b32  	%r717, %r148, %r716;
	setp.eq.s32 	%p231, %r717, 0;
	or.pred  	%p232, %p230, %p231;
	@%p232 bra 	$L__BB0_167;
	and.b16  	%rs360, %rs108, %rs97;
	st.shared.u16 	[%r203+90], %rs360;
	setp.eq.s16 	%p233, %rs360, 0;
	mov.b16 	%rs452, 1;
	@%p233 bra 	$L__BB0_177;
$L__BB0_167:
	setp.lt.u32 	%p234, %r43, 3;
	@%p234 bra 	$L__BB0_170;
	ld.shared.u16 	%rs110, [%r203+108];
	add.s16 	%rs361, %rs110, -1;
	and.b16  	%rs362, %rs110, %rs361;
	setp.eq.s16 	%p235, %rs362, 0;
	cvt.u32.u16 	%r719, %rs110;
	and.b32  	%r720, %r148, %r719;
	setp.eq.s32 	%p236, %r720, 0;
	or.pred  	%p237, %p235, %p236;
	@%p237 bra 	$L__BB0_170;
	and.b16  	%rs364, %rs110, %rs97;
	st.shared.u16 	[%r203+108], %rs364;
	setp.eq.s16 	%p238, %rs364, 0;
	mov.b16 	%rs452, 1;
	@%p238 bra 	$L__BB0_177;
$L__BB0_170:
	setp.lt.u32 	%p239, %r44, 3;
	@%p239 bra 	$L__BB0_173;
	ld.shared.u16 	%rs112, [%r203+126];
	add.s16 	%rs365, %rs112, -1;
	and.b16  	%rs366, %rs112, %rs365;
	setp.eq.s16 	%p240, %rs366, 0;
	cvt.u32.u16 	%r722, %rs112;
	and.b32  	%r723, %r148, %r722;
	setp.eq.s32 	%p241, %r723, 0;
	or.pred  	%p242, %p240, %p241;
	@%p242 bra 	$L__BB0_173;
	and.b16  	%rs368, %rs112, %rs97;
	st.shared.u16 	[%r203+126], %rs368;
	setp.eq.s16 	%p243, %rs368, 0;
	mov.b16 	%rs452, 1;
	@%p243 bra 	$L__BB0_177;
$L__BB0_173:
	setp.lt.u32 	%p244, %r45, 3;
	@%p244 bra 	$L__BB0_176;
	ld.shared.u16 	%rs114, [%r203+144];
	add.s16 	%rs369, %rs114, -1;
	and.b16  	%rs370, %rs114, %rs369;
	setp.eq.s16 	%p245, %rs370, 0;
	cvt.u32.u16 	%r725, %rs114;
	and.b32  	%r726, %r148, %r725;
	setp.eq.s32 	%p246, %r726, 0;
	or.pred  	%p247, %p245, %p246;
	@%p247 bra 	$L__BB0_176;
	and.b16  	%rs372, %rs114, %rs97;
	st.shared.u16 	[%r203+144], %rs372;
	setp.eq.s16 	%p248, %rs372, 0;
	mov.b16 	%rs452, 1;
	@%p248 bra 	$L__BB0_177;
$L__BB0_176:
	add.s32 	%r1030, %r1030, 1;
	setp.ne.s32 	%p249, %r1030, 9;
	@%p249 bra 	$L__BB0_101;
$L__BB0_177:
	and.b16  	%rs374, %rs76, 255;
	setp.ne.s16 	%p250, %rs374, 0;
	setp.gt.u32 	%p251, %r10, 17;
	selp.u16 	%rs375, 1, 0, %p250;
	or.b16  	%rs117, %rs452, %rs375;
	bar.warp.sync 	%r393;
	mov.b16 	%rs456, 0;
	@%p251 bra 	$L__BB0_211;
	mov.b32 	%r1058, 0;
	mov.b16 	%rs456, 0;
$L__BB0_179:
	mov.b32 	%r730, 1;
	shl.b32 	%r206, %r730, %r1058;
	ld.shared.u16 	%r731, [%r46];
	setp.eq.s32 	%p252, %r731, 0;
	and.b32  	%r732, %r206, %r731;
	setp.eq.s32 	%p253, %r732, 0;
	or.pred  	%p254, %p252, %p253;
	mov.b32 	%r1061, 0;
	mov.u32 	%r1062, %r1061;
	@%p254 bra 	$L__BB0_181;
	ld.const.u32 	%r735, [%rd10];
	mov.b32 	%r1062, 1;
	shl.b32 	%r1061, %r1062, %r735;
$L__BB0_181:
	ld.shared.u16 	%r736, [%r47];
	setp.eq.s32 	%p255, %r736, 0;
	and.b32  	%r737, %r206, %r736;
	setp.eq.s32 	%p256, %r737, 0;
	or.pred  	%p257, %p255, %p256;
	@%p257 bra 	$L__BB0_183;
	ld.const.u32 	%r739, [%rd11];
	mov.b32 	%r740, 1;
	shl.b32 	%r741, %r740, %r739;
	or.b32  	%r1061, %r741, %r1061;
	add.s32 	%r1062, %r1062, 1;
$L__BB0_183:
	ld.shared.u16 	%r742, [%r48];
	setp.eq.s32 	%p258, %r742, 0;
	and.b32  	%r743, %r206, %r742;
	setp.eq.s32 	%p259, %r743, 0;
	or.pred  	%p260, %p258, %p259;
	@%p260 bra 	$L__BB0_185;
	ld.const.u32 	%r745, [%rd12];
	mov.b32 	%r746, 1;
	shl.b32 	%r747, %r746, %r745;
	or.b32  	%r1061, %r747, %r1061;
	add.s32 	%r1062, %r1062, 1;
$L__BB0_185:
	ld.shared.u16 	%r748, [%r49];
	setp.eq.s32 	%p261, %r748, 0;
	and.b32  	%r749, %r206, %r748;
	setp.eq.s32 	%p262, %r749, 0;
	or.pred  	%p263, %p261, %p262;
	@%p263 bra 	$L__BB0_187;
	ld.const.u32 	%r751, [%rd13];
	mov.b32 	%r752, 1;
	shl.b32 	%r753, %r752, %r751;
	or.b32  	%r1061, %r753, %r1061;
	add.s32 	%r1062, %r1062, 1;
$L__BB0_187:
	ld.shared.u16 	%r754, [%r50];
	setp.eq.s32 	%p264, %r754, 0;
	and.b32  	%r755, %r206, %r754;
	setp.eq.s32 	%p265, %r755, 0;
	or.pred  	%p266, %p264, %p265;
	@%p266 bra 	$L__BB0_189;
	ld.const.u32 	%r757, [%rd14];
	mov.b32 	%r758, 1;
	shl.b32 	%r759, %r758, %r757;
	or.b32  	%r1061, %r759, %r1061;
	add.s32 	%r1062, %r1062, 1;
$L__BB0_189:
	ld.shared.u16 	%r760, [%r51];
	setp.eq.s32 	%p267, %r760, 0;
	and.b32  	%r761, %r206, %r760;
	setp.eq.s32 	%p268, %r761, 0;
	or.pred  	%p269, %p267, %p268;
	@%p269 bra 	$L__BB0_191;
	ld.const.u32 	%r763, [%rd15];
	mov.b32 	%r764, 1;
	shl.b32 	%r765, %r764, %r763;
	or.b32  	%r1061, %r765, %r1061;
	add.s32 	%r1062, %r1062, 1;
$L__BB0_191:
	ld.shared.u16 	%r766, [%r52];
	setp.eq.s32 	%p270, %r766, 0;
	and.b32  	%r767, %r206, %r766;
	setp.eq.s32 	%p271, %r767, 0;
	or.pred  	%p272, %p270, %p271;
	@%p272 bra 	$L__BB0_193;
	ld.const.u32 	%r769, [%rd16];
	mov.b32 	%r770, 1;
	shl.b32 	%r771, %r770, %r769;
	or.b32  	%r1061, %r771, %r1061;
	add.s32 	%r1062, %r1062, 1;
$L__BB0_193:
	ld.shared.u16 	%r772, [%r53];
	setp.eq.s32 	%p273, %r772, 0;
	and.b32  	%r773, %r206, %r772;
	setp.eq.s32 	%p274, %r773, 0;
	or.pred  	%p275, %p273, %p274;
	@%p275 bra 	$L__BB0_195;
	ld.const.u32 	%r775, [%rd17];
	mov.b32 	%r776, 1;
	shl.b32 	%r777, %r776, %r775;
	or.b32  	%r1061, %r777, %r1061;
	add.s32 	%r1062, %r1062, 1;
$L__BB0_195:
	ld.shared.u16 	%r778, [%r54];
	setp.eq.s32 	%p276, %r778, 0;
	and.b32  	%r779, %r206, %r778;
	setp.eq.s32 	%p277, %r779, 0;
	or.pred  	%p278, %p276, %p277;
	@%p278 bra 	$L__BB0_197;
	ld.const.u32 	%r781, [%rd18];
	mov.b32 	%r782, 1;
	shl.b32 	%r783, %r782, %r781;
	or.b32  	%r1061, %r783, %r1061;
	add.s32 	%r1062, %r1062, 1;
$L__BB0_197:
	setp.lt.u32 	%p279, %r1062, 2;
	@%p279 bra 	$L__BB0_210;
	and.b32  	%r784, %r1061, 65535;
	popc.b32 	%r785, %r784;
	setp.ne.s32 	%p280, %r785, 1;
	@%p280 bra 	$L__BB0_210;
	brev.b32 	%r786, %r1061;
	bfind.shiftamt.u32 	%r787, %r786;
	mul.hi.s32 	%r789, %r787, 1431655766;
	shr.u32 	%r790, %r789, 31;
	add.s32 	%r791, %r789, %r790;
	mul.lo.s32 	%r1077, %r791, 3;
	sub.s32 	%r792, %r787, %r1077;
	mul.lo.s32 	%r243, %r792, 3;
	cvt.u16.u32 	%rs377, %r206;
	not.b16 	%rs119, %rs377;
	add.s32 	%r244, %r1077, 2;
	add.s32 	%r245, %r243, 1;
	add.s32 	%r246, %r243, 2;
$L__BB0_200:
	mov.u32 	%r247, %r1077;
	selp.b32 	%r793, %r243, %r247, %p5;
	setp.eq.s32 	%p282, %r14, %r793;
	mad.lo.s32 	%r794, %r247, 9, %r243;
	shl.b32 	%r795, %r794, 1;
	mov.u32 	%r796, _ZZ25phase1_propagation_kernelPKiPtPiiE7s_cands;
	add.s32 	%r248, %r796, %r795;
	@%p282 bra 	$L__BB0_203;
	ld.shared.u16 	%rs121, [%r248];
	add.s16 	%rs378, %rs121, -1;
	and.b16  	%rs379, %rs121, %rs378;
	setp.eq.s16 	%p283, %rs379, 0;
	cvt.u32.u16 	%r797, %rs121;
	and.b32  	%r798, %r206, %r797;
	setp.eq.s32 	%p284, %r798, 0;
	or.pred  	%p285, %p283, %p284;
	@%p285 bra 	$L__BB0_203;
	and.b16  	%rs381, %rs121, %rs119;
	st.shared.u16 	[%r248], %rs381;
	setp.eq.s16 	%p286, %rs381, 0;
	mov.b16 	%rs456, 1;
	@%p286 bra 	$L__BB0_211;
$L__BB0_203:
	selp.b32 	%r800, %r245, %r247, %p5;
	setp.eq.s32 	%p288, %r14, %r800;
	@%p288 bra 	$L__BB0_206;
	ld.shared.u16 	%rs123, [%r248+2];
	add.s16 	%rs382, %rs123, -1;
	and.b16  	%rs383, %rs123, %rs382;
	setp.eq.s16 	%p289, %rs383, 0;
	cvt.u32.u16 	%r801, %rs123;
	and.b32  	%r802, %r206, %r801;
	setp.eq.s32 	%p290, %r802, 0;
	or.pred  	%p291, %p289, %p290;
	@%p291 bra 	$L__BB0_206;
	and.b16  	%rs385, %rs123, %rs119;
	st.shared.u16 	[%r248+2], %rs385;
	setp.eq.s16 	%p292, %rs385, 0;
	mov.b16 	%rs456, 1;
	@%p292 bra 	$L__BB0_211;
$L__BB0_206:
	selp.b32 	%r804, %r246, %r247, %p5;
	setp.eq.s32 	%p294, %r14, %r804;
	@%p294 bra 	$L__BB0_209;
	ld.shared.u16 	%rs125, [%r248+4];
	add.s16 	%rs386, %rs125, -1;
	and.b16  	%rs387, %rs125, %rs386;
	setp.eq.s16 	%p295, %rs387, 0;
	cvt.u32.u16 	%r805, %rs125;
	and.b32  	%r806, %r206, %r805;
	setp.eq.s32 	%p296, %r806, 0;
	or.pred  	%p297, %p295, %p296;
	@%p297 bra 	$L__BB0_209;
	and.b16  	%rs389, %rs125, %rs119;
	st.shared.u16 	[%r248+4], %rs389;
	setp.eq.s16 	%p298, %rs389, 0;
	mov.b16 	%rs456, 1;
	@%p298 bra 	$L__BB0_211;
$L__BB0_209:
	add.s32 	%r1077, %r247, 1;
	setp.lt.s32 	%p299, %r247, %r244;
	@%p299 bra 	$L__BB0_200;
$L__BB0_210:
	add.s32 	%r1058, %r1058, 1;
	setp.ne.s32 	%p300, %r1058, 9;
	@%p300 bra 	$L__BB0_179;
$L__BB0_211:
	and.b16  	%rs390, %rs117, 255;
	setp.ne.s16 	%p301, %rs390, 0;
	setp.ne.s32 	%p302, %r393, -1;
	selp.u16 	%rs391, 1, 0, %p301;
	or.b16  	%rs129, %rs456, %rs391;
	bar.warp.sync 	%r393;
	@%p302 bra 	$L__BB0_213;
	and.b16  	%rs393, %rs129, 255;
	setp.ne.s16 	%p335, %rs393, 0;
	mov.b32 	%r989, -1;
	vote.sync.ballot.b32 	%r1136, %p335, %r989;
	bra.uni 	$L__BB0_272;
$L__BB0_213:
	and.b16  	%rs392, %rs129, 255;
	setp.ne.s16 	%p303, %rs392, 0;
	and.b32  	%r808, %r393, 4;
	setp.eq.s32 	%p304, %r808, 0;
	and.b32  	%r809, %r393, 2;
	setp.eq.s32 	%p305, %r55, 0;
	vote.sync.ballot.b32 	%r810, %p303, %r393;
	and.b32  	%r811, %r810, 1;
	selp.b32 	%r812, 0, %r811, %p305;
	mov.b32 	%r813, 1;
	shl.b32 	%r814, %r813, %r55;
	and.b32  	%r815, %r810, %r393;
	shl.b32 	%r816, %r815, 30;
	shr.s32 	%r817, %r816, 31;
	and.b32  	%r818, %r817, %r814;
	or.b32  	%r1080, %r812, %r818;
	shr.u32 	%r819, %r809, 1;
	add.s32 	%r1081, %r55, %r819;
	@%p304 bra 	$L__BB0_215;
	shl.b32 	%r820, %r810, 29;
	shr.s32 	%r821, %r820, 31;
	mov.b32 	%r822, 1;
	shl.b32 	%r823, %r822, %r1081;
	and.b32  	%r824, %r821, %r823;
	or.b32  	%r1080, %r824, %r1080;
	add.s32 	%r1081, %r1081, 1;
$L__BB0_215:
	setp.eq.s32 	%p307, %r56, 0;
	@%p307 bra 	$L__BB0_217;
	shl.b32 	%r825, %r810, 28;
	shr.s32 	%r826, %r825, 31;
	mov.b32 	%r827, 1;
	shl.b32 	%r828, %r827, %r1081;
	and.b32  	%r829, %r826, %r828;
	or.b32  	%r1080, %r829, %r1080;
	add.s32 	%r1081, %r1081, 1;
$L__BB0_217:
	setp.eq.s32 	%p308, %r57, 0;
	@%p308 bra 	$L__BB0_219;
	shl.b32 	%r830, %r810, 27;
	shr.s32 	%r831, %r830, 31;
	mov.b32 	%r832, 1;
	shl.b32 	%r833, %r832, %r1081;
	and.b32  	%r834, %r831, %r833;
	or.b32  	%r1080, %r834, %r1080;
	add.s32 	%r1081, %r1081, 1;
$L__BB0_219:
	and.b32  	%r835, %r393, 32;
	setp.eq.s32 	%p309, %r835, 0;
	@%p309 bra 	$L__BB0_221;
	shl.b32 	%r836, %r810, 26;
	shr.s32 	%r837, %r836, 31;
	mov.b32 	%r838, 1;
	shl.b32 	%r839, %r838, %r1081;
	and.b32  	%r840, %r837, %r839;
	or.b32  	%r1080, %r840, %r1080;
	add.s32 	%r1081, %r1081, 1;
$L__BB0_221:
	setp.eq.s32 	%p310, %r58, 0;
	@%p310 bra 	$L__BB0_223;
	shl.b32 	%r841, %r810, 25;
	shr.s32 	%r842, %r841, 31;
	mov.b32 	%r843, 1;
	shl.b32 	%r844, %r843, %r1081;
	and.b32  	%r845, %r842, %r844;
	or.b32  	%r1080, %r845, %r1080;
	add.s32 	%r1081, %r1081, 1;
$L__BB0_223:
	setp.eq.s32 	%p311, %r59, 0;
	@%p311 bra 	$L__BB0_225;
	shl.b32 	%r846, %r810, 24;
	shr.s32 	%r847, %r846, 31;
	mov.b32 	%r848, 1;
	shl.b32 	%r849, %r848, %r1081;
	and.b32  	%r850, %r847, %r849;
	or.b32  	%r1080, %r850, %r1080;
	add.s32 	%r1081, %r1081, 1;
$L__BB0_225:
	setp.eq.s32 	%p312, %r60, 0;
	@%p312 bra 	$L__BB0_227;
	shl.b32 	%r851, %r810, 23;
	shr.s32 	%r852, %r851, 31;
	mov.b32 	%r853, 1;
	shl.b32 	%r854, %r853, %r1081;
	and.b32  	%r855, %r852, %r854;
	or.b32  	%r1080, %r855, %r1080;
	add.s32 	%r1081, %r1081, 1;
$L__BB0_227:
	setp.eq.s32 	%p313, %r61, 0;
	@%p313 bra 	$L__BB0_229;
	shl.b32 	%r856, %r810, 22;
	shr.s32 	%r857, %r856, 31;
	mov.b32 	%r858, 1;
	shl.b32 	%r859, %r858, %r1081;
	and.b32  	%r860, %r857, %r859;
	or.b32  	%r1080, %r860, %r1080;
	add.s32 	%r1081, %r1081, 1;
$L__BB0_229:
	setp.eq.s32 	%p314, %r62, 0;
	@%p314 bra 	$L__BB0_231;
	shl.b32 	%r861, %r810, 21;
	shr.s32 	%r862, %r861, 31;
	mov.b32 	%r863, 1;
	shl.b32 	%r864, %r863, %r1081;
	and.b32  	%r865, %r862, %r864;
	or.b32  	%r1080, %r865, %r1080;
	add.s32 	%r1081, %r1081, 1;
$L__BB0_231:
	setp.eq.s32 	%p315, %r63, 0;
	@%p315 bra 	$L__BB0_233;
	shl.b32 	%r866, %r810, 20;
	shr.s32 	%r867, %r866, 31;
	mov.b32 	%r868, 1;
	shl.b32 	%r869, %r868, %r1081;
	and.b32  	%r870, %r867, %r869;
	or.b32  	%r1080, %r870, %r1080;
	add.s32 	%r1081, %r1081, 1;
$L__BB0_233:
	setp.eq.s32 	%p316, %r64, 0;
	@%p316 bra 	$L__BB0_235;
	shl.b32 	%r871, %r810, 19;
	shr.s32 	%r872, %r871, 31;
	mov.b32 	%r873, 1;
	shl.b32 	%r874, %r873, %r1081;
	and.b32  	%r875, %r872, %r874;
	or.b32  	%r1080, %r875, %r1080;
	add.s32 	%r1081, %r1081, 1;
$L__BB0_235:
	and.b32  	%r876, %r393, 8192;
	setp.eq.s32 	%p317, %r876, 0;
	@%p317 bra 	$L__BB0_237;
	shl.b32 	%r877, %r810, 18;
	shr.s32 	%r878, %r877, 31;
	mov.b32 	%r879, 1;
	shl.b32 	%r880, %r879, %r1081;
	and.b32  	%r881, %r878, %r880;
	or.b32  	%r1080, %r881, %r1080;
	add.s32 	%r1081, %r1081, 1;
$L__BB0_237:
	and.b32  	%r882, %r393, 16384;
	setp.eq.s32 	%p318, %r882, 0;
	@%p318 bra 	$L__BB0_239;
	shl.b32 	%r883, %r810, 17;
	shr.s32 	%r884, %r883, 31;
	mov.b32 	%r885, 1;
	shl.b32 	%r886, %r885, %r1081;
	and.b32  	%r887, %r884, %r886;
	or.b32  	%r1080, %r887, %r1080;
	add.s32 	%r1081, %r1081, 1;
$L__BB0_239:
	and.b32  	%r888, %r393, 32768;
	setp.eq.s32 	%p319, %r888, 0;
	@%p319 bra 	$L__BB0_241;
	shl.b32 	%r889, %r810, 16;
	shr.s32 	%r890, %r889, 31;
	mov.b32 	%r891, 1;
	shl.b32 	%r892, %r891, %r1081;
	and.b32  	%r893, %r890, %r892;
	or.b32  	%r1080, %r893, %r1080;
	add.s32 	%r1081, %r1081, 1;
$L__BB0_241:
	and.b32  	%r894, %r393, 65536;
	setp.eq.s32 	%p320, %r894, 0;
	@%p320 bra 	$L__BB0_243;
	shl.b32 	%r895, %r810, 15;
	shr.s32 	%r896, %r895, 31;
	mov.b32 	%r897, 1;
	shl.b32 	%r898, %r897, %r1081;
	and.b32  	%r899, %r896, %r898;
	or.b32  	%r1080, %r899, %r1080;
	add.s32 	%r1081, %r1081, 1;
$L__BB0_243:
	and.b32  	%r900, %r393, 131072;
	setp.eq.s32 	%p321, %r900, 0;
	@%p321 bra 	$L__BB0_245;
	shl.b32 	%r901, %r810, 14;
	shr.s32 	%r902, %r901, 31;
	mov.b32 	%r903, 1;
	shl.b32 	%r904, %r903, %r1081;
	and.b32  	%r905, %r902, %r904;
	or.b32  	%r1080, %r905, %r1080;
	add.s32 	%r1081, %r1081, 1;
$L__BB0_245:
	and.b32  	%r906, %r393, 262144;
	setp.eq.s32 	%p322, %r906, 0;
	@%p322 bra 	$L__BB0_247;
	shl.b32 	%r907, %r810, 13;
	shr.s32 	%r908, %r907, 31;
	mov.b32 	%r909, 1;
	shl.b32 	%r910, %r909, %r1081;
	and.b32  	%r911, %r908, %r910;
	or.b32  	%r1080, %r911, %r1080;
	add.s32 	%r1081, %r1081, 1;
$L__BB0_247:
	and.b32  	%r912, %r393, 524288;
	setp.eq.s32 	%p323, %r912, 0;
	@%p323 bra 	$L__BB0_249;
	shl.b32 	%r913, %r810, 12;
	shr.s32 	%r914, %r913, 31;
	mov.b32 	%r915, 1;
	shl.b32 	%r916, %r915, %r1081;
	and.b32  	%r917, %r914, %r916;
	or.b32  	%r1080, %r917, %r1080;
	add.s32 	%r1081, %r1081, 1;
$L__BB0_249:
	and.b32  	%r918, %r393, 1048576;
	setp.eq.s32 	%p324, %r918, 0;
	@%p324 bra 	$L__BB0_251;
	shl.b32 	%r919, %r810, 11;
	shr.s32 	%r920, %r919, 31;
	mov.b32 	%r921, 1;
	shl.b32 	%r922, %r921, %r1081;
	and.b32  	%r923, %r920, %r922;
	or.b32  	%r1080, %r923, %r1080;
	add.s32 	%r1081, %r1081, 1;
$L__BB0_251:
	and.b32  	%r924, %r393, 2097152;
	setp.eq.s32 	%p325, %r924, 0;
	@%p325 bra 	$L__BB0_253;
	shl.b32 	%r925, %r810, 10;
	shr.s32 	%r926, %r925, 31;
	mov.b32 	%r927, 1;
	shl.b32 	%r928, %r927, %r1081;
	and.b32  	%r929, %r926, %r928;
	or.b32  	%r1080, %r929, %r1080;
	add.s32 	%r1081, %r1081, 1;
$L__BB0_253:
	and.b32  	%r930, %r393, 4194304;
	setp.eq.s32 	%p326, %r930, 0;
	@%p326 bra 	$L__BB0_255;
	shl.b32 	%r931, %r810, 9;
	shr.s32 	%r932, %r931, 31;
	mov.b32 	%r933, 1;
	shl.b32 	%r934, %r933, %r1081;
	and.b32  	%r935, %r932, %r934;
	or.b32  	%r1080, %r935, %r1080;
	add.s32 	%r1081, %r1081, 1;
$L__BB0_255:
	and.b32  	%r936, %r393, 8388608;
	setp.eq.s32 	%p327, %r936, 0;
	@%p327 bra 	$L__BB0_257;
	shl.b32 	%r937, %r810, 8;
	shr.s32 	%r938, %r937, 31;
	mov.b32 	%r939, 1;
	shl.b32 	%r940, %r939, %r1081;
	and.b32  	%r941, %r938, %r940;
	or.b32  	%r1080, %r941, %r1080;
	add.s32 	%r1081, %r1081, 1;
$L__BB0_257:
	and.b32  	%r942, %r393, 16777216;
	setp.eq.s32 	%p328, %r942, 0;
	@%p328 bra 	$L__BB0_259;
	shl.b32 	%r943, %r810, 7;
	shr.s32 	%r944, %r943, 31;
	mov.b32 	%r945, 1;
	shl.b32 	%r946, %r945, %r1081;
	and.b32  	%r947, %r944, %r946;
	or.b32  	%r1080, %r947, %r1080;
	add.s32 	%r1081, %r1081, 1;
$L__BB0_259:
	and.b32  	%r948, %r393, 33554432;
	setp.eq.s32 	%p329, %r948, 0;
	@%p329 bra 	$L__BB0_261;
	shl.b32 	%r949, %r810, 6;
	shr.s32 	%r950, %r949, 31;
	mov.b32 	%r951, 1;
	shl.b32 	%r952, %r951, %r1081;
	and.b32  	%r953, %r950, %r952;
	or.b32  	%r1080, %r953, %r1080;
	add.s32 	%r1081, %r1081, 1;
$L__BB0_261:
	and.b32  	%r954, %r393, 67108864;
	setp.eq.s32 	%p330, %r954, 0;
	@%p330 bra 	$L__BB0_263;
	shl.b32 	%r955, %r810, 5;
	shr.s32 	%r956, %r955, 31;
	mov.b32 	%r957, 1;
	shl.b32 	%r958, %r957, %r1081;
	and.b32  	%r959, %r956, %r958;
	or.b32  	%r1080, %r959, %r1080;
	add.s32 	%r1081, %r1081, 1;
$L__BB0_263:
	and.b32  	%r960, %r393, 134217728;
	setp.eq.s32 	%p331, %r960, 0;
	@%p331 bra 	$L__BB0_265;
	shl.b32 	%r961, %r810, 4;
	shr.s32 	%r962, %r961, 31;
	mov.b32 	%r963, 1;
	shl.b32 	%r964, %r963, %r1081;
	and.b32  	%r965, %r962, %r964;
	or.b32  	%r1080, %r965, %r1080;
	add.s32 	%r1081, %r1081, 1;
$L__BB0_265:
	and.b32  	%r966, %r393, 268435456;
	setp.eq.s32 	%p332, %r966, 0;
	@%p332 bra 	$L__BB0_267;
	shl.b32 	%r967, %r810, 3;
	shr.s32 	%r968, %r967, 31;
	mov.b32 	%r969, 1;
	shl.b32 	%r970, %r969, %r1081;
	and.b32  	%r971, %r968, %r970;
	or.b32  	%r1080, %r971, %r1080;
	add.s32 	%r1081, %r1081, 1;
$L__BB0_267:
	and.b32  	%r972, %r393, 536870912;
	setp.eq.s32 	%p333, %r972, 0;
	@%p333 bra 	$L__BB0_269;
	shl.b32 	%r973, %r810, 2;
	shr.s32 	%r974, %r973, 31;
	mov.b32 	%r975, 1;
	shl.b32 	%r976, %r975, %r1081;
	and.b32  	%r977, %r974, %r976;
	or.b32  	%r1080, %r977, %r1080;
	add.s32 	%r1081, %r1081, 1;
$L__BB0_269:
	and.b32  	%r978, %r393, 1073741824;
	setp.eq.s32 	%p334, %r978, 0;
	@%p334 bra 	$L__BB0_271;
	shl.b32 	%r979, %r810, 1;
	shr.s32 	%r980, %r979, 31;
	mov.b32 	%r981, 1;
	shl.b32 	%r982, %r981, %r1081;
	and.b32  	%r983, %r980, %r982;
	or.b32  	%r1080, %r983, %r1080;
	add.s32 	%r1081, %r1081, 1;
$L__BB0_271:
	and.b32  	%r984, %r393, %r810;
	mov.b32 	%r985, 1;
	shl.b32 	%r986, %r985, %r1081;
	shr.s32 	%r987, %r984, 31;
	and.b32  	%r988, %r987, %r986;
	or.b32  	%r1136, %r1080, %r988;
$L__BB0_272:
	setp.eq.s32 	%p338, %r1136, 0;
	mov.pred 	%p337, 0;
	mov.pred 	%p354, %p337;
	@%p338 bra 	$L__BB0_276;
	mov.u32 	%r1137, %r10;
$L__BB0_274:
	shl.b32 	%r990, %r1137, 1;
	mov.u32 	%r991, _ZZ25phase1_propagation_kernelPKiPtPiiE7s_cands;
	add.s32 	%r992, %r991, %r990;
	ld.shared.u16 	%rs130, [%r992];
	setp.ne.s16 	%p339, %rs130, 0;
	add.s32 	%r374, %r1137, 32;
	setp.lt.u32 	%p340, %r1137, 49;
	and.pred  	%p341, %p339, %p340;
	mov.u32 	%r1137, %r374;
	@%p341 bra 	$L__BB0_274;
	setp.eq.s16 	%p343, %rs130, 0;
	vote.sync.ballot.b32 	%r993, %p343, %r393;
	setp.eq.s32 	%p345, %r993, 0;
	mov.pred 	%p354, -1;
	@%p345 bra 	$L__BB0_4;
$L__BB0_276:
	bar.warp.sync 	%r383;
	add.s32 	%r994, %r1139, %r6;
	mul.wide.u32 	%rd53, %r994, 2;
	cvta.to.global.u64 	%rd54, %rd26;
	add.s64 	%rd60, %rd54, %rd53;
	shl.b32 	%r995, %r1139, 1;
	mov.u32 	%r996, _ZZ25phase1_propagation_kernelPKiPtPiiE7s_cands;
	add.s32 	%r1138, %r996, %r995;
$L__BB0_277:
	ld.shared.u16 	%rs394, [%r1138];
	st.global.u16 	[%rd60], %rs394;
	add.s32 	%r378, %r1139, 32;
	add.s64 	%rd60, %rd60, 64;
	add.s32 	%r1138, %r1138, 64;
	setp.lt.u32 	%p348, %r1139, 49;
	mov.u32 	%r1139, %r378;
	@%p348 bra 	$L__BB0_277;
	setp.ne.s32 	%p349, %r4, 0;
	@%p349 bra 	$L__BB0_283;
	@%p354 bra 	$L__BB0_284;
	mov.b32 	%r1140, 0;
$L__BB0_281:
	shl.b32 	%r998, %r1140, 1;
	add.s32 	%r1000, %r996, %r998;
	ld.shared.u16 	%r1001, [%r1000];
	popc.b32 	%r1002, %r1001;
	cvt.u16.u32 	%rs131, %r1002;
	setp.eq.s16 	%p350, %rs131, 1;
	add.s32 	%r381, %r1140, 1;
	setp.lt.u32 	%p351, %r1140, 80;
	and.pred  	%p352, %p350, %p351;
	mov.u32 	%r1140, %r381;
	@%p352 bra 	$L__BB0_281;
	setp.eq.s16 	%p353, %rs131, 1;
	selp.u32 	%r1003, 1, 0, %p353;
	mul.wide.u32 	%rd55, %r1, 4;
	add.s64 	%rd56, %rd1, %rd55;
	st.global.u32 	[%rd56], %r1003;
$L__BB0_283:
	ret;
$L__BB0_284:
	mul.wide.u32 	%rd57, %r1, 4;
	add.s64 	%rd58, %rd1, %rd57;
	mov.b32 	%r1004, -1;
	st.global.u32 	[%rd58], %r1004;
	bra.uni 	$L__BB0_283;

}
	// .globl	_Z24phase2_relaxation_kernelPtPiPKfi
.visible .entry _Z24phase2_relaxation_kernelPtPiPKfi(
	.param .u64 .ptr .align 1 _Z24phase2_relaxation_kernelPtPiPKfi_param_0,
	.param .u64 .ptr .align 1 _Z24phase2_relaxation_kernelPtPiPKfi_param_1,
	.param .u64 .ptr .align 1 _Z24phase2_relaxation_kernelPtPiPKfi_param_2,
	.param .u32 _Z24phase2_relaxation_kernelPtPiPKfi_param_3
)
{
	.local .align 4 .b8 	__local_depot1[36];
	.reg .b64 	%SP;
	.reg .b64 	%SPL;
	.reg .pred 	%p<511>;
	.reg .b16 	%rs<577>;
	.reg .b32 	%r<1745>;
	.reg .b32 	%f<785>;
	.reg .b64 	%rd<77>;
	// demoted variable
	.shared .align 2 .b8 _ZZ24phase2_relaxation_kernelPtPiPKfiE7s_cands[162];
	// demoted variable
	.shared .align 4 .b8 _ZZ24phase2_relaxation_kernelPtPiPKfiE7s_probs[2916];
	// demoted variable
	.shared .align 4 .b8 _ZZ24phase2_relaxation_kernelPtPiPKfiE8s_logits[2916];
	// demoted variable
	.shared .align 4 .b8 _ZZ24phase2_relaxation_kernelPtPiPKfiE6s_grad[2916];
	// demoted variable
	.shared .align 4 .b8 _ZZ24phase2_relaxation_kernelPtPiPKfiE10s_momentum[2916];
	// demoted variable
	.shared .align 4 .b8 _ZZ24phase2_relaxation_kernelPtPiPKfiE12s_curvatures[324];
	mov.u64 	%SPL, __local_depot1;
	ld.param.u64 	%rd30, [_Z24phase2_relaxation_kernelPtPiPKfi_param_0];
	ld.param.u64 	%rd31, [_Z24phase2_relaxation_kernelPtPiPKfi_param_1];
	ld.param.u64 	%rd32, [_Z24phase2_relaxation_kernelPtPiPKfi_param_2];
	ld.param.u32 	%r524, [_Z24phase2_relaxation_kernelPtPiPKfi_param_3];
	add.u64 	%rd1, %SPL, 0;
	mov.u32 	%r1, %ctaid.x;
	setp.ge.s32 	%p5, %r1, %r524;
	@%p5 bra 	$L__BB1_454;
	cvta.to.global.u64 	%rd34, %rd31;
	mul.wide.u32 	%rd35, %r1, 4;
	add.s64 	%rd2, %rd34, %rd35;
	ld.global.u32 	%r525, [%rd2];
	setp.ne.s32 	%p6, %r525, 0;
	@%p6 bra 	$L__BB1_454;
	cvta.to.global.u64 	%rd36, %rd32;
	add.s64 	%rd38, %rd36, %rd35;
	ld.global.nc.f32 	%f102, [%rd38];
	setp.lt.f32 	%p7, %f102, 0f3EB33333;
	@%p7 bra 	$L__BB1_454;
	// begin inline asm
	activemask.b32 %r526;
	// end inline asm
	// begin inline asm
	mov.u32 %r527, %lanemask_lt;
	// end inline asm
	and.b32  	%r4, %r527, %r526;
	popc.b32 	%r1742, %r4;
	shl.b32 	%r528, %r1742, 1;
	mov.u32 	%r529, _ZZ24phase2_relaxation_kernelPtPiPKfiE7s_cands;
	add.s32 	%r1741, %r529, %r528;
	mad.lo.s32 	%r530, %r1, 81, %r1742;
	mul.wide.u32 	%rd39, %r530, 2;
	cvta.to.global.u64 	%rd40, %rd30;
	add.s64 	%rd76, %rd40, %rd39;
	mov.u64 	%rd73, %rd76;
	mov.u32 	%r1557, %r1741;
	mov.u32 	%r1558, %r1742;
$L__BB1_4:
	ld.global.u16 	%rs174, [%rd73];
	st.shared.u16 	[%r1557], %rs174;
	add.s32 	%r9, %r1558, 32;
	add.s32 	%r1557, %r1557, 64;
	add.s64 	%rd73, %rd73, 64;
	setp.lt.u32 	%p8, %r1558, 49;
	mov.u32 	%r1558, %r9;
	@%p8 bra 	$L__BB1_4;
	bar.warp.sync 	%r526;
	shl.b32 	%r531, %r1742, 2;
	mov.u32 	%r532, _ZZ24phase2_relaxation_kernelPtPiPKfiE12s_curvatures;
	add.s32 	%r1560, %r532, %r531;
	mul.wide.u32 	%rd41, %r1742, 80;
	mov.u64 	%rd42, d_peers;
	add.s64 	%rd43, %rd41, %rd42;
	add.s64 	%rd74, %rd43, 40;
	mov.u32 	%r1559, %r1741;
	mov.u32 	%r1561, %r1742;
$L__BB1_6:
	mov.u32 	%r14, %r1561;
	ld.shared.u16 	%rs1, [%r1559];
	cvt.u32.u16 	%r533, %rs1;
	popc.b32 	%r534, %r533;
	cvt.u16.u32 	%rs2, %r534;
	setp.eq.s16 	%p9, %rs2, 1;
	mov.f32 	%f751, 0f00000000;
	@%p9 bra 	$L__BB1_47;
	setp.eq.s16 	%p10, %rs1, 0;
	mov.f32 	%f751, 0f7F7FFFFF;
	@%p10 bra 	$L__BB1_47;
	ld.const.u32 	%r535, [%rd74+-40];
	shl.b32 	%r536, %r535, 1;
	add.s32 	%r538, %r529, %r536;
	ld.shared.u16 	%rs175, [%r538];
	cvt.u32.u16 	%r539, %rs175;
	popc.b32 	%r540, %r539;
	cvt.u16.u32 	%rs176, %r540;
	setp.eq.s16 	%p11, %rs176, 1;
	selp.u32 	%r541, 1, 0, %p11;
	ld.const.u32 	%r542, [%rd74+-36];
	shl.b32 	%r543, %r542, 1;
	add.s32 	%r544, %r529, %r543;
	ld.shared.u16 	%rs177, [%r544];
	cvt.u32.u16 	%r545, %rs177;
	popc.b32 	%r546, %r545;
	cvt.u16.u32 	%rs178, %r546;
	setp.eq.s16 	%p12, %rs178, 1;
	selp.u32 	%r547, 1, 0, %p12;
	add.s32 	%r548, %r541, %r547;
	ld.const.u32 	%r549, [%rd74+-32];
	shl.b32 	%r550, %r549, 1;
	add.s32 	%r551, %r529, %r550;
	ld.shared.u16 	%rs3, [%r551];
	cvt.u32.u16 	%r552, %rs3;
	popc.b32 	%r553, %r552;
	cvt.u16.u32 	%rs179, %r553;
	setp.eq.s16 	%p13, %rs179, 1;
	selp.u32 	%r554, 1, 0, %p13;
	add.s32 	%r555, %r548, %r554;
	ld.const.u32 	%r556, [%rd74+-28];
	shl.b32 	%r557, %r556, 1;
	add.s32 	%r558, %r529, %r557;
	ld.shared.u16 	%rs4, [%r558];
	cvt.u32.u16 	%r559, %rs4;
	popc.b32 	%r560, %r559;
	cvt.u16.u32 	%rs5, %r560;
	setp.eq.s16 	%p14, %rs5, 1;
	selp.u32 	%r561, 1, 0, %p14;
	add.s32 	%r562, %r555, %r561;
	ld.const.u32 	%r563, [%rd74+-24];
	shl.b32 	%r564, %r563, 1;
	add.s32 	%r565, %r529, %r564;
	ld.shared.u16 	%rs6, [%r565];
	cvt.u32.u16 	%r566, %rs6;
	popc.b32 	%r567, %r566;
	cvt.u16.u32 	%rs7, %r567;
	setp.eq.s16 	%p15, %rs7, 1;
	selp.u32 	%r568, 1, 0, %p15;
	add.s32 	%r569, %r562, %r568;
	ld.const.u32 	%r570, [%rd74+-20];
	shl.b32 	%r571, %r570, 1;
	add.s32 	%r572, %r529, %r571;
	ld.shared.u16 	%rs8, [%r572];
	cvt.u32.u16 	%r573, %rs8;
	popc.b32 	%r574, %r573;
	cvt.u16.u32 	%rs9, %r574;
	setp.eq.s16 	%p16, %rs9, 1;
	selp.u32 	%r575, 1, 0, %p16;
	add.s32 	%r576, %r569, %r575;
	ld.const.u32 	%r577, [%rd74+-16];
	shl.b32 	%r578, %r577, 1;
	add.s32 	%r579, %r529, %r578;
	ld.shared.u16 	%rs10, [%r579];
	cvt.u32.u16 	%r580, %rs10;
	popc.b32 	%r581, %r580;
	cvt.u16.u32 	%rs11, %r581;
	setp.eq.s16 	%p17, %rs11, 1;
	selp.u32 	%r582, 1, 0, %p17;
	add.s32 	%r583, %r576, %r582;
	ld.const.u32 	%r584, [%rd74+-12];
	shl.b32 	%r585, %r584, 1;
	add.s32 	%r586, %r529, %r585;
	ld.shared.u16 	%rs12, [%r586];
	cvt.u32.u16 	%r587, %rs12;
	popc.b32 	%r588, %r587;
	cvt.u16.u32 	%rs13, %r588;
	setp.eq.s16 	%p18, %rs13, 1;
	selp.u32 	%r589, 1, 0, %p18;
	add.s32 	%r590, %r583, %r589;
	ld.const.u32 	%r591, [%rd74+-8];
	shl.b32 	%r592, %r591, 1;
	add.s32 	%r593, %r529, %r592;
	ld.shared.u16 	%rs14, [%r593];
	cvt.u32.u16 	%r594, %rs14;
	popc.b32 	%r595, %r594;
	cvt.u16.u32 	%rs15, %r595;
	setp.eq.s16 	%p19, %rs15, 1;
	selp.u32 	%r596, 1, 0, %p19;
	add.s32 	%r597, %r590, %r596;
	ld.const.u32 	%r598, [%rd74+-4];
	shl.b32 	%r599, %r598, 1;
	add.s32 	%r600, %r529, %r599;
	ld.shared.u16 	%rs16, [%r600];
	cvt.u32.u16 	%r601, %rs16;
	popc.b32 	%r602, %r601;
	cvt.u16.u32 	%rs17, %r602;
	setp.eq.s16 	%p20, %rs17, 1;
	selp.u32 	%r603, 1, 0, %p20;
	add.s32 	%r604, %r597, %r603;
	ld.const.u32 	%r605, [%rd74];
	shl.b32 	%r606, %r605, 1;
	add.s32 	%r607, %r529, %r606;
	ld.shared.u16 	%rs18, [%r607];
	cvt.u32.u16 	%r608, %rs18;
	popc.b32 	%r609, %r608;
	cvt.u16.u32 	%rs19, %r609;
	setp.eq.s16 	%p21, %rs19, 1;
	selp.u32 	%r610, 1, 0, %p21;
	add.s32 	%r611, %r604, %r610;
	ld.const.u32 	%r612, [%rd74+4];
	shl.b32 	%r613, %r612, 1;
	add.s32 	%r614, %r529, %r613;
	ld.shared.u16 	%rs20, [%r614];
	cvt.u32.u16 	%r615, %rs20;
	popc.b32 	%r616, %r615;
	cvt.u16.u32 	%rs21, %r616;
	setp.eq.s16 	%p22, %rs21, 1;
	selp.u32 	%r617, 1, 0, %p22;
	add.s32 	%r618, %r611, %r617;
	ld.const.u32 	%r619, [%rd74+8];
	shl.b32 	%r620, %r619, 1;
	add.s32 	%r621, %r529, %r620;
	ld.shared.u16 	%rs22, [%r621];
	cvt.u32.u16 	%r622, %rs22;
	popc.b32 	%r623, %r622;
	cvt.u16.u32 	%rs23, %r623;
	setp.eq.s16 	%p23, %rs23, 1;
	selp.u32 	%r624, 1, 0, %p23;
	add.s32 	%r625, %r618, %r624;
	ld.const.u32 	%r626, [%rd74+12];
	shl.b32 	%r627, %r626, 1;
	add.s32 	%r628, %r529, %r627;
	ld.shared.u16 	%rs24, [%r628];
	cvt.u32.u16 	%r629, %rs24;
	popc.b32 	%r630, %r629;
	cvt.u16.u32 	%rs25, %r630;
	setp.eq.s16 	%p24, %rs25, 1;
	selp.u32 	%r631, 1, 0, %p24;
	add.s32 	%r632, %r625, %r631;
	ld.const.u32 	%r633, [%rd74+16];
	shl.b32 	%r634, %r633, 1;
	add.s32 	%r635, %r529, %r634;
	ld.shared.u16 	%rs26, [%r635];
	cvt.u32.u16 	%r636, %rs26;
	popc.b32 	%r637, %r636;
	cvt.u16.u32 	%rs27, %r637;
	setp.eq.s16 	%p25, %rs27, 1;
	selp.u32 	%r638, 1, 0, %p25;
	add.s32 	%r639, %r632, %r638;
	ld.const.u32 	%r640, [%rd74+20];
	shl.b32 	%r641, %r640, 1;
	add.s32 	%r642, %r529, %r641;
	ld.shared.u16 	%rs28, [%r642];
	cvt.u32.u16 	%r643, %rs28;
	popc.b32 	%r644, %r643;
	cvt.u16.u32 	%rs29, %r644;
	setp.eq.s16 	%p26, %rs29, 1;
	selp.u32 	%r645, 1, 0, %p26;
	add.s32 	%r646, %r639, %r645;
	ld.const.u32 	%r647, [%rd74+24];
	shl.b32 	%r648, %r647, 1;
	add.s32 	%r649, %r529, %r648;
	ld.shared.u16 	%rs30, [%r649];
	cvt.u32.u16 	%r650, %rs30;
	popc.b32 	%r651, %r650;
	cvt.u16.u32 	%rs31, %r651;
	setp.eq.s16 	%p27, %rs31, 1;
	selp.u32 	%r652, 1, 0, %p27;
	add.s32 	%r653, %r646, %r652;
	ld.const.u32 	%r654, [%rd74+28];
	shl.b32 	%r655, %r654, 1;
	add.s32 	%r656, %r529, %r655;
	ld.shared.u16 	%rs32, [%r656];
	cvt.u32.u16 	%r657, %rs32;
	popc.b32 	%r658, %r657;
	cvt.u16.u32 	%rs33, %r658;
	setp.eq.s16 	%p28, %rs33, 1;
	selp.u32 	%r659, 1, 0, %p28;
	add.s32 	%r660, %r653, %r659;
	ld.const.u32 	%r661, [%rd74+32];
	shl.b32 	%r662, %r661, 1;
	add.s32 	%r663, %r529, %r662;
	ld.shared.u16 	%rs34, [%r663];
	cvt.u32.u16 	%r664, %rs34;
	popc.b32 	%r665, %r664;
	cvt.u16.u32 	%rs35, %r665;
	setp.eq.s16 	%p29, %rs35, 1;
	selp.u32 	%r666, 1, 0, %p29;
	add.s32 	%r667, %r660, %r666;
	ld.const.u32 	%r668, [%rd74+36];
	shl.b32 	%r669, %r668, 1;
	add.s32 	%r670, %r529, %r669;
	ld.shared.u16 	%rs36, [%r670];
	cvt.u32.u16 	%r671, %rs36;
	popc.b32 	%r672, %r671;
	cvt.u16.u32 	%rs37, %r672;
	setp.eq.s16 	%p30, %rs37, 1;
	selp.u32 	%r673, 1, 0, %p30;
	add.s32 	%r674, %r667, %r673;
	cvt.rn.f32.u32 	%f1, %r674;
	cvt.rn.f32.u16 	%f105, %rs2;
	div.rn.f32 	%f2, %f105, 0f41100000;
	setp.gt.u16 	%p31, %rs176, 1;
	and.b16  	%rs180, %rs175, %rs1;
	cvt.u32.u16 	%r675, %rs180;
	popc.b32 	%r676, %r675;
	cvt.u16.u32 	%rs181, %r676;
	selp.b16 	%rs182, %rs181, 0, %p31;
	selp.u32 	%r677, 1, 0, %p31;
	setp.lt.u16 	%p32, %rs178, 2;
	and.b16  	%rs183, %rs177, %rs1;
	cvt.u32.u16 	%r678, %rs183;
	popc.b32 	%r679, %r678;
	cvt.u16.u32 	%rs184, %r679;
	selp.b32 	%r680, 2, 1, %p31;
	selp.b16 	%rs185, 0, %rs184, %p32;
	add.s16 	%rs511, %rs182, %rs185;
	selp.b32 	%r1564, %r677, %r680, %p32;
	setp.lt.u16 	%p33, %rs179, 2;
	@%p33 bra 	$L__BB1_10;
	and.b16  	%rs186, %rs3, %rs1;
	cvt.u32.u16 	%r681, %rs186;
	popc.b32 	%r682, %r681;
	cvt.u16.u32 	%rs187, %r682;
	add.s16 	%rs511, %rs511, %rs187;
	add.s32 	%r1564, %r1564, 1;
$L__BB1_10:
	cvt.u32.u16 	%r1565, %rs511;
	setp.lt.u16 	%p34, %rs5, 2;
	@%p34 bra 	$L__BB1_12;
	and.b16  	%rs188, %rs4, %rs1;
	cvt.u32.u16 	%r683, %rs188;
	popc.b32 	%r684, %r683;
	add.s32 	%r1565, %r1565, %r684;
	add.s32 	%r1564, %r1564, 1;
$L__BB1_12:
	setp.lt.u16 	%p35, %rs7, 2;
	@%p35 bra 	$L__BB1_14;
	and.b16  	%rs189, %rs6, %rs1;
	cvt.u32.u16 	%r685, %rs189;
	popc.b32 	%r686, %r685;
	add.s32 	%r1565, %r1565, %r686;
	add.s32 	%r1564, %r1564, 1;
$L__BB1_14:
	setp.lt.u16 	%p36, %rs9, 2;
	@%p36 bra 	$L__BB1_16;
	and.b16  	%rs190, %rs8, %rs1;
	cvt.u32.u16 	%r687, %rs190;
	popc.b32 	%r688, %r687;
	add.s32 	%r1565, %r1565, %r688;
	add.s32 	%r1564, %r1564, 1;
$L__BB1_16:
	setp.lt.u16 	%p37, %rs11, 2;
	@%p37 bra 	$L__BB1_18;
	and.b16  	%rs191, %rs10, %rs1;
	cvt.u32.u16 	%r689, %rs191;
	popc.b32 	%r690, %r689;
	add.s32 	%r1565, %r1565, %r690;
	add.s32 	%r1564, %r1564, 1;
$L__BB1_18:
	setp.lt.u16 	%p38, %rs13, 2;
	@%p38 bra 	$L__BB1_20;
	and.b16  	%rs192, %rs12, %rs1;
	cvt.u32.u16 	%r691, %rs192;
	popc.b32 	%r692, %r691;
	add.s32 	%r1565, %r1565, %r692;
	add.s32 	%r1564, %r1564, 1;
$L__BB1_20:
	setp.lt.u16 	%p39, %rs15, 2;
	@%p39 bra 	$L__BB1_22;
	and.b16  	%rs193, %rs14, %rs1;
	cvt.u32.u16 	%r693, %rs193;
	popc.b32 	%r694, %r693;
	add.s32 	%r1565, %r1565, %r694;
	add.s32 	%r1564, %r1564, 1;
$L__BB1_22:
	setp.lt.u16 	%p40, %rs17, 2;
	@%p40 bra 	$L__BB1_24;
	and.b16  	%rs194, %rs16, %rs1;
	cvt.u32.u16 	%r695, %rs194;
	popc.b32 	%r696, %r695;
	add.s32 	%r1565, %r1565, %r696;
	add.s32 	%r1564, %r1564, 1;
$L__BB1_24:
	setp.lt.u16 	%p41, %rs19, 2;
	@%p41 bra 	$L__BB1_26;
	and.b16  	%rs195, %rs18, %rs1;
	cvt.u32.u16 	%r697, %rs195;
	popc.b32 	%r698, %r697;
	add.s32 	%r1565, %r1565, %r698;
	add.s32 	%r1564, %r1564, 1;
$L__BB1_26:
	setp.lt.u16 	%p42, %rs21, 2;
	@%p42 bra 	$L__BB1_28;
	and.b16  	%rs196, %rs20, %rs1;
	cvt.u32.u16 	%r699, %rs196;
	popc.b32 	%r700, %r699;
	add.s32 	%r1565, %r1565, %r700;
	add.s32 	%r1564, %r1564, 1;
$L__BB1_28:
	setp.lt.u16 	%p43, %rs23, 2;
	@%p43 bra 	$L__BB1_30;
	and.b16  	%rs197, %rs22, %rs1;
	cvt.u32.u16 	%r701, %rs197;
	popc.b32 	%r702, %r701;
	add.s32 	%r1565, %r1565, %r702;
	add.s32 	%r1564, %r1564, 1;
$L__BB1_30:
	setp.lt.u16 	%p44, %rs25, 2;
	@%p44 bra 	$L__BB1_32;
	and.b16  	%rs198, %rs24, %rs1;
	cvt.u32.u16 	%r703, %rs198;
	popc.b32 	%r704, %r703;
	add.s32 	%r1565, %r1565, %r704;
	add.s32 	%r1564, %r1564, 1;
$L__BB1_32:
	setp.lt.u16 	%p45, %rs27, 2;
	@%p45 bra 	$L__BB1_34;
	and.b16  	%rs199, %rs26, %rs1;
	cvt.u32.u16 	%r705, %rs199;
	popc.b32 	%r706, %r705;
	add.s32 	%r1565, %r1565, %r706;
	add.s32 	%r1564, %r1564, 1;
$L__BB1_34:
	setp.lt.u16 	%p46, %rs29, 2;
	@%p46 bra 	$L__BB1_36;
	and.b16  	%rs200, %rs28, %rs1;
	cvt.u32.u16 	%r707, %rs200;
	popc.b32 	%r708, %r707;
	add.s32 	%r1565, %r1565, %r708;
	add.s32 	%r1564, %r1564, 1;
$L__BB1_36:
	setp.lt.u16 	%p47, %rs31, 2;
	@%p47 bra 	$L__BB1_38;
	and.b16  	%rs201, %rs30, %rs1;
	cvt.u32.u16 	%r709, %rs201;
	popc.b32 	%r710, %r709;
	add.s32 	%r1565, %r1565, %r710;
	add.s32 	%r1564, %r1564, 1;
$L__BB1_38:
	setp.lt.u16 	%p48, %rs33, 2;
	@%p48 bra 	$L__BB1_40;
	and.b16  	%rs202, %rs32, %rs1;
	cvt.u32.u16 	%r711, %rs202;
	popc.b32 	%r712, %r711;
	add.s32 	%r1565, %r1565, %r712;
	add.s32 	%r1564, %r1564, 1;
$L__BB1_40:
	setp.lt.u16 	%p49, %rs35, 2;
	@%p49 bra 	$L__BB1_42;
	and.b16  	%rs203, %rs34, %rs1;
	cvt.u32.u16 	%r713, %rs203;
	popc.b32 	%r714, %r713;
	add.s32 	%r1565, %r1565, %r714;
	add.s32 	%r1564, %r1564, 1;
$L__BB1_42:
	setp.lt.u16 	%p50, %rs37, 2;
	@%p50 bra 	$L__BB1_44;
	and.b16  	%rs204, %rs36, %rs1;
	cvt.u32.u16 	%r715, %rs204;
	popc.b32 	%r716, %r715;
	add.s32 	%r1565, %r1565, %r716;
	add.s32 	%r1564, %r1564, 1;
$L__BB1_44:
	setp.eq.s32 	%p51, %r1564, 0;
	mov.f32 	%f750, 0f00000000;
	@%p51 bra 	$L__BB1_46;
	cvt.rn.f32.u32 	%f107, %r1565;
	cvt.u32.u16 	%r717, %rs2;
	mul.lo.s32 	%r718, %r1564, %r717;
	cvt.rn.f32.u32 	%f108, %r718;
	div.rn.f32 	%f109, %f107, %f108;
	mul.f32 	%f750, %f109, 0f3E800000;
$L__BB1_46:
	div.rn.f32 	%f110, %f1, 0f41A00000;
	mul.f32 	%f111, %f110, 0f3ECCCCCD;
	mov.f32 	%f112, 0f3F800000;
	sub.f32 	%f113, %f112, %f2;
	fma.rn.f32 	%f114, %f113, 0f3EB33333, %f111;
	add.f32 	%f751, %f114, %f750;
$L__BB1_47:
	st.shared.f32 	[%r1560], %f751;
	add.s32 	%r1561, %r14, 32;
	add.s32 	%r1560, %r1560, 128;
	add.s32 	%r1559, %r1559, 64;
	add.s64 	%rd74, %rd74, 2560;
	setp.lt.u32 	%p52, %r14, 49;
	@%p52 bra 	$L__BB1_6;
	bar.warp.sync 	%r526;
	mov.u32 	%r1597, %r1742;
$L__BB1_49:
	mov.u32 	%r90, %r1597;
	shl.b32 	%r719, %r90, 1;
	add.s32 	%r721, %r529, %r719;
	ld.shared.u16 	%rs41, [%r721];
	cvt.u32.u16 	%r722, %rs41;
	popc.b32 	%r723, %r722;
	cvt.u16.u32 	%rs42, %r723;
	setp.ne.s16 	%p53, %rs42, 1;
	mul.lo.s32 	%r91, %r90, 9;
	shl.b32 	%r724, %r91, 2;
	mov.u32 	%r725, _ZZ24phase2_relaxation_kernelPtPiPKfiE8s_logits;
	add.s32 	%r92, %r725, %r724;
	@%p53 bra 	$L__BB1_51;
	and.b16  	%rs206, %rs41, 1;
	setp.eq.b16 	%p56, %rs206, 1;
	selp.f32 	%f752, 0f41200000, 0fC1200000, %p56;
	st.shared.f32 	[%r92], %f752;
	bra.uni 	$L__BB1_54;
$L__BB1_51:
	and.b16  	%rs205, %rs41, 1;
	setp.eq.b16 	%p54, %rs205, 1;
	not.pred 	%p55, %p54;
	@%p55 bra 	$L__BB1_53;
	mov.b32 	%r726, 0;
	st.shared.u32 	[%r92], %r726;
	mov.f32 	%f752, 0f00000000;
	bra.uni 	$L__BB1_54;
$L__BB1_53:
	mov.b32 	%r727, -1054867456;
	st.shared.u32 	[%r92], %r727;
	mov.f32 	%f752, 0fC1200000;
$L__BB1_54:
	setp.eq.s16 	%p57, %rs42, 1;
	mov.u32 	%r729, _ZZ24phase2_relaxation_kernelPtPiPKfiE10s_momentum;
	add.s32 	%r93, %r729, %r724;
	mov.b32 	%r730, 0;
	st.shared.u32 	[%r93], %r730;
	@%p57 bra 	$L__BB1_58;
	and.b16  	%rs207, %rs41, 2;
	setp.eq.s16 	%p58, %rs207, 0;
	@%p58 bra 	$L__BB1_57;
	mov.b32 	%r731, 0;
	st.shared.u32 	[%r92+4], %r731;
	mov.f32 	%f753, 0f00000000;
	bra.uni 	$L__BB1_59;
$L__BB1_57:
	mov.b32 	%r732, -1054867456;
	st.shared.u32 	[%r92+4], %r732;
	mov.f32 	%f753, 0fC1200000;
	bra.uni 	$L__BB1_59;
$L__BB1_58:
	and.b16  	%rs208, %rs41, 2;
	setp.eq.s16 	%p59, %rs208, 0;
	selp.f32 	%f753, 0fC1200000, 0f41200000, %p59;
	st.shared.f32 	[%r92+4], %f753;
$L__BB1_59:
	setp.eq.s16 	%p60, %rs42, 1;
	mov.b32 	%r733, 0;
	st.shared.u32 	[%r93+4], %r733;
	@%p60 bra 	$L__BB1_63;
	and.b16  	%rs209, %rs41, 4;
	setp.eq.s16 	%p61, %rs209, 0;
	@%p61 bra 	$L__BB1_62;
	mov.b32 	%r734, 0;
	st.shared.u32 	[%r92+8], %r734;
	mov.f32 	%f754, 0f00000000;
	bra.uni 	$L__BB1_64;
$L__BB1_62:
	mov.b32 	%r735, -1054867456;
	st.shared.u32 	[%r92+8], %r735;
	mov.f32 	%f754, 0fC1200000;
	bra.uni 	$L__BB1_64;
$L__BB1_63:
	and.b16  	%rs210, %rs41, 4;
	setp.eq.s16 	%p62, %rs210, 0;
	selp.f32 	%f754, 0fC1200000, 0f41200000, %p62;
	st.shared.f32 	[%r92+8], %f754;
$L__BB1_64:
	setp.eq.s16 	%p63, %rs42, 1;
	mov.b32 	%r736, 0;
	st.shared.u32 	[%r93+8], %r736;
	@%p63 bra 	$L__BB1_68;
	and.b16  	%rs211, %rs41, 8;
	setp.eq.s16 	%p64, %rs211, 0;
	@%p64 bra 	$L__BB1_67;
	mov.b32 	%r737, 0;
	st.shared.u32 	[%r92+12], %r737;
	mov.f32 	%f755, 0f00000000;
	bra.uni 	$L__BB1_69;
$L__BB1_67:
	mov.b32 	%r738, -1054867456;
	st.shared.u32 	[%r92+12], %r738;
	mov.f32 	%f755, 0fC1200000;
	bra.uni 	$L__BB1_69;
$L__BB1_68:
	and.b16  	%rs212, %rs41, 8;
	setp.eq.s16 	%p65, %rs212, 0;
	selp.f32 	%f755, 0fC1200000, 0f41200000, %p65;
	st.shared.f32 	[%r92+12], %f755;
$L__BB1_69:
	setp.eq.s16 	%p66, %rs42, 1;
	mov.b32 	%r739, 0;
	st.shared.u32 	[%r93+12], %r739;
	@%p66 bra 	$L__BB1_73;
	and.b16  	%rs213, %rs41, 16;
	setp.eq.s16 	%p67, %rs213, 0;
	@%p67 bra 	$L__BB1_72;
	mov.b32 	%r740, 0;
	st.shared.u32 	[%r92+16], %r740;
	mov.f32 	%f756, 0f00000000;
	bra.uni 	$L__BB1_74;
$L__BB1_72:
	mov.b32 	%r741, -1054867456;
	st.shared.u32 	[%r92+16], %r741;
	mov.f32 	%f756, 0fC1200000;
	bra.uni 	$L__BB1_74;
$L__BB1_73:
	and.b16  	%rs214, %rs41, 16;
	setp.eq.s16 	%p68, %rs214, 0;
	selp.f32 	%f756, 0fC1200000, 0f41200000, %p68;
	st.shared.f32 	[%r92+16], %f756;
$L__BB1_74:
	setp.eq.s16 	%p69, %rs42, 1;
	mov.b32 	%r742, 0;
	st.shared.u32 	[%r93+16], %r742;
	@%p69 bra 	$L__BB1_78;
	and.b16  	%rs215, %rs41, 32;
	setp.eq.s16 	%p70, %rs215, 0;
	@%p70 bra 	$L__BB1_77;
	mov.b32 	%r743, 0;
	st.shared.u32 	[%r92+20], %r743;
	mov.f32 	%f757, 0f00000000;
	bra.uni 	$L__BB1_79;
$L__BB1_77:
	mov.b32 	%r744, -1054867456;
	st.shared.u32 	[%r92+20], %r744;
	mov.f32 	%f757, 0fC1200000;
	bra.uni 	$L__BB1_79;
$L__BB1_78:
	and.b16  	%rs216, %rs41, 32;
	setp.eq.s16 	%p71, %rs216, 0;
	selp.f32 	%f757, 0fC1200000, 0f41200000, %p71;
	st.shared.f32 	[%r92+20], %f757;
$L__BB1_79:
	setp.eq.s16 	%p72, %rs42, 1;
	mov.b32 	%r745, 0;
	st.shared.u32 	[%r93+20], %r745;
	@%p72 bra 	$L__BB1_83;
	and.b16  	%rs217, %rs41, 64;
	setp.eq.s16 	%p73, %rs217, 0;
	@%p73 bra 	$L__BB1_82;
	mov.b32 	%r746, 0;
	st.shared.u32 	[%r92+24], %r746;
	mov.f32 	%f758, 0f00000000;
	bra.uni 	$L__BB1_84;
$L__BB1_82:
	mov.b32 	%r747, -1054867456;
	st.shared.u32 	[%r92+24], %r747;
	mov.f32 	%f758, 0fC1200000;
	bra.uni 	$L__BB1_84;
$L__BB1_83:
	and.b16  	%rs218, %rs41, 64;
	setp.eq.s16 	%p74, %rs218, 0;
	selp.f32 	%f758, 0fC1200000, 0f41200000, %p74;
	st.shared.f32 	[%r92+24], %f758;
$L__BB1_84:
	setp.eq.s16 	%p75, %rs42, 1;
	mov.b32 	%r748, 0;
	st.shared.u32 	[%r93+24], %r748;
	@%p75 bra 	$L__BB1_88;
	and.b16  	%rs219, %rs41, 128;
	setp.eq.s16 	%p76, %rs219, 0;
	@%p76 bra 	$L__BB1_87;
	mov.b32 	%r749, 0;
	st.shared.u32 	[%r92+28], %r749;
	mov.f32 	%f759, 0f00000000;
	bra.uni 	$L__BB1_89;
$L__BB1_87:
	mov.b32 	%r750, -1054867456;
	st.shared.u32 	[%r92+28], %r750;
	mov.f32 	%f759, 0fC1200000;
	bra.uni 	$L__BB1_89;
$L__BB1_88:
	and.b16  	%rs220, %rs41, 128;
	setp.eq.s16 	%p77, %rs220, 0;
	selp.f32 	%f759, 0fC1200000, 0f41200000, %p77;
	st.shared.f32 	[%r92+28], %f759;
$L__BB1_89:
	setp.eq.s16 	%p78, %rs42, 1;
	mov.b32 	%r751, 0;
	st.shared.u32 	[%r93+28], %r751;
	@%p78 bra 	$L__BB1_93;
	and.b16  	%rs221, %rs41, 256;
	setp.eq.s16 	%p79, %rs221, 0;
	@%p79 bra 	$L__BB1_92;
	mov.b32 	%r752, 0;
	st.shared.u32 	[%r92+32], %r752;
	mov.f32 	%f760, 0f00000000;
	bra.uni 	$L__BB1_94;
$L__BB1_92:
	mov.b32 	%r753, -1054867456;
	st.shared.u32 	[%r92+32], %r753;
	mov.f32 	%f760, 0fC1200000;
	bra.uni 	$L__BB1_94;
$L__BB1_93:
	and.b16  	%rs222, %rs41, 256;
	setp.eq.s16 	%p80, %rs222, 0;
	selp.f32 	%f760, 0fC1200000, 0f41200000, %p80;
	st.shared.f32 	[%r92+32], %f760;
$L__BB1_94:
	mov.b32 	%r754, 0;
	st.shared.u32 	[%r93+32], %r754;
	mov.u32 	%r755, _ZZ24phase2_relaxation_kernelPtPiPKfiE7s_probs;
	mad.lo.s32 	%r756, %r90, 36, %r755;
	setp.gt.f32 	%p81, %f753, %f752;
	selp.f32 	%f133, %f753, %f752, %p81;
	setp.gt.f32 	%p82, %f754, %f133;
	selp.f32 	%f134, %f754, %f133, %p82;
	setp.gt.f32 	%p83, %f755, %f134;
	selp.f32 	%f135, %f755, %f134, %p83;
	setp.gt.f32 	%p84, %f756, %f135;
	selp.f32 	%f136, %f756, %f135, %p84;
	setp.gt.f32 	%p85, %f757, %f136;
	selp.f32 	%f137, %f757, %f136, %p85;
	setp.gt.f32 	%p86, %f758, %f137;
	selp.f32 	%f138, %f758, %f137, %p86;
	setp.gt.f32 	%p87, %f759, %f138;
	selp.f32 	%f139, %f759, %f138, %p87;
	setp.gt.f32 	%p88, %f760, %f139;
	selp.f32 	%f140, %f760, %f139, %p88;
	sub.f32 	%f141, %f752, %f140;
	fma.rn.f32 	%f142, %f141, 0f3BBB989D, 0f3F000000;
	cvt.sat.f32.f32 	%f143, %f142;
	mov.f32 	%f144, 0f4B400001;
	mov.f32 	%f145, 0f437C0000;
	fma.rm.f32 	%f146, %f143, %f145, %f144;
	add.f32 	%f147, %f146, 0fCB40007F;
	neg.f32 	%f148, %f147;
	fma.rn.f32 	%f149, %f141, 0f3FB8AA3B, %f148;
	fma.rn.f32 	%f150, %f141, 0f32A57060, %f149;
	mov.b32 	%r757, %f146;
	shl.b32 	%r758, %r757, 23;
	mov.b32 	%f151, %r758;
	ex2.approx.ftz.f32 	%f152, %f150;
	mul.f32 	%f153, %f152, %f151;
	add.f32 	%f154, %f153, 0f00000000;
	sub.f32 	%f155, %f753, %f140;
	fma.rn.f32 	%f156, %f155, 0f3BBB989D, 0f3F000000;
	cvt.sat.f32.f32 	%f157, %f156;
	fma.rm.f32 	%f158, %f157, %f145, %f144;
	add.f32 	%f159, %f158, 0fCB40007F;
	neg.f32 	%f160, %f159;
	fma.rn.f32 	%f161, %f155, 0f3FB8AA3B, %f160;
	fma.rn.f32 	%f162, %f155, 0f32A57060, %f161;
	mov.b32 	%r759, %f158;
	shl.b32 	%r760, %r759, 23;
	mov.b32 	%f163, %r760;
	ex2.approx.ftz.f32 	%f164, %f162;
	mul.f32 	%f165, %f164, %f163;
	add.f32 	%f166, %f154, %f165;
	sub.f32 	%f167, %f754, %f140;
	fma.rn.f32 	%f168, %f167, 0f3BBB989D, 0f3F000000;
	cvt.sat.f32.f32 	%f169, %f168;
	fma.rm.f32 	%f170, %f169, %f145, %f144;
	add.f32 	%f171, %f170, 0fCB40007F;
	neg.f32 	%f172, %f171;
	fma.rn.f32 	%f173, %f167, 0f3FB8AA3B, %f172;
	fma.rn.f32 	%f174, %f167, 0f32A57060, %f173;
	mov.b32 	%r761, %f170;
	shl.b32 	%r762, %r761, 23;
	mov.b32 	%f175, %r762;
	ex2.approx.ftz.f32 	%f176, %f174;
	mul.f32 	%f177, %f176, %f175;
	add.f32 	%f178, %f166, %f177;
	sub.f32 	%f179, %f755, %f140;
	fma.rn.f32 	%f180, %f179, 0f3BBB989D, 0f3F000000;
	cvt.sat.f32.f32 	%f181, %f180;
	fma.rm.f32 	%f182, %f181, %f145, %f144;
	add.f32 	%f183, %f182, 0fCB40007F;
	neg.f32 	%f184, %f183;
	fma.rn.f32 	%f185, %f179, 0f3FB8AA3B, %f184;
	fma.rn.f32 	%f186, %f179, 0f32A57060, %f185;
	mov.b32 	%r763, %f182;
	shl.b32 	%r764, %r763, 23;
	mov.b32 	%f187, %r764;
	ex2.approx.ftz.f32 	%f188, %f186;
	mul.f32 	%f189, %f188, %f187;
	add.f32 	%f190, %f178, %f189;
	sub.f32 	%f191, %f756, %f140;
	fma.rn.f32 	%f192, %f191, 0f3BBB989D, 0f3F000000;
	cvt.sat.f32.f32 	%f193, %f192;
	fma.rm.f32 	%f194, %f193, %f145, %f144;
	add.f32 	%f195, %f194, 0fCB40007F;
	neg.f32 	%f196, %f195;
	fma.rn.f32 	%f197, %f191, 0f3FB8AA3B, %f196;
	fma.rn.f32 	%f198, %f191, 0f32A57060, %f197;
	mov.b32 	%r765, %f194;
	shl.b32 	%r766, %r765, 23;
	mov.b32 	%f199, %r766;
	ex2.approx.ftz.f32 	%f200, %f198;
	mul.f32 	%f201, %f200, %f199;
	add.f32 	%f202, %f190, %f201;
	sub.f32 	%f203, %f757, %f140;
	fma.rn.f32 	%f204, %f203, 0f3BBB989D, 0f3F000000;
	cvt.sat.f32.f32 	%f205, %f204;
	fma.rm.f32 	%f206, %f205, %f145, %f144;
	add.f32 	%f207, %f206, 0fCB40007F;
	neg.f32 	%f208, %f207;
	fma.rn.f32 	%f209, %f203, 0f3FB8AA3B, %f208;
	fma.rn.f32 	%f210, %f203, 0f32A57060, %f209;
	mov.b32 	%r767, %f206;
	shl.b32 	%r768, %r767, 23;
	mov.b32 	%f211, %r768;
	ex2.approx.ftz.f32 	%f212, %f210;
	mul.f32 	%f213, %f212, %f211;
	add.f32 	%f214, %f202, %f213;
	sub.f32 	%f215, %f758, %f140;
	fma.rn.f32 	%f216, %f215, 0f3BBB989D, 0f3F000000;
	cvt.sat.f32.f32 	%f217, %f216;
	fma.rm.f32 	%f218, %f217, %f145, %f144;
	add.f32 	%f219, %f218, 0fCB40007F;
	neg.f32 	%f220, %f219;
	fma.rn.f32 	%f221, %f215, 0f3FB8AA3B, %f220;
	fma.rn.f32 	%f222, %f215, 0f32A57060, %f221;
	mov.b32 	%r769, %f218;
	shl.b32 	%r770, %r769, 23;
	mov.b32 	%f223, %r770;
	ex2.approx.ftz.f32 	%f224, %f222;
	mul.f32 	%f225, %f224, %f223;
	add.f32 	%f226, %f214, %f225;
	sub.f32 	%f227, %f759, %f140;
	fma.rn.f32 	%f228, %f227, 0f3BBB989D, 0f3F000000;
	cvt.sat.f32.f32 	%f229, %f228;
	fma.rm.f32 	%f230, %f229, %f145, %f144;
	add.f32 	%f231, %f230, 0fCB40007F;
	neg.f32 	%f232, %f231;
	fma.rn.f32 	%f233, %f227, 0f3FB8AA3B, %f232;
	fma.rn.f32 	%f234, %f227, 0f32A57060, %f233;
	mov.b32 	%r771, %f230;
	shl.b32 	%r772, %r771, 23;
	mov.b32 	%f235, %r772;
	ex2.approx.ftz.f32 	%f236, %f234;
	mul.f32 	%f237, %f236, %f235;
	add.f32 	%f238, %f226, %f237;
	sub.f32 	%f239, %f760, %f140;
	fma.rn.f32 	%f240, %f239, 0f3BBB989D, 0f3F000000;
	cvt.sat.f32.f32 	%f241, %f240;
	fma.rm.f32 	%f242, %f241, %f145, %f144;
	add.f32 	%f243, %f242, 0fCB40007F;
	neg.f32 	%f244, %f243;
	fma.rn.f32 	%f245, %f239, 0f3FB8AA3B, %f244;
	fma.rn.f32 	%f246, %f239, 0f32A57060, %f245;
	mov.b32 	%r773, %f242;
	shl.b32 	%r774, %r773, 23;
	mov.b32 	%f247, %r774;
	ex2.approx.ftz.f32 	%f248, %f246;
	mul.f32 	%f249, %f248, %f247;
	add.f32 	%f250, %f238, %f249;
	rcp.rn.f32 	%f251, %f250;
	mul.f32 	%f252, %f251, %f153;
	st.shared.f32 	[%r756], %f252;
	mul.f32 	%f253, %f251, %f165;
	st.shared.f32 	[%r756+4], %f253;
	mul.f32 	%f254, %f251, %f177;
	st.shared.f32 	[%r756+8], %f254;
	mul.f32 	%f255, %f251, %f189;
	st.shared.f32 	[%r756+12], %f255;
	mul.f32 	%f256, %f251, %f201;
	st.shared.f32 	[%r756+16], %f256;
	mul.f32 	%f257, %f251, %f213;
	st.shared.f32 	[%r756+20], %f257;
	mul.f32 	%f258, %f251, %f225;
	st.shared.f32 	[%r756+24], %f258;
	mul.f32 	%f259, %f251, %f237;
	st.shared.f32 	[%r756+28], %f259;
	mul.f32 	%f260, %f251, %f249;
	st.shared.f32 	[%r756+32], %f260;
	add.s32 	%r1597, %r90, 32;
	setp.lt.u32 	%p89, %r90, 49;
	@%p89 bra 	$L__BB1_49;
	bar.warp.sync 	%r526;
	mov.b32 	%r1598, 0;
	mov.f32 	%f761, 0f7F7FFFFF;
$L__BB1_96:
	mov.f32 	%f25, %f761;
	mov.u32 	%r1599, %r1742;
$L__BB1_97:
	mul.lo.s32 	%r97, %r1599, 36;
	shl.b32 	%r778, %r1599, 2;
	add.s32 	%r780, %r532, %r778;
	ld.shared.f32 	%f262, [%r780];
	mul.wide.u32 	%rd44, %r1599, 80;
	add.s64 	%rd46, %rd42, %rd44;
	fma.rn.f32 	%f26, %f262, 0f3ECCCCCD, 0f3E99999A;
	ld.const.u32 	%r781, [%rd46];
	ld.const.u32 	%r782, [%rd46+4];
	ld.const.u32 	%r783, [%rd46+8];
	ld.const.u32 	%r784, [%rd46+12];
	ld.const.u32 	%r785, [%rd46+16];
	ld.const.u32 	%r786, [%rd46+20];
	ld.const.u32 	%r787, [%rd46+24];
	ld.const.u32 	%r788, [%rd46+28];
	ld.const.u32 	%r789, [%rd46+32];
	ld.const.u32 	%r790, [%rd46+36];
	ld.const.u32 	%r791, [%rd46+40];
	ld.const.u32 	%r792, [%rd46+44];
	ld.const.u32 	%r793, [%rd46+48];
	ld.const.u32 	%r794, [%rd46+52];
	ld.const.u32 	%r795, [%rd46+56];
	ld.const.u32 	%r796, [%rd46+60];
	ld.const.u32 	%r797, [%rd46+64];
	ld.const.u32 	%r798, [%rd46+68];
	ld.const.u32 	%r799, [%rd46+72];
	ld.const.u32 	%r800, [%rd46+76];
	mul.lo.s32 	%r98, %r800, 36;
	mul.lo.s32 	%r99, %r799, 36;
	mul.lo.s32 	%r100, %r798, 36;
	mul.lo.s32 	%r101, %r797, 36;
	mul.lo.s32 	%r102, %r796, 36;
	mul.lo.s32 	%r103, %r795, 36;
	mul.lo.s32 	%r104, %r794, 36;
	mul.lo.s32 	%r105, %r793, 36;
	mul.lo.s32 	%r106, %r792, 36;
	mul.lo.s32 	%r107, %r791, 36;
	mul.lo.s32 	%r108, %r790, 36;
	mul.lo.s32 	%r109, %r789, 36;
	mul.lo.s32 	%r110, %r788, 36;
	mul.lo.s32 	%r111, %r787, 36;
	mul.lo.s32 	%r112, %r786, 36;
	mul.lo.s32 	%r113, %r785, 36;
	mul.lo.s32 	%r114, %r784, 36;
	mul.lo.s32 	%r115, %r783, 36;
	mul.lo.s32 	%r116, %r782, 36;
	mov.u32 	%r801, _ZZ24phase2_relaxation_kernelPtPiPKfiE6s_grad;
	add.s32 	%r1600, %r801, %r97;
	mul.lo.s32 	%r118, %r781, 36;
	mov.b32 	%r1602, 0;
	mov.u32 	%r1601, %r755;
$L__BB1_98:
	add.s32 	%r802, %r1601, %r97;
	ld.shared.f32 	%f27, [%r802];
	setp.leu.f32 	%p90, %f27, 0f322BCC77;
	mov.f32 	%f762, 0f00000000;
	@%p90 bra 	$L__BB1_100;
	mov.b32 	%r803, %f27;
	add.s32 	%r804, %r803, -1059760811;
	and.b32  	%r805, %r804, -8388608;
	sub.s32 	%r806, %r803, %r805;
	mov.b32 	%f264, %r806;
	cvt.rn.f32.s32 	%f265, %r805;
	fma.rn.f32 	%f266, %f265, 0f34000000, 0f00000000;
	add.f32 	%f267, %f264, 0fBF800000;
	fma.rn.f32 	%f268, %f267, 0fBE055027, 0f3E1039F6;
	fma.rn.f32 	%f269, %f268, %f267, 0fBDF8CDCC;
	fma.rn.f32 	%f270, %f269, %f267, 0f3E0F2955;
	fma.rn.f32 	%f271, %f270, %f267, 0fBE2AD8B9;
	fma.rn.f32 	%f272, %f271, %f267, 0f3E4CED0B;
	fma.rn.f32 	%f273, %f272, %f267, 0fBE7FFF22;
	fma.rn.f32 	%f274, %f273, %f267, 0f3EAAAA78;
	fma.rn.f32 	%f275, %f274, %f267, 0fBF000000;
	mul.f32 	%f276, %f267, %f275;
	fma.rn.f32 	%f277, %f276, %f267, %f267;
	fma.rn.f32 	%f278, %f266, 0f3F317218, %f277;
	setp.gt.u32 	%p91, %r803, 2139095039;
	fma.rn.f32 	%f279, %f27, 0f7F800000, 0f7F800000;
	selp.f32 	%f280, %f279, %f278, %p91;
	add.f32 	%f281, %f280, 0f3F800000;
	mul.f32 	%f762, %f27, %f281;
$L__BB1_100:
	add.s32 	%r807, %r1601, %r118;
	ld.shared.f32 	%f282, [%r807];
	add.f32 	%f283, %f282, 0f00000000;
	add.s32 	%r808, %r1601, %r116;
	ld.shared.f32 	%f284, [%r808];
	add.f32 	%f285, %f283, %f284;
	add.s32 	%r809, %r1601, %r115;
	ld.shared.f32 	%f286, [%r809];
	add.f32 	%f287, %f285, %f286;
	add.s32 	%r810, %r1601, %r114;
	ld.shared.f32 	%f288, [%r810];
	add.f32 	%f289, %f287, %f288;
	add.s32 	%r811, %r1601, %r113;
	ld.shared.f32 	%f290, [%r811];
	add.f32 	%f291, %f289, %f290;
	add.s32 	%r812, %r1601, %r112;
	ld.shared.f32 	%f292, [%r812];
	add.f32 	%f293, %f291, %f292;
	add.s32 	%r813, %r1601, %r111;
	ld.shared.f32 	%f294, [%r813];
	add.f32 	%f295, %f293, %f294;
	add.s32 	%r814, %r1601, %r110;
	ld.shared.f32 	%f296, [%r814];
	add.f32 	%f297, %f295, %f296;
	add.s32 	%r815, %r1601, %r109;
	ld.shared.f32 	%f298, [%r815];
	add.f32 	%f299, %f297, %f298;
	add.s32 	%r816, %r1601, %r108;
	ld.shared.f32 	%f300, [%r816];
	add.f32 	%f301, %f299, %f300;
	add.s32 	%r817, %r1601, %r107;
	ld.shared.f32 	%f302, [%r817];
	add.f32 	%f303, %f301, %f302;
	add.s32 	%r818, %r1601, %r106;
	ld.shared.f32 	%f304, [%r818];
	add.f32 	%f305, %f303, %f304;
	add.s32 	%r819, %r1601, %r105;
	ld.shared.f32 	%f306, [%r819];
	add.f32 	%f307, %f305, %f306;
	add.s32 	%r820, %r1601, %r104;
	ld.shared.f32 	%f308, [%r820];
	add.f32 	%f309, %f307, %f308;
	add.s32 	%r821, %r1601, %r103;
	ld.shared.f32 	%f310, [%r821];
	add.f32 	%f311, %f309, %f310;
	add.s32 	%r822, %r1601, %r102;
	ld.shared.f32 	%f312, [%r822];
	add.f32 	%f313, %f311, %f312;
	add.s32 	%r823, %r1601, %r101;
	ld.shared.f32 	%f314, [%r823];
	add.f32 	%f315, %f313, %f314;
	add.s32 	%r824, %r1601, %r100;
	ld.shared.f32 	%f316, [%r824];
	add.f32 	%f317, %f315, %f316;
	add.s32 	%r825, %r1601, %r99;
	ld.shared.f32 	%f318, [%r825];
	add.f32 	%f319, %f317, %f318;
	add.s32 	%r826, %r1601, %r98;
	ld.shared.f32 	%f320, [%r826];
	add.f32 	%f321, %f319, %f320;
	div.rn.f32 	%f322, %f321, 0f41A00000;
	mul.f32 	%f323, %f26, %f762;
	div.rn.f32 	%f324, %f323, 0f400C9F54;
	fma.rn.f32 	%f325, %f322, 0f3E99999A, %f324;
	st.shared.f32 	[%r1600], %f325;
	add.s32 	%r1602, %r1602, 1;
	add.s32 	%r1601, %r1601, 4;
	add.s32 	%r1600, %r1600, 4;
	setp.ne.s32 	%p92, %r1602, 9;
	@%p92 bra 	$L__BB1_98;
	add.s32 	%r125, %r1599, 32;
	setp.lt.u32 	%p93, %r1599, 49;
	mov.u32 	%r1599, %r125;
	@%p93 bra 	$L__BB1_97;
	bar.warp.sync 	%r526;
	mov.u32 	%r1603, %r1742;
$L__BB1_103:
	shl.b32 	%r827, %r1603, 1;
	add.s32 	%r829, %r529, %r827;
	ld.shared.u16 	%rs43, [%r829];
	add.s16 	%rs223, %rs43, -1;
	xor.b16  	%rs224, %rs43, %rs223;
	setp.gt.u16 	%p94, %rs224, %rs223;
	@%p94 bra 	$L__BB1_132;
	shl.b32 	%r830, %r1603, 2;
	add.s32 	%r832, %r532, %r830;
	ld.shared.f32 	%f326, [%r832];
	add.f32 	%f327, %f326, 0f3F800000;
	mov.f32 	%f328, 0f3D4CCCCD;
	div.rn.f32 	%f30, %f328, %f327;
	cvt.u32.u16 	%r127, %rs43;
	and.b16  	%rs225, %rs43, 1;
	setp.eq.b16 	%p95, %rs225, 1;
	mul.lo.s32 	%r833, %r1603, 36;
	add.s32 	%r128, %r729, %r833;
	add.s32 	%r129, %r801, %r833;
	add.s32 	%r130, %r725, %r833;
	@%p95 bra 	$L__BB1_106;
	mov.b32 	%r837, -1054867456;
	st.shared.u32 	[%r130], %r837;
	mov.b32 	%r838, 0;
	st.shared.u32 	[%r128], %r838;
	mov.f32 	%f763, 0fC1200000;
	bra.uni 	$L__BB1_107;
$L__BB1_106:
	ld.shared.f32 	%f329, [%r128];
	mul.f32 	%f330, %f329, 0f3F666666;
	ld.shared.f32 	%f331, [%r129];
	mul.f32 	%f332, %f30, %f331;
	sub.f32 	%f333, %f330, %f332;
	mul.f32 	%f334, %f333, 0f3FF33333;
	sub.f32 	%f335, %f334, %f330;
	ld.shared.f32 	%f336, [%r130];
	add.f32 	%f763, %f336, %f335;
	st.shared.f32 	[%r130], %f763;
	st.shared.f32 	[%r128], %f333;
$L__BB1_107:
	and.b32  	%r839, %r127, 2;
	setp.eq.s32 	%p96, %r839, 0;
	@%p96 bra 	$L__BB1_109;
	ld.shared.f32 	%f338, [%r128+4];
	mul.f32 	%f339, %f338, 0f3F666666;
	ld.shared.f32 	%f340, [%r129+4];
	mul.f32 	%f341, %f30, %f340;
	sub.f32 	%f342, %f339, %f341;
	mul.f32 	%f343, %f342, 0f3FF33333;
	sub.f32 	%f344, %f343, %f339;
	ld.shared.f32 	%f345, [%r130+4];
	add.f32 	%f764, %f345, %f344;
	st.shared.f32 	[%r130+4], %f764;
	st.shared.f32 	[%r128+4], %f342;
	bra.uni 	$L__BB1_110;
$L__BB1_109:
	mov.b32 	%r840, -1054867456;
	st.shared.u32 	[%r130+4], %r840;
	mov.b32 	%r841, 0;
	st.shared.u32 	[%r128+4], %r841;
	mov.f32 	%f764, 0fC1200000;
$L__BB1_110:
	and.b32  	%r842, %r127, 4;
	setp.eq.s32 	%p97, %r842, 0;
	@%p97 bra 	$L__BB1_112;
	ld.shared.f32 	%f347, [%r128+8];
	mul.f32 	%f348, %f347, 0f3F666666;
	ld.shared.f32 	%f349, [%r129+8];
	mul.f32 	%f350, %f30, %f349;
	sub.f32 	%f351, %f348, %f350;
	mul.f32 	%f352, %f351, 0f3FF33333;
	sub.f32 	%f353, %f352, %f348;
	ld.shared.f32 	%f354, [%r130+8];
	add.f32 	%f765, %f354, %f353;
	st.shared.f32 	[%r130+8], %f765;
	st.shared.f32 	[%r128+8], %f351;
	bra.uni 	$L__BB1_113;
$L__BB1_112:
	mov.b32 	%r843, -1054867456;
	st.shared.u32 	[%r130+8], %r843;
	mov.b32 	%r844, 0;
	st.shared.u32 	[%r128+8], %r844;
	mov.f32 	%f765, 0fC1200000;
$L__BB1_113:
	and.b32  	%r845, %r127, 8;
	setp.eq.s32 	%p98, %r845, 0;
	@%p98 bra 	$L__BB1_115;
	ld.shared.f32 	%f356, [%r128+12];
	mul.f32 	%f357, %f356, 0f3F666666;
	ld.shared.f32 	%f358, [%r129+12];
	mul.f32 	%f359, %f30, %f358;
	sub.f32 	%f360, %f357, %f359;
	mul.f32 	%f361, %f360, 0f3FF33333;
	sub.f32 	%f362, %f361, %f357;
	ld.shared.f32 	%f363, [%r130+12];
	add.f32 	%f766, %f363, %f362;
	st.shared.f32 	[%r130+12], %f766;
	st.shared.f32 	[%r128+12], %f360;
	bra.uni 	$L__BB1_116;
$L__BB1_115:
	mov.b32 	%r846, -1054867456;
	st.shared.u32 	[%r130+12], %r846;
	mov.b32 	%r847, 0;
	st.shared.u32 	[%r128+12], %r847;
	mov.f32 	%f766, 0fC1200000;
$L__BB1_116:
	and.b32  	%r848, %r127, 16;
	setp.eq.s32 	%p99, %r848, 0;
	@%p99 bra 	$L__BB1_118;
	ld.shared.f32 	%f365, [%r128+16];
	mul.f32 	%f366, %f365, 0f3F666666;
	ld.shared.f32 	%f367, [%r129+16];
	mul.f32 	%f368, %f30, %f367;
	sub.f32 	%f369, %f366, %f368;
	mul.f32 	%f370, %f369, 0f3FF33333;
	sub.f32 	%f371, %f370, %f366;
	ld.shared.f32 	%f372, [%r130+16];
	add.f32 	%f767, %f372, %f371;
	st.shared.f32 	[%r130+16], %f767;
	st.shared.f32 	[%r128+16], %f369;
	bra.uni 	$L__BB1_119;
$L__BB1_118:
	mov.b32 	%r849, -1054867456;
	st.shared.u32 	[%r130+16], %r849;
	mov.b32 	%r850, 0;
	st.shared.u32 	[%r128+16], %r850;
	mov.f32 	%f767, 0fC1200000;
$L__BB1_119:
	and.b32  	%r851, %r127, 32;
	setp.eq.s32 	%p100, %r851, 0;
	@%p100 bra 	$L__BB1_121;
	ld.shared.f32 	%f374, [%r128+20];
	mul.f32 	%f375, %f374, 0f3F666666;
	ld.shared.f32 	%f376, [%r129+20];
	mul.f32 	%f377, %f30, %f376;
	sub.f32 	%f378, %f375, %f377;
	mul.f32 	%f379, %f378, 0f3FF33333;
	sub.f32 	%f380, %f379, %f375;
	ld.shared.f32 	%f381, [%r130+20];
	add.f32 	%f768, %f381, %f380;
	st.shared.f32 	[%r130+20], %f768;
	st.shared.f32 	[%r128+20], %f378;
	bra.uni 	$L__BB1_122;
$L__BB1_121:
	mov.b32 	%r852, -1054867456;
	st.shared.u32 	[%r130+20], %r852;
	mov.b32 	%r853, 0;
	st.shared.u32 	[%r128+20], %r853;
	mov.f32 	%f768, 0fC1200000;
$L__BB1_122:
	and.b32  	%r854, %r127, 64;
	setp.eq.s32 	%p101, %r854, 0;
	@%p101 bra 	$L__BB1_124;
	ld.shared.f32 	%f383, [%r128+24];
	mul.f32 	%f384, %f383, 0f3F666666;
	ld.shared.f32 	%f385, [%r129+24];
	mul.f32 	%f386, %f30, %f385;
	sub.f32 	%f387, %f384, %f386;
	mul.f32 	%f388, %f387, 0f3FF33333;
	sub.f32 	%f389, %f388, %f384;
	ld.shared.f32 	%f390, [%r130+24];
	add.f32 	%f769, %f390, %f389;
	st.shared.f32 	[%r130+24], %f769;
	st.shared.f32 	[%r128+24], %f387;
	bra.uni 	$L__BB1_125;
$L__BB1_124:
	mov.b32 	%r855, -1054867456;
	st.shared.u32 	[%r130+24], %r855;
	mov.b32 	%r856, 0;
	st.shared.u32 	[%r128+24], %r856;
	mov.f32 	%f769, 0fC1200000;
$L__BB1_125:
	and.b32  	%r857, %r127, 128;
	setp.eq.s32 	%p102, %r857, 0;
	@%p102 bra 	$L__BB1_127;
	ld.shared.f32 	%f392, [%r128+28];
	mul.f32 	%f393, %f392, 0f3F666666;
	ld.shared.f32 	%f394, [%r129+28];
	mul.f32 	%f395, %f30, %f394;
	sub.f32 	%f396, %f393, %f395;
	mul.f32 	%f397, %f396, 0f3FF33333;
	sub.f32 	%f398, %f397, %f393;
	ld.shared.f32 	%f399, [%r130+28];
	add.f32 	%f770, %f399, %f398;
	st.shared.f32 	[%r130+28], %f770;
	st.shared.f32 	[%r128+28], %f396;
	bra.uni 	$L__BB1_128;
$L__BB1_127:
	mov.b32 	%r858, -1054867456;
	st.shared.u32 	[%r130+28], %r858;
	mov.b32 	%r859, 0;
	st.shared.u32 	[%r128+28], %r859;
	mov.f32 	%f770, 0fC1200000;
$L__BB1_128:
	and.b32  	%r860, %r127, 256;
	setp.eq.s32 	%p103, %r860, 0;
	@%p103 bra 	$L__BB1_130;
	ld.shared.f32 	%f401, [%r128+32];
	mul.f32 	%f402, %f401, 0f3F666666;
	ld.shared.f32 	%f403, [%r129+32];
	mul.f32 	%f404, %f30, %f403;
	sub.f32 	%f405, %f402, %f404;
	mul.f32 	%f406, %f405, 0f3FF33333;
	sub.f32 	%f407, %f406, %f402;
	ld.shared.f32 	%f408, [%r130+32];
	add.f32 	%f771, %f408, %f407;
	st.shared.f32 	[%r130+32], %f771;
	st.shared.f32 	[%r128+32], %f405;
	bra.uni 	$L__BB1_131;
$L__BB1_130:
	mov.b32 	%r861, -1054867456;
	st.shared.u32 	[%r130+32], %r861;
	mov.b32 	%r862, 0;
	st.shared.u32 	[%r128+32], %r862;
	mov.f32 	%f771, 0fC1200000;
$L__BB1_131:
	mov.u32 	%r863, _ZZ24phase2_relaxation_kernelPtPiPKfiE7s_probs;
	mad.lo.s32 	%r864, %r1603, 36, %r863;
	setp.gt.f32 	%p104, %f764, %f763;
	selp.f32 	%f410, %f764, %f763, %p104;
	setp.gt.f32 	%p105, %f765, %f410;
	selp.f32 	%f411, %f765, %f410, %p105;
	setp.gt.f32 	%p106, %f766, %f411;
	selp.f32 	%f412, %f766, %f411, %p106;
	setp.gt.f32 	%p107, %f767, %f412;
	selp.f32 	%f413, %f767, %f412, %p107;
	setp.gt.f32 	%p108, %f768, %f413;
	selp.f32 	%f414, %f768, %f413, %p108;
	setp.gt.f32 	%p109, %f769, %f414;
	selp.f32 	%f415, %f769, %f414, %p109;
	setp.gt.f32 	%p110, %f770, %f415;
	selp.f32 	%f416, %f770, %f415, %p110;
	setp.gt.f32 	%p111, %f771, %f416;
	selp.f32 	%f417, %f771, %f416, %p111;
	sub.f32 	%f418, %f763, %f417;
	fma.rn.f32 	%f419, %f418, 0f3BBB989D, 0f3F000000;
	cvt.sat.f32.f32 	%f420, %f419;
	mov.f32 	%f421, 0f4B400001;
	mov.f32 	%f422, 0f437C0000;
	fma.rm.f32 	%f423, %f420, %f422, %f421;
	add.f32 	%f424, %f423, 0fCB40007F;
	neg.f32 	%f425, %f424;
	fma.rn.f32 	%f426, %f418, 0f3FB8AA3B, %f425;
	fma.rn.f32 	%f427, %f418, 0f32A57060, %f426;
	mov.b32 	%r865, %f423;
	shl.b32 	%r866, %r865, 23;
	mov.b32 	%f428, %r866;
	ex2.approx.ftz.f32 	%f429, %f427;
	mul.f32 	%f430, %f429, %f428;
	add.f32 	%f431, %f430, 0f00000000;
	sub.f32 	%f432, %f764, %f417;
	fma.rn.f32 	%f433, %f432, 0f3BBB989D, 0f3F000000;
	cvt.sat.f32.f32 	%f434, %f433;
	fma.rm.f32 	%f435, %f434, %f422, %f421;
	add.f32 	%f436, %f435, 0fCB40007F;
	neg.f32 	%f437, %f436;
	fma.rn.f32 	%f438, %f432, 0f3FB8AA3B, %f437;
	fma.rn.f32 	%f439, %f432, 0f32A57060, %f438;
	mov.b32 	%r867, %f435;
	shl.b32 	%r868, %r867, 23;
	mov.b32 	%f440, %r868;
	ex2.approx.ftz.f32 	%f441, %f439;
	mul.f32 	%f442, %f441, %f440;
	add.f32 	%f443, %f431, %f442;
	sub.f32 	%f444, %f765, %f417;
	fma.rn.f32 	%f445, %f444, 0f3BBB989D, 0f3F000000;
	cvt.sat.f32.f32 	%f446, %f445;
	fma.rm.f32 	%f447, %f446, %f422, %f421;
	add.f32 	%f448, %f447, 0fCB40007F;
	neg.f32 	%f449, %f448;
	fma.rn.f32 	%f450, %f444, 0f3FB8AA3B, %f449;
	fma.rn.f32 	%f451, %f444, 0f32A57060, %f450;
	mov.b32 	%r869, %f447;
	shl.b32 	%r870, %r869, 23;
	mov.b32 	%f452, %r870;
	ex2.approx.ftz.f32 	%f453, %f451;
	mul.f32 	%f454, %f453, %f452;
	add.f32 	%f455, %f443, %f454;
	sub.f32 	%f456, %f766, %f417;
	fma.rn.f32 	%f457, %f456, 0f3BBB989D, 0f3F000000;
	cvt.sat.f32.f32 	%f458, %f457;
	fma.rm.f32 	%f459, %f458, %f422, %f421;
	add.f32 	%f460, %f459, 0fCB40007F;
	neg.f32 	%f461, %f460;
	fma.rn.f32 	%f462, %f456, 0f3FB8AA3B, %f461;
	fma.rn.f32 	%f463, %f456, 0f32A57060, %f462;
	mov.b32 	%r871, %f459;
	shl.b32 	%r872, %r871, 23;
	mov.b32 	%f464, %r872;
	ex2.approx.ftz.f32 	%f465, %f463;
	mul.f32 	%f466, %f465, %f464;
	add.f32 	%f467, %f455, %f466;
	sub.f32 	%f468, %f767, %f417;
	fma.rn.f32 	%f469, %f468, 0f3BBB989D, 0f3F000000;
	cvt.sat.f32.f32 	%f470, %f469;
	fma.rm.f32 	%f471, %f470, %f422, %f421;
	add.f32 	%f472, %f471, 0fCB40007F;
	neg.f32 	%f473, %f472;
	fma.rn.f32 	%f474, %f468, 0f3FB8AA3B, %f473;
	fma.rn.f32 	%f475, %f468, 0f32A57060, %f474;
	mov.b32 	%r873, %f471;
	shl.b32 	%r874, %r873, 23;
	mov.b32 	%f476, %r874;
	ex2.approx.ftz.f32 	%f477, %f475;
	mul.f32 	%f478, %f477, %f476;
	add.f32 	%f479, %f467, %f478;
	sub.f32 	%f480, %f768, %f417;
	fma.rn.f32 	%f481, %f480, 0f3BBB989D, 0f3F000000;
	cvt.sat.f32.f32 	%f482, %f481;
	fma.rm.f32 	%f483, %f482, %f422, %f421;
	add.f32 	%f484, %f483, 0fCB40007F;
	neg.f32 	%f485, %f484;
	fma.rn.f32 	%f486, %f480, 0f3FB8AA3B, %f485;
	fma.rn.f32 	%f487, %f480, 0f32A57060, %f486;
	mov.b32 	%r875, %f483;
	shl.b32 	%r876, %r875, 23;
	mov.b32 	%f488, %r876;
	ex2.approx.ftz.f32 	%f489, %f487;
	mul.f32 	%f490, %f489, %f488;
	add.f32 	%f491, %f479, %f490;
	sub.f32 	%f492, %f769, %f417;
	fma.rn.f32 	%f493, %f492, 0f3BBB989D, 0f3F000000;
	cvt.sat.f32.f32 	%f494, %f493;
	fma.rm.f32 	%f495, %f494, %f422, %f421;
	add.f32 	%f496, %f495, 0fCB40007F;
	neg.f32 	%f497, %f496;
	fma.rn.f32 	%f498, %f492, 0f3FB8AA3B, %f497;
	fma.rn.f32 	%f499, %f492, 0f32A57060, %f498;
	mov.b32 	%r877, %f495;
	shl.b32 	%r878, %r877, 23;
	mov.b32 	%f500, %r878;
	ex2.approx.ftz.f32 	%f501, %f499;
	mul.f32 	%f502, %f501, %f500;
	add.f32 	%f503, %f491, %f502;
	sub.f32 	%f504, %f770, %f417;
	fma.rn.f32 	%f505, %f504, 0f3BBB989D, 0f3F000000;
	cvt.sat.f32.f32 	%f506, %f505;
	fma.rm.f32 	%f507, %f506, %f422, %f421;
	add.f32 	%f508, %f507, 0fCB40007F;
	neg.f32 	%f509, %f508;
	fma.rn.f32 	%f510, %f504, 0f3FB8AA3B, %f509;
	fma.rn.f32 	%f511, %f504, 0f32A57060, %f510;
	mov.b32 	%r879, %f507;
	shl.b32 	%r880, %r879, 23;
	mov.b32 	%f512, %r880;
	ex2.approx.ftz.f32 	%f513, %f511;
	mul.f32 	%f514, %f513, %f512;
	add.f32 	%f515, %f503, %f514;
	sub.f32 	%f516, %f771, %f417;
	fma.rn.f32 	%f517, %f516, 0f3BBB989D, 0f3F000000;
	cvt.sat.f32.f32 	%f518, %f517;
	fma.rm.f32 	%f519, %f518, %f422, %f421;
	add.f32 	%f520, %f519, 0fCB40007F;
	neg.f32 	%f521, %f520;
	fma.rn.f32 	%f522, %f516, 0f3FB8AA3B, %f521;
	fma.rn.f32 	%f523, %f516, 0f32A57060, %f522;
	mov.b32 	%r881, %f519;
	shl.b32 	%r882, %r881, 23;
	mov.b32 	%f524, %r882;
	ex2.approx.ftz.f32 	%f525, %f523;
	mul.f32 	%f526, %f525, %f524;
	add.f32 	%f527, %f515, %f526;
	rcp.rn.f32 	%f528, %f527;
	mul.f32 	%f529, %f528, %f430;
	st.shared.f32 	[%r864], %f529;
	mul.f32 	%f530, %f528, %f442;
	st.shared.f32 	[%r864+4], %f530;
	mul.f32 	%f531, %f528, %f454;
	st.shared.f32 	[%r864+8], %f531;
	mul.f32 	%f532, %f528, %f466;
	st.shared.f32 	[%r864+12], %f532;
	mul.f32 	%f533, %f528, %f478;
	st.shared.f32 	[%r864+16], %f533;
	mul.f32 	%f534, %f528, %f490;
	st.shared.f32 	[%r864+20], %f534;
	mul.f32 	%f535, %f528, %f502;
	st.shared.f32 	[%r864+24], %f535;
	mul.f32 	%f536, %f528, %f514;
	st.shared.f32 	[%r864+28], %f536;
	mul.f32 	%f537, %f528, %f526;
	st.shared.f32 	[%r864+32], %f537;
$L__BB1_132:
	add.s32 	%r131, %r1603, 32;
	setp.lt.u32 	%p112, %r1603, 49;
	mov.u32 	%r1603, %r131;
	@%p112 bra 	$L__BB1_103;
	bar.warp.sync 	%r526;
	mad.lo.s32 	%r883, %r1598, -858993459, -858993461;
	shf.l.wrap.b32 	%r884, %r883, %r883, 31;
	setp.gt.u32 	%p113, %r884, 429496728;
	mov.f32 	%f761, %f25;
	@%p113 bra 	$L__BB1_162;
	// begin inline asm
	activemask.b32 %r885;
	// end inline asm
	popc.b32 	%r1606, %r885;
	and.b32  	%r886, %r885, %r527;
	popc.b32 	%r1604, %r886;
	mov.f32 	%f783, 0f00000000;
$L__BB1_135:
	mov.u32 	%r887, _ZZ24phase2_relaxation_kernelPtPiPKfiE7s_probs;
	mad.lo.s32 	%r136, %r1604, 36, %r887;
	ld.shared.f32 	%f50, [%r136];
	setp.leu.f32 	%p114, %f50, 0f322BCC77;
	mov.f32 	%f774, 0f00000000;
	@%p114 bra 	$L__BB1_137;
	mov.b32 	%r888, %f50;
	add.s32 	%r889, %r888, -1059760811;
	and.b32  	%r890, %r889, -8388608;
	sub.s32 	%r891, %r888, %r890;
	mov.b32 	%f540, %r891;
	cvt.rn.f32.s32 	%f541, %r890;
	fma.rn.f32 	%f542, %f541, 0f34000000, 0f00000000;
	add.f32 	%f543, %f540, 0fBF800000;
	fma.rn.f32 	%f544, %f543, 0fBE055027, 0f3E1039F6;
	fma.rn.f32 	%f545, %f544, %f543, 0fBDF8CDCC;
	fma.rn.f32 	%f546, %f545, %f543, 0f3E0F2955;
	fma.rn.f32 	%f547, %f546, %f543, 0fBE2AD8B9;
	fma.rn.f32 	%f548, %f547, %f543, 0f3E4CED0B;
	fma.rn.f32 	%f549, %f548, %f543, 0fBE7FFF22;
	fma.rn.f32 	%f550, %f549, %f543, 0f3EAAAA78;
	fma.rn.f32 	%f551, %f550, %f543, 0fBF000000;
	mul.f32 	%f552, %f543, %f551;
	fma.rn.f32 	%f553, %f552, %f543, %f543;
	fma.rn.f32 	%f554, %f542, 0f3F317218, %f553;
	setp.gt.u32 	%p115, %r888, 2139095039;
	fma.rn.f32 	%f555, %f50, 0f7F800000, 0f7F800000;
	selp.f32 	%f556, %f555, %f554, %p115;
	mul.f32 	%f557, %f50, %f556;
	mov.f32 	%f558, 0f00000000;
	sub.f32 	%f774, %f558, %f557;
$L__BB1_137:
	ld.shared.f32 	%f53, [%r136+4];
	setp.leu.f32 	%p116, %f53, 0f322BCC77;
	@%p116 bra 	$L__BB1_139;
	mov.b32 	%r892, %f53;
	add.s32 	%r893, %r892, -1059760811;
	and.b32  	%r894, %r893, -8388608;
	sub.s32 	%r895, %r892, %r894;
	mov.b32 	%f559, %r895;
	cvt.rn.f32.s32 	%f560, %r894;
	fma.rn.f32 	%f561, %f560, 0f34000000, 0f00000000;
	add.f32 	%f562, %f559, 0fBF800000;
	fma.rn.f32 	%f563, %f562, 0fBE055027, 0f3E1039F6;
	fma.rn.f32 	%f564, %f563, %f562, 0fBDF8CDCC;
	fma.rn.f32 	%f565, %f564, %f562, 0f3E0F2955;
	fma.rn.f32 	%f566, %f565, %f562, 0fBE2AD8B9;
	fma.rn.f32 	%f567, %f566, %f562, 0f3E4CED0B;
	fma.rn.f32 	%f568, %f567, %f562, 0fBE7FFF22;
	fma.rn.f32 	%f569, %f568, %f562, 0f3EAAAA78;
	fma.rn.f32 	%f570, %f569, %f562, 0fBF000000;
	mul.f32 	%f571, %f562, %f570;
	fma.rn.f32 	%f572, %f571, %f562, %f562;
	fma.rn.f32 	%f573, %f561, 0f3F317218, %f572;
	setp.gt.u32 	%p117, %r892, 2139095039;
	fma.rn.f32 	%f574, %f53, 0f7F800000, 0f7F800000;
	selp.f32 	%f575, %f574, %f573, %p117;
	mul.f32 	%f576, %f53, %f575;
	sub.f32 	%f774, %f774, %f576;
$L__BB1_139:
	ld.shared.f32 	%f56, [%r136+8];
	setp.leu.f32 	%p118, %f56, 0f322BCC77;
	@%p118 bra 	$L__BB1_141;
	mov.b32 	%r896, %f56;
	add.s32 	%r897, %r896, -1059760811;
	and.b32  	%r898, %r897, -8388608;
	sub.s32 	%r899, %r896, %r898;
	mov.b32 	%f577, %r899;
	cvt.rn.f32.s32 	%f578, %r898;
	fma.rn.f32 	%f579, %f578, 0f34000000, 0f00000000;
	add.f32 	%f580, %f577, 0fBF800000;
	fma.rn.f32 	%f581, %f580, 0fBE055027, 0f3E1039F6;
	fma.rn.f32 	%f582, %f581, %f580, 0fBDF8CDCC;
	fma.rn.f32 	%f583, %f582, %f580, 0f3E0F2955;
	fma.rn.f32 	%f584, %f583, %f580, 0fBE2AD8B9;
	fma.rn.f32 	%f585, %f584, %f580, 0f3E4CED0B;
	fma.rn.f32 	%f586, %f585, %f580, 0fBE7FFF22;
	fma.rn.f32 	%f587, %f586, %f580, 0f3EAAAA78;
	fma.rn.f32 	%f588, %f587, %f580, 0fBF000000;
	mul.f32 	%f589, %f580, %f588;
	fma.rn.f32 	%f590, %f589, %f580, %f580;
	fma.rn.f32 	%f591, %f579, 0f3F317218, %f590;
	setp.gt.u32 	%p119, %r896, 2139095039;
	fma.rn.f32 	%f592, %f56, 0f7F800000, 0f7F800000;
	selp.f32 	%f593, %f592, %f591, %p119;
	mul.f32 	%f594, %f56, %f593;
	sub.f32 	%f774, %f774, %f594;
$L__BB1_141:
	ld.shared.f32 	%f59, [%r136+12];
	setp.leu.f32 	%p120, %f59, 0f322BCC77;
	@%p120 bra 	$L__BB1_143;
	mov.b32 	%r900, %f59;
	add.s32 	%r901, %r900, -1059760811;
	and.b32  	%r902, %r901, -8388608;
	sub.s32 	%r903, %r900, %r902;
	mov.b32 	%f595, %r903;
	cvt.rn.f32.s32 	%f596, %r902;
	fma.rn.f32 	%f597, %f596, 0f34000000, 0f00000000;
	add.f32 	%f598, %f595, 0fBF800000;
	fma.rn.f32 	%f599, %f598, 0fBE055027, 0f3E1039F6;
	fma.rn.f32 	%f600, %f599, %f598, 0fBDF8CDCC;
	fma.rn.f32 	%f601, %f600, %f598, 0f3E0F2955;
	fma.rn.f32 	%f602, %f601, %f598, 0fBE2AD8B9;
	fma.rn.f32 	%f603, %f602, %f598, 0f3E4CED0B;
	fma.rn.f32 	%f604, %f603, %f598, 0fBE7FFF22;
	fma.rn.f32 	%f605, %f604, %f598, 0f3EAAAA78;
	fma.rn.f32 	%f606, %f605, %f598, 0fBF000000;
	mul.f32 	%f607, %f598, %f606;
	fma.rn.f32 	%f608, %f607, %f598, %f598;
	fma.rn.f32 	%f609, %f597, 0f3F317218, %f608;
	setp.gt.u32 	%p121, %r900, 2139095039;
	fma.rn.f32 	%f610, %f59, 0f7F800000, 0f7F800000;
	selp.f32 	%f611, %f610, %f609, %p121;
	mul.f32 	%f612, %f59, %f611;
	sub.f32 	%f774, %f774, %f612;
$L__BB1_143:
	ld.shared.f32 	%f62, [%r136+16];
	setp.leu.f32 	%p122, %f62, 0f322BCC77;
	@%p122 bra 	$L__BB1_145;
	mov.b32 	%r904, %f62;
	add.s32 	%r905, %r904, -1059760811;
	and.b32  	%r906, %r905, -8388608;
	sub.s32 	%r907, %r904, %r906;
	mov.b32 	%f613, %r907;
	cvt.rn.f32.s32 	%f614, %r906;
	fma.rn.f32 	%f615, %f614, 0f34000000, 0f00000000;
	add.f32 	%f616, %f613, 0fBF800000;
	fma.rn.f32 	%f617, %f616, 0fBE055027, 0f3E1039F6;
	fma.rn.f32 	%f618, %f617, %f616, 0fBDF8CDCC;
	fma.rn.f32 	%f619, %f618, %f616, 0f3E0F2955;
	fma.rn.f32 	%f620, %f619, %f616, 0fBE2AD8B9;
	fma.rn.f32 	%f621, %f620, %f616, 0f3E4CED0B;
	fma.rn.f32 	%f622, %f621, %f616, 0fBE7FFF22;
	fma.rn.f32 	%f623, %f622, %f616, 0f3EAAAA78;
	fma.rn.f32 	%f624, %f623, %f616, 0fBF000000;
	mul.f32 	%f625, %f616, %f624;
	fma.rn.f32 	%f626, %f625, %f616, %f616;
	fma.rn.f32 	%f627, %f615, 0f3F317218, %f626;
	setp.gt.u32 	%p123, %r904, 2139095039;
	fma.rn.f32 	%f628, %f62, 0f7F800000, 0f7F800000;
	selp.f32 	%f629, %f628, %f627, %p123;
	mul.f32 	%f630, %f62, %f629;
	sub.f32 	%f774, %f774, %f630;
$L__BB1_145:
	ld.shared.f32 	%f65, [%r136+20];
	setp.leu.f32 	%p124, %f65, 0f322BCC77;
	@%p124 bra 	$L__BB1_147;
	mov.b32 	%r908, %f65;
	add.s32 	%r909, %r908, -1059760811;
	and.b32  	%r910, %r909, -8388608;
	sub.s32 	%r911, %r908, %r910;
	mov.b32 	%f631, %r911;
	cvt.rn.f32.s32 	%f632, %r910;
	fma.rn.f32 	%f633, %f632, 0f34000000, 0f00000000;
	add.f32 	%f634, %f631, 0fBF800000;
	fma.rn.f32 	%f635, %f634, 0fBE055027, 0f3E1039F6;
	fma.rn.f32 	%f636, %f635, %f634, 0fBDF8CDCC;
	fma.rn.f32 	%f637, %f636, %f634, 0f3E0F2955;
	fma.rn.f32 	%f638, %f637, %f634, 0fBE2AD8B9;
	fma.rn.f32 	%f639, %f638, %f634, 0f3E4CED0B;
	fma.rn.f32 	%f640, %f639, %f634, 0fBE7FFF22;
	fma.rn.f32 	%f641, %f640, %f634, 0f3EAAAA78;
	fma.rn.f32 	%f642, %f641, %f634, 0fBF000000;
	mul.f32 	%f643, %f634, %f642;
	fma.rn.f32 	%f644, %f643, %f634, %f634;
	fma.rn.f32 	%f645, %f633, 0f3F317218, %f644;
	setp.gt.u32 	%p125, %r908, 2139095039;
	fma.rn.f32 	%f646, %f65, 0f7F800000, 0f7F800000;
	selp.f32 	%f647, %f646, %f645, %p125;
	mul.f32 	%f648, %f65, %f647;
	sub.f32 	%f774, %f774, %f648;
$L__BB1_147:
	ld.shared.f32 	%f68, [%r136+24];
	setp.leu.f32 	%p126, %f68, 0f322BCC77;
	@%p126 bra 	$L__BB1_149;
	mov.b32 	%r912, %f68;
	add.s32 	%r913, %r912, -1059760811;
	and.b32  	%r914, %r913, -8388608;
	sub.s32 	%r915, %r912, %r914;
	mov.b32 	%f649, %r915;
	cvt.rn.f32.s32 	%f650, %r914;
	fma.rn.f32 	%f651, %f650, 0f34000000, 0f00000000;
	add.f32 	%f652, %f649, 0fBF800000;
	fma.rn.f32 	%f653, %f652, 0fBE055027, 0f3E1039F6;
	fma.rn.f32 	%f654, %f653, %f652, 0fBDF8CDCC;
	fma.rn.f32 	%f655, %f654, %f652, 0f3E0F2955;
	fma.rn.f32 	%f656, %f655, %f652, 0fBE2AD8B9;
	fma.rn.f32 	%f657, %f656, %f652, 0f3E4CED0B;
	fma.rn.f32 	%f658, %f657, %f652, 0fBE7FFF22;
	fma.rn.f32 	%f659, %f658, %f652, 0f3EAAAA78;
	fma.rn.f32 	%f660, %f659, %f652, 0fBF000000;
	mul.f32 	%f661, %f652, %f660;
	fma.rn.f32 	%f662, %f661, %f652, %f652;
	fma.rn.f32 	%f663, %f651, 0f3F317218, %f662;
	setp.gt.u32 	%p127, %r912, 2139095039;
	fma.rn.f32 	%f664, %f68, 0f7F800000, 0f7F800000;
	selp.f32 	%f665, %f664, %f663, %p127;
	mul.f32 	%f666, %f68, %f665;
	sub.f32 	%f774, %f774, %f666;
$L__BB1_149:
	ld.shared.f32 	%f71, [%r136+28];
	setp.leu.f32 	%p128, %f71, 0f322BCC77;
	@%p128 bra 	$L__BB1_151;
	mov.b32 	%r916, %f71;
	add.s32 	%r917, %r916, -1059760811;
	and.b32  	%r918, %r917, -8388608;
	sub.s32 	%r919, %r916, %r918;
	mov.b32 	%f667, %r919;
	cvt.rn.f32.s32 	%f668, %r918;
	fma.rn.f32 	%f669, %f668, 0f34000000, 0f00000000;
	add.f32 	%f670, %f667, 0fBF800000;
	fma.rn.f32 	%f671, %f670, 0fBE055027, 0f3E1039F6;
	fma.rn.f32 	%f672, %f671, %f670, 0fBDF8CDCC;
	fma.rn.f32 	%f673, %f672, %f670, 0f3E0F2955;
	fma.rn.f32 	%f674, %f673, %f670, 0fBE2AD8B9;
	fma.rn.f32 	%f675, %f674, %f670, 0f3E4CED0B;
	fma.rn.f32 	%f676, %f675, %f670, 0fBE7FFF22;
	fma.rn.f32 	%f677, %f676, %f670, 0f3EAAAA78;
	fma.rn.f32 	%f678, %f677, %f670, 0fBF000000;
	mul.f32 	%f679, %f670, %f678;
	fma.rn.f32 	%f680, %f679, %f670, %f670;
	fma.rn.f32 	%f681, %f669, 0f3F317218, %f680;
	setp.gt.u32 	%p129, %r916, 2139095039;
	fma.rn.f32 	%f682, %f71, 0f7F800000, 0f7F800000;
	selp.f32 	%f683, %f682, %f681, %p129;
	mul.f32 	%f684, %f71, %f683;
	sub.f32 	%f774, %f774, %f684;
$L__BB1_151:
	ld.shared.f32 	%f74, [%r136+32];
	setp.leu.f32 	%p130, %f74, 0f322BCC77;
	@%p130 bra 	$L__BB1_153;
	mov.b32 	%r920, %f74;
	add.s32 	%r921, %r920, -1059760811;
	and.b32  	%r922, %r921, -8388608;
	sub.s32 	%r923, %r920, %r922;
	mov.b32 	%f685, %r923;
	cvt.rn.f32.s32 	%f686, %r922;
	fma.rn.f32 	%f687, %f686, 0f34000000, 0f00000000;
	add.f32 	%f688, %f685, 0fBF800000;
	fma.rn.f32 	%f689, %f688, 0fBE055027, 0f3E1039F6;
	fma.rn.f32 	%f690, %f689, %f688, 0fBDF8CDCC;
	fma.rn.f32 	%f691, %f690, %f688, 0f3E0F2955;
	fma.rn.f32 	%f692, %f691, %f688, 0fBE2AD8B9;
	fma.rn.f32 	%f693, %f692, %f688, 0f3E4CED0B;
	fma.rn.f32 	%f694, %f693, %f688, 0fBE7FFF22;
	fma.rn.f32 	%f695, %f694, %f688, 0f3EAAAA78;
	fma.rn.f32 	%f696, %f695, %f688, 0fBF000000;
	mul.f32 	%f697, %f688, %f696;
	fma.rn.f32 	%f698, %f697, %f688, %f688;
	fma.rn.f32 	%f699, %f687, 0f3F317218, %f698;
	setp.gt.u32 	%p131, %r920, 2139095039;
	fma.rn.f32 	%f700, %f74, 0f7F800000, 0f7F800000;
	selp.f32 	%f701, %f700, %f699, %p131;
	mul.f32 	%f702, %f74, %f701;
	sub.f32 	%f774, %f774, %f702;
$L__BB1_153:
	shl.b32 	%r925, %r1604, 2;
	add.s32 	%r927, %r532, %r925;
	ld.shared.f32 	%f77, [%r927];
	mul.wide.u32 	%rd47, %r1604, 80;
	add.s64 	%rd9, %rd42, %rd47;
	mov.f32 	%f782, 0f00000000;
	mov.b32 	%r1605, 0;
$L__BB1_154:
	mul.wide.u32 	%rd49, %r1605, 4;
	add.s64 	%rd50, %rd9, %rd49;
	ld.const.u32 	%r928, [%rd50];
	mad.lo.s32 	%r930, %r928, 36, %r887;
	ld.shared.f32 	%f704, [%r930];
	fma.rn.f32 	%f705, %f50, %f704, %f782;
	ld.shared.f32 	%f706, [%r930+4];
	fma.rn.f32 	%f707, %f53, %f706, %f705;
	ld.shared.f32 	%f708, [%r930+8];
	fma.rn.f32 	%f709, %f56, %f708, %f707;
	ld.shared.f32 	%f710, [%r930+12];
	fma.rn.f32 	%f711, %f59, %f710, %f709;
	ld.shared.f32 	%f712, [%r930+16];
	fma.rn.f32 	%f713, %f62, %f712, %f711;
	ld.shared.f32 	%f714, [%r930+20];
	fma.rn.f32 	%f715, %f65, %f714, %f713;
	ld.shared.f32 	%f716, [%r930+24];
	fma.rn.f32 	%f717, %f68, %f716, %f715;
	ld.shared.f32 	%f718, [%r930+28];
	fma.rn.f32 	%f719, %f71, %f718, %f717;
	ld.shared.f32 	%f720, [%r930+32];
	fma.rn.f32 	%f721, %f74, %f720, %f719;
	ld.const.u32 	%r931, [%rd50+4];
	mad.lo.s32 	%r932, %r931, 36, %r887;
	ld.shared.f32 	%f722, [%r932];
	fma.rn.f32 	%f723, %f50, %f722, %f721;
	ld.shared.f32 	%f724, [%r932+4];
	fma.rn.f32 	%f725, %f53, %f724, %f723;
	ld.shared.f32 	%f726, [%r932+8];
	fma.rn.f32 	%f727, %f56, %f726, %f725;
	ld.shared.f32 	%f728, [%r932+12];
	fma.rn.f32 	%f729, %f59, %f728, %f727;
	ld.shared.f32 	%f730, [%r932+16];
	fma.rn.f32 	%f731, %f62, %f730, %f729;
	ld.shared.f32 	%f732, [%r932+20];
	fma.rn.f32 	%f733, %f65, %f732, %f731;
	ld.shared.f32 	%f734, [%r932+24];
	fma.rn.f32 	%f735, %f68, %f734, %f733;
	ld.shared.f32 	%f736, [%r932+28];
	fma.rn.f32 	%f737, %f71, %f736, %f735;
	ld.shared.f32 	%f738, [%r932+32];
	fma.rn.f32 	%f782, %f74, %f738, %f737;
	add.s32 	%r1605, %r1605, 2;
	setp.ne.s32 	%p132, %r1605, 20;
	@%p132 bra 	$L__BB1_154;
	div.rn.f32 	%f739, %f782, 0f41A00000;
	div.rn.f32 	%f740, %f774, 0f400C9F54;
	mul.f32 	%f741, %f774, %f77;
	mul.f32 	%f742, %f741, 0f3ECCCCCD;
	fma.rn.f32 	%f743, %f740, 0f3E99999A, %f742;
	fma.rn.f32 	%f744, %f739, 0f3E99999A, %f743;
	add.f32 	%f783, %f783, %f744;
	add.s32 	%r139, %r1604, 32;
	setp.lt.u32 	%p133, %r1604, 49;
	mov.u32 	%r1604, %r139;
	@%p133 bra 	$L__BB1_135;
	setp.lt.u32 	%p134, %r1606, 2;
	@%p134 bra 	$L__BB1_161;
$L__BB1_157:
	setp.ne.s32 	%p135, %r885, -1;
	shr.u32 	%r141, %r1606, 1;
	@%p135 bra 	$L__BB1_159;
	mov.b32 	%r938, %f783;
	shfl.sync.down.b32	%r1607|%p1, %r938, %r141, 31, -1;
	bra.uni 	$L__BB1_160;
$L__BB1_159:
	// begin inline asm
	mov.u32 %r933, %laneid;
	// end inline asm
	add.s32 	%r934, %r141, 1;
	fns.b32 	%r935, %r885, %r933, %r934;
	setp.gt.u32 	%p136, %r935, 31;
	selp.b32 	%r936, %r933, %r935, %p136;
	mov.b32 	%r937, %f783;
	shfl.sync.idx.b32	%r1607|%p2, %r937, %r936, 31, %r885;
$L__BB1_160:
	mov.b32 	%f745, %r1607;
	add.f32 	%f783, %f783, %f745;
	setp.gt.u32 	%p137, %r1606, 3;
	mov.u32 	%r1606, %r141;
	@%p137 bra 	$L__BB1_157;
$L__BB1_161:
	brev.b32 	%r939, %r885;
	bfind.shiftamt.u32 	%r940, %r939;
	mov.b32 	%r941, %f783;
	shfl.sync.idx.b32	%r942|%p138, %r941, %r940, 31, %r885;
	mov.b32 	%f761, %r942;
	sub.f32 	%f746, %f25, %f761;
	abs.f32 	%f747, %f746;
	setp.lt.f32 	%p139, %f747, 0f358637BD;
	@%p139 bra 	$L__BB1_163;
$L__BB1_162:
	add.s32 	%r1598, %r1598, 1;
	setp.ne.s32 	%p140, %r1598, 500;
	@%p140 bra 	$L__BB1_96;
$L__BB1_163:
	mov.u32 	%r945, _ZZ24phase2_relaxation_kernelPtPiPKfiE7s_probs;
	mov.u32 	%r1608, %r1742;
$L__BB1_164:
	mov.u32 	%r146, %r1608;
	shl.b32 	%r943, %r146, 1;
	add.s32 	%r147, %r529, %r943;
	ld.shared.u16 	%rs226, [%r147];
	add.s16 	%rs227, %rs226, -1;
	xor.b16  	%rs228, %rs226, %rs227;
	setp.gt.u16 	%p141, %rs228, %rs227;
	@%p141 bra 	$L__BB1_167;
	mad.lo.s32 	%r946, %r146, 36, %r945;
	ld.shared.f32 	%f748, [%r946];
	max.f32 	%f86, %f748, 0fBF800000;
	ld.shared.f32 	%f87, [%r946+4];
	setp.gt.f32 	%p142, %f87, %f86;
	selp.f32 	%f88, %f87, %f86, %p142;
	ld.shared.f32 	%f89, [%r946+8];
	setp.gt.f32 	%p143, %f89, %f88;
	selp.f32 	%f90, %f89, %f88, %p143;
	ld.shared.f32 	%f91, [%r946+12];
	setp.gt.f32 	%p144, %f91, %f90;
	selp.f32 	%f92, %f91, %f90, %p144;
	ld.shared.f32 	%f93, [%r946+16];
	setp.gt.f32 	%p145, %f93, %f92;
	selp.f32 	%f94, %f93, %f92, %p145;
	ld.shared.f32 	%f95, [%r946+20];
	setp.gt.f32 	%p146, %f95, %f94;
	selp.f32 	%f96, %f95, %f94, %p146;
	ld.shared.f32 	%f97, [%r946+24];
	setp.gt.f32 	%p147, %f97, %f96;
	selp.f32 	%f98, %f97, %f96, %p147;
	ld.shared.f32 	%f99, [%r946+28];
	setp.gt.f32 	%p148, %f99, %f98;
	selp.f32 	%f100, %f99, %f98, %p148;
	ld.shared.f32 	%f101, [%r946+32];
	setp.gt.f32 	%p149, %f101, %f100;
	selp.f32 	%f749, %f101, %f100, %p149;
	setp.leu.f32 	%p150, %f749, 0f3F4CCCCD;
	@%p150 bra 	$L__BB1_167;
	setp.gt.f32 	%p151, %f101, %f100;
	setp.gt.f32 	%p152, %f99, %f98;
	setp.gt.f32 	%p153, %f97, %f96;
	setp.gt.f32 	%p154, %f95, %f94;
	setp.gt.f32 	%p155, %f93, %f92;
	setp.gt.f32 	%p156, %f91, %f90;
	setp.gt.f32 	%p157, %f89, %f88;
	setp.gt.f32 	%p158, %f87, %f86;
	selp.u32 	%r947, 1, 0, %p158;
	mov.b16 	%rs229, 1;
	shl.b16 	%rs230, %rs229, %r947;
	selp.b16 	%rs231, 4, %rs230, %p157;
	selp.b16 	%rs232, 8, %rs231, %p156;
	selp.b16 	%rs233, 16, %rs232, %p155;
	selp.b16 	%rs234, 32, %rs233, %p154;
	selp.b16 	%rs235, 64, %rs234, %p153;
	selp.b16 	%rs236, 128, %rs235, %p152;
	selp.b16 	%rs237, 256, %rs236, %p151;
	st.shared.u16 	[%r147], %rs237;
$L__BB1_167:
	add.s32 	%r1608, %r146, 32;
	setp.lt.u32 	%p159, %r146, 49;
	@%p159 bra 	$L__BB1_164;
	bar.warp.sync 	%r526;
	// begin inline asm
	activemask.b32 %r948;
	// end inline asm
	and.b32  	%r950, %r948, %r527;
	popc.b32 	%r150, %r950;
	add.s32 	%r951, %r150, -18;
	cvt.u16.u32 	%rs238, %r951;
	and.b16  	%rs239, %rs238, 255;
	mul.lo.s16 	%rs240, %rs239, 171;
	shr.u16 	%rs241, %rs240, 9;
	mul.lo.s16 	%rs242, %rs241, 3;
	sub.s16 	%rs243, %rs238, %rs242;
	cvt.u32.u16 	%r952, %rs243;
	and.b32  	%r953, %r952, 255;
	sub.s32 	%r954, %r951, %r953;
	and.b16  	%rs244, %rs243, 255;
	mul.wide.u16 	%r955, %rs244, 3;
	add.s32 	%r151, %r150, -9;
	mul.lo.s32 	%r152, %r150, 9;
	setp.gt.u32 	%p160, %r150, 8;
	cvt.u16.u32 	%rs245, %r150;
	mul.lo.s16 	%rs246, %rs245, 86;
	shr.u16 	%rs247, %rs246, 8;
	mul.lo.s16 	%rs248, %rs247, 3;
	sub.s16 	%rs44, %rs245, %rs248;
	cvt.u32.u16 	%r956, %rs44;
	and.b32  	%r957, %r956, 255;
	sub.s32 	%r153, %r150, %r957;
	and.b16  	%rs249, %rs44, 255;
	mul.wide.u16 	%r958, %rs249, 3;
	selp.b32 	%r154, %r151, %r150, %p160;
	mul.lo.s32 	%r959, %r154, 9;
	mad.lo.s32 	%r155, %r954, 9, %r955;
	add.s32 	%r156, %r155, 1;
	add.s32 	%r157, %r155, 2;
	add.s32 	%r158, %r155, 9;
	add.s32 	%r159, %r155, 10;
	add.s32 	%r160, %r155, 11;
	add.s32 	%r161, %r155, 18;
	add.s32 	%r162, %r155, 19;
	add.s32 	%r163, %r155, 20;
	add.s32 	%r164, %r150, 9;
	add.s32 	%r165, %r150, 18;
	add.s32 	%r166, %r150, 27;
	add.s32 	%r167, %r150, 36;
	add.s32 	%r168, %r150, 45;
	add.s32 	%r169, %r150, 54;
	add.s32 	%r170, %r150, 63;
	add.s32 	%r171, %r152, 1;
	add.s32 	%r172, %r152, 2;
	add.s32 	%r173, %r152, 3;
	add.s32 	%r174, %r152, 4;
	add.s32 	%r175, %r152, 5;
	add.s32 	%r176, %r152, 6;
	add.s32 	%r177, %r152, 7;
	add.s32 	%r178, %r152, 8;
	mad.lo.s32 	%r960, %r153, 9, %r958;
	shl.b32 	%r961, %r960, 1;
	mov.u32 	%r962, _ZZ24phase2_relaxation_kernelPtPiPKfiE7s_cands;
	add.s32 	%r179, %r962, %r961;
	mul.wide.u32 	%rd51, %r960, 4;
	mov.u64 	%rd52, d_row_of;
	add.s64 	%rd10, %rd52, %rd51;
	mov.u64 	%rd53, d_col_of;
	add.s64 	%rd11, %rd53, %rd51;
	add.s32 	%r963, %r960, 9;
	mul.wide.u32 	%rd54, %r963, 4;
	add.s64 	%rd12, %rd52, %rd54;
	add.s64 	%rd13, %rd53, %rd54;
	add.s32 	%r964, %r960, 18;
	mul.wide.u32 	%rd55, %r964, 4;
	add.s64 	%rd14, %rd52, %rd55;
	add.s64 	%rd15, %rd53, %rd55;
	add.s32 	%r180, %r153, -1;
	add.s32 	%r181, %r153, -2;
	add.s32 	%r182, %r153, -3;
	add.s32 	%r183, %r153, -4;
	add.s32 	%r184, %r153, -5;
	add.s32 	%r185, %r153, -6;
	selp.b32 	%r965, %r151, %r959, %p160;
	shl.b32 	%r966, %r965, 1;
	add.s32 	%r186, %r962, %r966;
	mul.wide.u32 	%rd56, %r965, 4;
	mov.u64 	%rd57, d_box_of;
	add.s64 	%rd16, %rd57, %rd56;
	add.s32 	%r967, %r959, 1;
	selp.b32 	%r968, %r150, %r967, %p160;
	shl.b32 	%r969, %r968, 1;
	add.s32 	%r187, %r962, %r969;
	mul.wide.u32 	%rd58, %r968, 4;
	add.s64 	%rd17, %rd57, %rd58;
	add.s32 	%r970, %r959, 2;
	selp.b32 	%r971, %r164, %r970, %p160;
	shl.b32 	%r972, %r971, 1;
	add.s32 	%r188, %r962, %r972;
	mul.wide.u32 	%rd59, %r971, 4;
	add.s64 	%rd18, %rd57, %rd59;
	add.s32 	%r973, %r959, 3;
	selp.b32 	%r974, %r165, %r973, %p160;
	shl.b32 	%r975, %r974, 1;
	add.s32 	%r189, %r962, %r975;
	mul.wide.u32 	%rd60, %r974, 4;
	add.s64 	%rd19, %rd57, %rd60;
	add.s32 	%r976, %r959, 4;
	selp.b32 	%r977, %r166, %r976, %p160;
	shl.b32 	%r978, %r977, 1;
	add.s32 	%r190, %r962, %r978;
	mul.wide.u32 	%rd61, %r977, 4;
	add.s64 	%rd20, %rd57, %rd61;
	add.s32 	%r979, %r959, 5;
	selp.b32 	%r980, %r167, %r979, %p160;
	shl.b32 	%r981, %r980, 1;
	add.s32 	%r191, %r962, %r981;
	mul.wide.u32 	%rd62, %r980, 4;
	add.s64 	%rd21, %rd57, %rd62;
	add.s32 	%r982, %r959, 6;
	selp.b32 	%r983, %r168, %r982, %p160;
	shl.b32 	%r984, %r983, 1;
	add.s32 	%r192, %r962, %r984;
	mul.wide.u32 	%rd63, %r983, 4;
	add.s64 	%rd22, %rd57, %rd63;
	add.s32 	%r985, %r959, 7;
	selp.b32 	%r986, %r169, %r985, %p160;
	shl.b32 	%r987, %r986, 1;
	add.s32 	%r193, %r962, %r987;
	mul.wide.u32 	%rd64, %r986, 4;
	add.s64 	%rd23, %rd57, %rd64;
	add.s32 	%r988, %r959, 8;
	selp.b32 	%r989, %r170, %r988, %p160;
	shl.b32 	%r990, %r989, 1;
	add.s32 	%r194, %r962, %r990;
	mul.wide.u32 	%rd65, %r989, 4;
	add.s64 	%rd24, %rd57, %rd65;
	and.b32  	%r195, %r948, 1;
	and.b32  	%r196, %r948, 8;
	and.b32  	%r197, %r948, 16;
	and.b32  	%r198, %r948, 32;
	and.b32  	%r199, %r948, 128;
	and.b32  	%r200, %r948, 256;
	and.b32  	%r201, %r948, 512;
	and.b32  	%r202, %r948, 1024;
	and.b32  	%r203, %r948, 2048;
	and.b32  	%r204, %r948, 4096;
	and.b32  	%r205, %r948, 8192;
	shl.b32 	%r991, %r150, 1;
	add.s32 	%r206, %r962, %r991;
	mul.wide.u32 	%rd66, %r150, 80;
	mov.u64 	%rd67, d_peers;
	add.s64 	%rd68, %rd66, %rd67;
	add.s64 	%rd25, %rd68, 40;
	mov.b32 	%r1609, 0;
	bra.uni 	$L__BB1_170;
$L__BB1_169:
	add.s32 	%r1609, %r1609, 1;
	setp.eq.s32 	%p502, %r1609, 81;
	mov.pred 	%p510, %p492;
	@%p502 bra 	$L__BB1_441;
$L__BB1_170:
	mov.b16 	%rs514, 0;
	mov.u64 	%rd75, %rd25;
	mov.u32 	%r1610, %r206;
	mov.u32 	%r1611, %r150;
$L__BB1_171:
	mov.u32 	%r210, %r1611;
	ld.shared.u16 	%rs46, [%r1610];
	add.s16 	%rs251, %rs46, -1;
	xor.b16  	%rs252, %rs46, %rs251;
	setp.le.u16 	%p161, %rs252, %rs251;
	@%p161 bra 	$L__BB1_212;
	not.b16 	%rs47, %rs46;
	ld.const.u32 	%r992, [%rd75+-40];
	shl.b32 	%r993, %r992, 1;
	mov.u32 	%r994, _ZZ24phase2_relaxation_kernelPtPiPKfiE7s_cands;
	add.s32 	%r211, %r994, %r993;
	ld.shared.u16 	%rs253, [%r211];
	and.b16  	%rs48, %rs253, %rs47;
	setp.eq.s16 	%p162, %rs48, %rs253;
	@%p162 bra 	$L__BB1_174;
	st.shared.u16 	[%r211], %rs48;
	mov.b16 	%rs514, 1;
$L__BB1_174:
	ld.const.u32 	%r995, [%rd75+-36];
	shl.b32 	%r996, %r995, 1;
	mov.u32 	%r997, _ZZ24phase2_relaxation_kernelPtPiPKfiE7s_cands;
	add.s32 	%r212, %r997, %r996;
	ld.shared.u16 	%rs255, [%r212];
	and.b16  	%rs50, %rs255, %rs47;
	setp.eq.s16 	%p163, %rs50, %rs255;
	@%p163 bra 	$L__BB1_176;
	st.shared.u16 	[%r212], %rs50;
	mov.b16 	%rs514, 1;
$L__BB1_176:
	ld.const.u32 	%r998, [%rd75+-32];
	shl.b32 	%r999, %r998, 1;
	mov.u32 	%r1000, _ZZ24phase2_relaxation_kernelPtPiPKfiE7s_cands;
	add.s32 	%r213, %r1000, %r999;
	ld.shared.u16 	%rs257, [%r213];
	and.b16  	%rs52, %rs257, %rs47;
	setp.eq.s16 	%p164, %rs52, %rs257;
	@%p164 bra 	$L__BB1_178;
	st.shared.u16 	[%r213], %rs52;
	mov.b16 	%rs514, 1;
$L__BB1_178:
	ld.const.u32 	%r1001, [%rd75+-28];
	shl.b32 	%r1002, %r1001, 1;
	mov.u32 	%r1003, _ZZ24phase2_relaxation_kernelPtPiPKfiE7s_cands;
	add.s32 	%r214, %r1003, %r1002;
	ld.shared.u16 	%rs259, [%r214];
	and.b16  	%rs54, %rs259, %rs47;
	setp.eq.s16 	%p165, %rs54, %rs259;
	@%p165 bra 	$L__BB1_180;
	st.shared.u16 	[%r214], %rs54;
	mov.b16 	%rs514, 1;
$L__BB1_180:
	ld.const.u32 	%r1004, [%rd75+-24];
	shl.b32 	%r1005, %r1004, 1;
	mov.u32 	%r1006, _ZZ24phase2_relaxation_kernelPtPiPKfiE7s_cands;
	add.s32 	%r215, %r1006, %r1005;
	ld.shared.u16 	%rs261, [%r215];
	and.b16  	%rs56, %rs261, %rs47;
	setp.eq.s16 	%p166, %rs56, %rs261;
	@%p166 bra 	$L__BB1_182;
	st.shared.u16 	[%r215], %rs56;
	mov.b16 	%rs514, 1;
$L__BB1_182:
	ld.const.u32 	%r1007, [%rd75+-20];
	shl.b32 	%r1008, %r1007, 1;
	mov.u32 	%r1009, _ZZ24phase2_relaxation_kernelPtPiPKfiE7s_cands;
	add.s32 	%r216, %r1009, %r1008;
	ld.shared.u16 	%rs263, [%r216];
	and.b16  	%rs58, %rs263, %rs47;
	setp.eq.s16 	%p167, %rs58, %rs263;
	@%p167 bra 	$L__BB1_184;
	st.shared.u16 	[%r216], %rs58;
	mov.b16 	%rs514, 1;
$L__BB1_184:
	ld.const.u32 	%r1010, [%rd75+-16];
	shl.b32 	%r1011, %r1010, 1;
	mov.u32 	%r1012, _ZZ24phase2_relaxation_kernelPtPiPKfiE7s_cands;
	add.s32 	%r217, %r1012, %r1011;
	ld.shared.u16 	%rs265, [%r217];
	and.b16  	%rs60, %rs265, %rs47;
	setp.eq.s16 	%p168, %rs60, %rs265;
	@%p168 bra 	$L__BB1_186;
	st.shared.u16 	[%r217], %rs60;
	mov.b16 	%rs514, 1;
$L__BB1_186:
	ld.const.u32 	%r1013, [%rd75+-12];
	shl.b32 	%r1014, %r1013, 1;
	mov.u32 	%r1015, _ZZ24phase2_relaxation_kernelPtPiPKfiE7s_cands;
	add.s32 	%r218, %r1015, %r1014;
	ld.shared.u16 	%rs267, [%r218];
	and.b16  	%rs62, %rs267, %rs47;
	setp.eq.s16 	%p169, %rs62, %rs267;
	@%p169 bra 	$L__BB1_188;
	st.shared.u16 	[%r218], %rs62;
	mov.b16 	%rs514, 1;
$L__BB1_188:
	ld.const.u32 	%r1016, [%rd75+-8];
	shl.b32 	%r1017, %r1016, 1;
	mov.u32 	%r1018, _ZZ24phase2_relaxation_kernelPtPiPKfiE7s_cands;
	add.s32 	%r219, %r1018, %r1017;
	ld.shared.u16 	%rs269, [%r219];
	and.b16  	%rs64, %rs269, %rs47;
	setp.eq.s16 	%p170, %rs64, %rs269;
	@%p170 bra 	$L__BB1_190;
	st.shared.u16 	[%r219], %rs64;
	mov.b16 	%rs514, 1;
$L__BB1_190:
	ld.const.u32 	%r1019, [%rd75+-4];
	shl.b32 	%r1020, %r1019, 1;
	mov.u32 	%r1021, _ZZ24phase2_relaxation_kernelPtPiPKfiE7s_cands;
	add.s32 	%r220, %r1021, %r1020;
	ld.shared.u16 	%rs271, [%r220];
	and.b16  	%rs66, %rs271, %rs47;
	setp.eq.s16 	%p171, %rs66, %rs271;
	@%p171 bra 	$L__BB1_192;
	st.shared.u16 	[%r220], %rs66;
	mov.b16 	%rs514, 1;
$L__BB1_192:
	ld.const.u32 	%r1022, [%rd75];
	shl.b32 	%r1023, %r1022, 1;
	mov.u32 	%r1024, _ZZ24phase2_relaxation_kernelPtPiPKfiE7s_cands;
	add.s32 	%r221, %r1024, %r1023;
	ld.shared.u16 	%rs273, [%r221];
	and.b16  	%rs68, %rs273, %rs47;
	setp.eq.s16 	%p172, %rs68, %rs273;
	@%p172 bra 	$L__BB1_194;
	st.shared.u16 	[%r221], %rs68;
	mov.b16 	%rs514, 1;
$L__BB1_194:
	ld.const.u32 	%r1025, [%rd75+4];
	shl.b32 	%r1026, %r1025, 1;
	mov.u32 	%r1027, _ZZ24phase2_relaxation_kernelPtPiPKfiE7s_cands;
	add.s32 	%r222, %r1027, %r1026;
	ld.shared.u16 	%rs275, [%r222];
	and.b16  	%rs70, %rs275, %rs47;
	setp.eq.s16 	%p173, %rs70, %rs275;
	@%p173 bra 	$L__BB1_196;
	st.shared.u16 	[%r222], %rs70;
	mov.b16 	%rs514, 1;
$L__BB1_196:
	ld.const.u32 	%r1028, [%rd75+8];
	shl.b32 	%r1029, %r1028, 1;
	mov.u32 	%r1030, _ZZ24phase2_relaxation_kernelPtPiPKfiE7s_cands;
	add.s32 	%r223, %r1030, %r1029;
	ld.shared.u16 	%rs277, [%r223];
	and.b16  	%rs72, %rs277, %rs47;
	setp.eq.s16 	%p174, %rs72, %rs277;
	@%p174 bra 	$L__BB1_198;
	st.shared.u16 	[%r223], %rs72;
	mov.b16 	%rs514, 1;
$L__BB1_198:
	ld.const.u32 	%r1031, [%rd75+12];
	shl.b32 	%r1032, %r1031, 1;
	mov.u32 	%r1033, _ZZ24phase2_relaxation_kernelPtPiPKfiE7s_cands;
	add.s32 	%r224, %r1033, %r1032;
	ld.shared.u16 	%rs279, [%r224];
	and.b16  	%rs74, %rs279, %rs47;
	setp.eq.s16 	%p175, %rs74, %rs279;
	@%p175 bra 	$L__BB1_200;
	st.shared.u16 	[%r224], %rs74;
	mov.b16 	%rs514, 1;
$L__BB1_200:
	ld.const.u32 	%r1034, [%rd75+16];
	shl.b32 	%r1035, %r1034, 1;
	mov.u32 	%r1036, _ZZ24phase2_relaxation_kernelPtPiPKfiE7s_cands;
	add.s32 	%r225, %r1036, %r1035;
	ld.shared.u16 	%rs281, [%r225];
	and.b16  	%rs76, %rs281, %rs47;
	setp.eq.s16 	%p176, %rs76, %rs281;
	@%p176 bra 	$L__BB1_202;
	st.shared.u16 	[%r225], %rs76;
	mov.b16 	%rs514, 1;
$L__BB1_202:
	ld.const.u32 	%r1037, [%rd75+20];
	shl.b32 	%r1038, %r1037, 1;
	mov.u32 	%r1039, _ZZ24phase2_relaxation_kernelPtPiPKfiE7s_cands;
	add.s32 	%r226, %r1039, %r1038;
	ld.shared.u16 	%rs283, [%r226];
	and.b16  	%rs78, %rs283, %rs47;
	setp.eq.s16 	%p177, %rs78, %rs283;
	@%p177 bra 	$L__BB1_204;
	st.shared.u16 	[%r226], %rs78;
	mov.b16 	%rs514, 1;
$L__BB1_204:
	ld.const.u32 	%r1040, [%rd75+24];
	shl.b32 	%r1041, %r1040, 1;
	mov.u32 	%r1042, _ZZ24phase2_relaxation_kernelPtPiPKfiE7s_cands;
	add.s32 	%r227, %r1042, %r1041;
	ld.shared.u16 	%rs285, [%r227];
	and.b16  	%rs80, %rs285, %rs47;
	setp.eq.s16 	%p178, %rs80, %rs285;
	@%p178 bra 	$L__BB1_206;
	st.shared.u16 	[%r227], %rs80;
	mov.b16 	%rs514, 1;
$L__BB1_206:
	ld.const.u32 	%r1043, [%rd75+28];
	shl.b32 	%r1044, %r1043, 1;
	mov.u32 	%r1045, _ZZ24phase2_relaxation_kernelPtPiPKfiE7s_cands;
	add.s32 	%r228, %r1045, %r1044;
	ld.shared.u16 	%rs287, [%r228];
	and.b16  	%rs82, %rs287, %rs47;
	setp.eq.s16 	%p179, %rs82, %rs287;
	@%p179 bra 	$L__BB1_208;
	st.shared.u16 	[%r228], %rs82;
	mov.b16 	%rs514, 1;
$L__BB1_208:
	ld.const.u32 	%r1046, [%rd75+32];
	shl.b32 	%r1047, %r1046, 1;
	mov.u32 	%r1048, _ZZ24phase2_relaxation_kernelPtPiPKfiE7s_cands;
	add.s32 	%r229, %r1048, %r1047;
	ld.shared.u16 	%rs289, [%r229];
	and.b16  	%rs84, %rs289, %rs47;
	setp.eq.s16 	%p180, %rs84, %rs289;
	@%p180 bra 	$L__BB1_210;
	st.shared.u16 	[%r229], %rs84;
	mov.b16 	%rs514, 1;
$L__BB1_210:
	ld.const.u32 	%r1049, [%rd75+36];
	shl.b32 	%r1050, %r1049, 1;
	mov.u32 	%r1051, _ZZ24phase2_relaxation_kernelPtPiPKfiE7s_cands;
	add.s32 	%r230, %r1051, %r1050;
	ld.shared.u16 	%rs291, [%r230];
	and.b16  	%rs86, %rs291, %rs47;
	setp.eq.s16 	%p181, %rs86, %rs291;
	@%p181 bra 	$L__BB1_212;
	st.shared.u16 	[%r230], %rs86;
	mov.b16 	%rs514, 1;
$L__BB1_212:
	add.s32 	%r1611, %r210, 32;
	add.s32 	%r1610, %r1610, 64;
	add.s64 	%rd75, %rd75, 2560;
	setp.lt.u32 	%p182, %r210, 49;
	@%p182 bra 	$L__BB1_171;
	setp.gt.u32 	%p183, %r150, 26;
	bar.warp.sync 	%r948;
	mov.b16 	%rs536, 0;
	@%p183 bra 	$L__BB1_225;
	setp.lt.u32 	%p184, %r150, 9;
	mov.u32 	%r1612, %r178;
	mov.u32 	%r1613, %r177;
	mov.u32 	%r1614, %r176;
	mov.u32 	%r1615, %r175;
	mov.u32 	%r1616, %r174;
	mov.u32 	%r1617, %r173;
	mov.u32 	%r1618, %r172;
	mov.u32 	%r1619, %r171;
	mov.u32 	%r1620, %r152;
	@%p184 bra 	$L__BB1_216;
	setp.lt.u32 	%p185, %r150, 18;
	selp.b32 	%r1612, %r170, %r163, %p185;
	selp.b32 	%r1613, %r169, %r162, %p185;
	selp.b32 	%r1614, %r168, %r161, %p185;
	selp.b32 	%r1615, %r167, %r160, %p185;
	selp.b32 	%r1616, %r166, %r159, %p185;
	selp.b32 	%r1617, %r165, %r158, %p185;
	selp.b32 	%r1618, %r164, %r157, %p185;
	selp.b32 	%r1619, %r150, %r156, %p185;
	selp.b32 	%r1620, %r151, %r155, %p185;
$L__BB1_216:
	shl.b32 	%r1053, %r1620, 1;
	mov.u32 	%r1054, _ZZ24phase2_relaxation_kernelPtPiPKfiE7s_cands;
	add.s32 	%r251, %r1054, %r1053;
	shl.b32 	%r1055, %r1619, 1;
	add.s32 	%r252, %r1054, %r1055;
	shl.b32 	%r1056, %r1618, 1;
	add.s32 	%r253, %r1054, %r1056;
	shl.b32 	%r1057, %r1617, 1;
	add.s32 	%r254, %r1054, %r1057;
	shl.b32 	%r1058, %r1616, 1;
	add.s32 	%r255, %r1054, %r1058;
	shl.b32 	%r1059, %r1615, 1;
	add.s32 	%r256, %r1054, %r1059;
	shl.b32 	%r1060, %r1614, 1;
	add.s32 	%r257, %r1054, %r1060;
	shl.b32 	%r1061, %r1613, 1;
	add.s32 	%r258, %r1054, %r1061;
	shl.b32 	%r1062, %r1612, 1;
	add.s32 	%r259, %r1054, %r1062;
	mov.b32 	%r1621, 1;
	mov.b16 	%rs536, 0;
$L__BB1_217:
	add.s32 	%r1063, %r1621, -1;
	mov.b32 	%r1064, 1;
	shl.b32 	%r1065, %r1064, %r1063;
	cvt.u16.u32 	%rs89, %r1065;
	ld.shared.u16 	%rs295, [%r251];
	and.b16  	%rs296, %rs295, %rs89;
	setp.ne.s16 	%p186, %rs296, 0;
	selp.u32 	%r1066, 1, 0, %p186;
	selp.b32 	%r1067, %r1620, -1, %p186;
	ld.shared.u16 	%rs297, [%r252];
	and.b16  	%rs298, %rs297, %rs89;
	setp.ne.s16 	%p187, %rs298, 0;
	selp.u32 	%r1068, 1, 0, %p187;
	add.s32 	%r1069, %r1066, %r1068;
	selp.b32 	%r1070, %r1619, %r1067, %p187;
	ld.shared.u16 	%rs299, [%r253];
	and.b16  	%rs300, %rs299, %rs89;
	setp.ne.s16 	%p188, %rs300, 0;
	selp.u32 	%r1071, 1, 0, %p188;
	add.s32 	%r1072, %r1069, %r1071;
	selp.b32 	%r1073, %r1618, %r1070, %p188;
	ld.shared.u16 	%rs301, [%r254];
	and.b16  	%rs302, %rs301, %rs89;
	setp.ne.s16 	%p189, %rs302, 0;
	selp.u32 	%r1074, 1, 0, %p189;
	add.s32 	%r1075, %r1072, %r1074;
	selp.b32 	%r1076, %r1617, %r1073, %p189;
	ld.shared.u16 	%rs303, [%r255];
	and.b16  	%rs304, %rs303, %rs89;
	setp.ne.s16 	%p190, %rs304, 0;
	selp.u32 	%r1077, 1, 0, %p190;
	add.s32 	%r1078, %r1075, %r1077;
	selp.b32 	%r1079, %r1616, %r1076, %p190;
	ld.shared.u16 	%rs305, [%r256];
	and.b16  	%rs306, %rs305, %rs89;
	setp.ne.s16 	%p191, %rs306, 0;
	selp.u32 	%r1080, 1, 0, %p191;
	add.s32 	%r1081, %r1078, %r1080;
	selp.b32 	%r1082, %r1615, %r1079, %p191;
	ld.shared.u16 	%rs307, [%r257];
	and.b16  	%rs308, %rs307, %rs89;
	setp.ne.s16 	%p192, %rs308, 0;
	selp.u32 	%r1083, 1, 0, %p192;
	add.s32 	%r1084, %r1081, %r1083;
	selp.b32 	%r1085, %r1614, %r1082, %p192;
	ld.shared.u16 	%rs309, [%r258];
	and.b16  	%rs310, %rs309, %rs89;
	setp.ne.s16 	%p193, %rs310, 0;
	selp.u32 	%r1086, 1, 0, %p193;
	add.s32 	%r1087, %r1084, %r1086;
	selp.b32 	%r1088, %r1613, %r1085, %p193;
	ld.shared.u16 	%rs311, [%r259];
	and.b16  	%rs312, %rs311, %rs89;
	setp.ne.s16 	%p194, %rs312, 0;
	selp.u32 	%r1089, 1, 0, %p194;
	add.s32 	%r1090, %r1087, %r1089;
	selp.b32 	%r261, %r1612, %r1088, %p194;
	setp.ne.s32 	%p195, %r1090, 1;
	@%p195 bra 	$L__BB1_220;
	shl.b32 	%r1091, %r261, 1;
	mov.u32 	%r1092, _ZZ24phase2_relaxation_kernelPtPiPKfiE7s_cands;
	add.s32 	%r262, %r1092, %r1091;
	ld.shared.u16 	%rs313, [%r262];
	add.s16 	%rs314, %rs313, -1;
	xor.b16  	%rs315, %rs313, %rs314;
	setp.gt.u16 	%p196, %rs315, %rs314;
	@%p196 bra 	$L__BB1_220;
	st.shared.u16 	[%r262], %rs89;
	mov.b16 	%rs536, 1;
$L__BB1_220:
	setp.eq.s32 	%p197, %r1621, 9;
	@%p197 bra 	$L__BB1_225;
	mov.b32 	%r1093, 1;
	shl.b32 	%r1094, %r1093, %r1621;
	cvt.u16.u32 	%rs91, %r1094;
	ld.shared.u16 	%rs317, [%r251];
	and.b16  	%rs318, %rs317, %rs91;
	setp.ne.s16 	%p198, %rs318, 0;
	selp.u32 	%r1095, 1, 0, %p198;
	selp.b32 	%r1096, %r1620, -1, %p198;
	ld.shared.u16 	%rs319, [%r252];
	and.b16  	%rs320, %rs319, %rs91;
	setp.ne.s16 	%p199, %rs320, 0;
	selp.u32 	%r1097, 1, 0, %p199;
	add.s32 	%r1098, %r1095, %r1097;
	selp.b32 	%r1099, %r1619, %r1096, %p199;
	ld.shared.u16 	%rs321, [%r253];
	and.b16  	%rs322, %rs321, %rs91;
	setp.ne.s16 	%p200, %rs322, 0;
	selp.u32 	%r1100, 1, 0, %p200;
	add.s32 	%r1101, %r1098, %r1100;
	selp.b32 	%r1102, %r1618, %r1099, %p200;
	ld.shared.u16 	%rs323, [%r254];
	and.b16  	%rs324, %rs323, %rs91;
	setp.ne.s16 	%p201, %rs324, 0;
	selp.u32 	%r1103, 1, 0, %p201;
	add.s32 	%r1104, %r1101, %r1103;
	selp.b32 	%r1105, %r1617, %r1102, %p201;
	ld.shared.u16 	%rs325, [%r255];
	and.b16  	%rs326, %rs325, %rs91;
	setp.ne.s16 	%p202, %rs326, 0;
	selp.u32 	%r1106, 1, 0, %p202;
	add.s32 	%r1107, %r1104, %r1106;
	selp.b32 	%r1108, %r1616, %r1105, %p202;
	ld.shared.u16 	%rs327, [%r256];
	and.b16  	%rs328, %rs327, %rs91;
	setp.ne.s16 	%p203, %rs328, 0;
	selp.u32 	%r1109, 1, 0, %p203;
	add.s32 	%r1110, %r1107, %r1109;
	selp.b32 	%r1111, %r1615, %r1108, %p203;
	ld.shared.u16 	%rs329, [%r257];
	and.b16  	%rs330, %rs329, %rs91;
	setp.ne.s16 	%p204, %rs330, 0;
	selp.u32 	%r1112, 1, 0, %p204;
	add.s32 	%r1113, %r1110, %r1112;
	selp.b32 	%r1114, %r1614, %r1111, %p204;
	ld.shared.u16 	%rs331, [%r258];
	and.b16  	%rs332, %rs331, %rs91;
	setp.ne.s16 	%p205, %rs332, 0;
	selp.u32 	%r1115, 1, 0, %p205;
	add.s32 	%r1116, %r1113, %r1115;
	selp.b32 	%r1117, %r1613, %r1114, %p205;
	ld.shared.u16 	%rs333, [%r259];
	and.b16  	%rs334, %rs333, %rs91;
	setp.ne.s16 	%p206, %rs334, 0;
	selp.u32 	%r1118, 1, 0, %p206;
	add.s32 	%r1119, %r1116, %r1118;
	selp.b32 	%r263, %r1612, %r1117, %p206;
	setp.ne.s32 	%p207, %r1119, 1;
	@%p207 bra 	$L__BB1_224;
	shl.b32 	%r1120, %r263, 1;
	mov.u32 	%r1121, _ZZ24phase2_relaxation_kernelPtPiPKfiE7s_cands;
	add.s32 	%r264, %r1121, %r1120;
	ld.shared.u16 	%rs335, [%r264];
	add.s16 	%rs336, %rs335, -1;
	xor.b16  	%rs337, %rs335, %rs336;
	setp.gt.u16 	%p208, %rs337, %rs336;
	@%p208 bra 	$L__BB1_224;
	st.shared.u16 	[%r264], %rs91;
	mov.b16 	%rs536, 1;
$L__BB1_224:
	add.s32 	%r1621, %r1621, 2;
	bra.uni 	$L__BB1_217;
$L__BB1_225:
	and.b16  	%rs340, %rs514, 255;
	setp.ne.s16 	%p209, %rs340, 0;
	selp.u16 	%rs341, 1, 0, %p209;
	or.b16  	%rs94, %rs536, %rs341;
	bar.warp.sync 	%r948;
	mov.b16 	%rs540, 0;
	@%p183 bra 	$L__BB1_264;
	@%p160 bra 	$L__BB1_228;
	st.local.u32 	[%rd1], %r152;
	st.local.u32 	[%rd1+4], %r171;
	st.local.u32 	[%rd1+8], %r172;
	st.local.u32 	[%rd1+12], %r173;
	st.local.u32 	[%rd1+16], %r174;
	st.local.u32 	[%rd1+20], %r175;
	st.local.u32 	[%rd1+24], %r176;
	st.local.u32 	[%rd1+28], %r177;
	st.local.u32 	[%rd1+32], %r178;
	mov.u32 	%r1622, %r178;
	mov.u32 	%r1623, %r177;
	mov.u32 	%r1624, %r176;
	mov.u32 	%r1625, %r175;
	mov.u32 	%r1626, %r174;
	mov.u32 	%r1627, %r173;
	mov.u32 	%r1628, %r172;
	mov.u32 	%r1629, %r171;
	mov.u32 	%r1630, %r152;
	bra.uni 	$L__BB1_231;
$L__BB1_228:
	setp.gt.u32 	%p212, %r150, 17;
	@%p212 bra 	$L__BB1_230;
	st.local.u32 	[%rd1], %r151;
	st.local.u32 	[%rd1+4], %r150;
	st.local.u32 	[%rd1+8], %r164;
	st.local.u32 	[%rd1+12], %r165;
	st.local.u32 	[%rd1+16], %r166;
	st.local.u32 	[%rd1+20], %r167;
	st.local.u32 	[%rd1+24], %r168;
	st.local.u32 	[%rd1+28], %r169;
	st.local.u32 	[%rd1+32], %r170;
	mov.u32 	%r1622, %r170;
	mov.u32 	%r1623, %r169;
	mov.u32 	%r1624, %r168;
	mov.u32 	%r1625, %r167;
	mov.u32 	%r1626, %r166;
	mov.u32 	%r1627, %r165;
	mov.u32 	%r1628, %r164;
	mov.u32 	%r1629, %r150;
	mov.u32 	%r1630, %r151;
	bra.uni 	$L__BB1_231;
$L__BB1_230:
	st.local.u32 	[%rd1], %r155;
	st.local.u32 	[%rd1+4], %r156;
	st.local.u32 	[%rd1+8], %r157;
	st.local.u32 	[%rd1+12], %r158;
	st.local.u32 	[%rd1+16], %r159;
	st.local.u32 	[%rd1+20], %r160;
	st.local.u32 	[%rd1+24], %r161;
	st.local.u32 	[%rd1+28], %r162;
	st.local.u32 	[%rd1+32], %r163;
	mov.u32 	%r1622, %r163;
	mov.u32 	%r1623, %r162;
	mov.u32 	%r1624, %r161;
	mov.u32 	%r1625, %r160;
	mov.u32 	%r1626, %r159;
	mov.u32 	%r1627, %r158;
	mov.u32 	%r1628, %r157;
	mov.u32 	%r1629, %r156;
	mov.u32 	%r1630, %r155;
$L__BB1_231:
	shl.b32 	%r1123, %r1630, 1;
	mov.u32 	%r1124, _ZZ24phase2_relaxation_kernelPtPiPKfiE7s_cands;
	add.s32 	%r275, %r1124, %r1123;
	shl.b32 	%r1125, %r1629, 1;
	add.s32 	%r276, %r1124, %r1125;
	shl.b32 	%r1126, %r1628, 1;
	add.s32 	%r277, %r1124, %r1126;
	shl.b32 	%r1127, %r1627, 1;
	add.s32 	%r278, %r1124, %r1127;
	shl.b32 	%r1128, %r1626, 1;
	add.s32 	%r279, %r1124, %r1128;
	shl.b32 	%r1129, %r1625, 1;
	add.s32 	%r280, %r1124, %r1129;
	shl.b32 	%r1130, %r1624, 1;
	add.s32 	%r281, %r1124, %r1130;
	shl.b32 	%r1131, %r1623, 1;
	add.s32 	%r282, %r1124, %r1131;
	shl.b32 	%r1132, %r1622, 1;
	add.s32 	%r283, %r1124, %r1132;
	mov.b32 	%r1631, 0;
	mov.b16 	%rs540, 0;
$L__BB1_232:
	mul.wide.u32 	%rd69, %r1631, 4;
	add.s64 	%rd70, %rd1, %rd69;
	ld.local.u32 	%r1133, [%rd70];
	shl.b32 	%r1134, %r1133, 1;
	mov.u32 	%r1135, _ZZ24phase2_relaxation_kernelPtPiPKfiE7s_cands;
	add.s32 	%r1136, %r1135, %r1134;
	ld.shared.u16 	%rs343, [%r1136];
	setp.eq.s16 	%p213, %rs343, 0;
	cvt.u32.u16 	%r1137, %rs343;
	add.s32 	%r1138, %r1137, -1;
	and.b32  	%r1139, %r1138, %r1137;
	setp.eq.s32 	%p214, %r1139, 0;
	or.pred  	%p215, %p213, %p214;
	popc.b32 	%r1140, %r1137;
	setp.ne.s32 	%p216, %r1140, 2;
	or.pred  	%p217, %p215, %p216;
	setp.gt.u32 	%p218, %r1631, 7;
	or.pred  	%p219, %p217, %p218;
	@%p219 bra 	$L__BB1_263;
	not.b16 	%rs97, %rs343;
	mov.u32 	%r1632, %r1631;
$L__BB1_234:
	mov.u32 	%r285, %r1632;
	add.s32 	%r1632, %r285, 1;
	mul.wide.u32 	%rd71, %r285, 4;
	add.s64 	%rd72, %rd1, %rd71;
	ld.local.u32 	%r1141, [%rd72+4];
	shl.b32 	%r1142, %r1141, 1;
	mov.u32 	%r1143, _ZZ24phase2_relaxation_kernelPtPiPKfiE7s_cands;
	add.s32 	%r1144, %r1143, %r1142;
	ld.shared.u16 	%rs344, [%r1144];
	setp.ne.s16 	%p220, %rs344, %rs343;
	@%p220 bra 	$L__BB1_262;
	setp.eq.s32 	%p221, %r1631, 0;
	@%p221 bra 	$L__BB1_238;
	ld.shared.u16 	%rs99, [%r275];
	add.s16 	%rs345, %rs99, -1;
	and.b16  	%rs346, %rs99, %rs345;
	setp.eq.s16 	%p222, %rs346, 0;
	and.b16  	%rs347, %rs99, %rs343;
	setp.eq.s16 	%p223, %rs347, 0;
	or.pred  	%p224, %p222, %p223;
	@%p224 bra 	$L__BB1_238;
	and.b16  	%rs349, %rs99, %rs97;
	st.shared.u16 	[%r275], %rs349;
	setp.eq.s16 	%p225, %rs349, 0;
	mov.b16 	%rs540, 1;
	@%p225 bra 	$L__BB1_264;
$L__BB1_238:
	setp.eq.s32 	%p226, %r1631, 1;
	setp.eq.s32 	%p227, %r285, 0;
	or.pred  	%p228, %p226, %p227;
	@%p228 bra 	$L__BB1_241;
	ld.shared.u16 	%rs101, [%r276];
	add.s16 	%rs350, %rs101, -1;
	and.b16  	%rs351, %rs101, %rs350;
	setp.eq.s16 	%p229, %rs351, 0;
	and.b16  	%rs352, %rs101, %rs343;
	setp.eq.s16 	%p230, %rs352, 0;
	or.pred  	%p231, %p229, %p230;
	@%p231 bra 	$L__BB1_241;
	and.b16  	%rs354, %rs101, %rs97;
	st.shared.u16 	[%r276], %rs354;
	setp.eq.s16 	%p232, %rs354, 0;
	mov.b16 	%rs540, 1;
	@%p232 bra 	$L__BB1_264;
$L__BB1_241:
	setp.eq.s32 	%p233, %r1631, 2;
	setp.eq.s32 	%p234, %r1632, 2;
	or.pred  	%p235, %p233, %p234;
	@%p235 bra 	$L__BB1_244;
	ld.shared.u16 	%rs103, [%r277];
	add.s16 	%rs355, %rs103, -1;
	and.b16  	%rs356, %rs103, %rs355;
	setp.eq.s16 	%p236, %rs356, 0;
	and.b16  	%rs357, %rs103, %rs343;
	setp.eq.s16 	%p237, %rs357, 0;
	or.pred  	%p238, %p236, %p237;
	@%p238 bra 	$L__BB1_244;
	and.b16  	%rs359, %rs103, %rs97;
	st.shared.u16 	[%r277], %rs359;
	setp.eq.s16 	%p239, %rs359, 0;
	mov.b16 	%rs540, 1;
	@%p239 bra 	$L__BB1_264;
$L__BB1_244:
	setp.eq.s32 	%p240, %r1631, 3;
	setp.eq.s32 	%p241, %r1632, 3;
	or.pred  	%p242, %p240, %p241;
	@%p242 bra 	$L__BB1_247;
	ld.shared.u16 	%rs105, [%r278];
	add.s16 	%rs360, %rs105, -1;
	and.b16  	%rs361, %rs105, %rs360;
	setp.eq.s16 	%p243, %rs361, 0;
	and.b16  	%rs362, %rs105, %rs343;
	setp.eq.s16 	%p244, %rs362, 0;
	or.pred  	%p245, %p243, %p244;
	@%p245 bra 	$L__BB1_247;
	and.b16  	%rs364, %rs105, %rs97;
	st.shared.u16 	[%r278], %rs364;
	setp.eq.s16 	%p246, %rs364, 0;
	mov.b16 	%rs540, 1;
	@%p246 bra 	$L__BB1_264;
$L__BB1_247:
	setp.eq.s32 	%p247, %r1631, 4;
	setp.eq.s32 	%p248, %r1632, 4;
	or.pred  	%p249, %p247, %p248;
	@%p249 bra 	$L__BB1_250;
	ld.shared.u16 	%rs107, [%r279];
	add.s16 	%rs365, %rs107, -1;
	and.b16  	%rs366, %rs107, %rs365;
	setp.eq.s16 	%p250, %rs366, 0;
	and.b16  	%rs367, %rs107, %rs343;
	setp.eq.s16 	%p251, %rs367, 0;
	or.pred  	%p252, %p250, %p251;
	@%p252 bra 	$L__BB1_250;
	and.b16  	%rs369, %rs107, %rs97;
	st.shared.u16 	[%r279], %rs369;
	setp.eq.s16 	%p253, %rs369, 0;
	mov.b16 	%rs540, 1;
	@%p253 bra 	$L__BB1_264;
$L__BB1_250:
	setp.eq.s32 	%p254, %r1631, 5;
	setp.eq.s32 	%p255, %r1632, 5;
	or.pred  	%p256, %p254, %p255;
	@%p256 bra 	$L__BB1_253;
	ld.shared.u16 	%rs109, [%r280];
	add.s16 	%rs370, %rs109, -1;
	and.b16  	%rs371, %rs109, %rs370;
	setp.eq.s16 	%p257, %rs371, 0;
	and.b16  	%rs372, %rs109, %rs343;
	setp.eq.s16 	%p258, %rs372, 0;
	or.pred  	%p259, %p257, %p258;
	@%p259 bra 	$L__BB1_253;
	and.b16  	%rs374, %rs109, %rs97;
	st.shared.u16 	[%r280], %rs374;
	setp.eq.s16 	%p260, %rs374, 0;
	mov.b16 	%rs540, 1;
	@%p260 bra 	$L__BB1_264;
$L__BB1_253:
	setp.eq.s32 	%p261, %r1631, 6;
	setp.eq.s32 	%p262, %r1632, 6;
	or.pred  	%p263, %p261, %p262;
	@%p263 bra 	$L__BB1_256;
	ld.shared.u16 	%rs111, [%r281];
	add.s16 	%rs375, %rs111, -1;
	and.b16  	%rs376, %rs111, %rs375;
	setp.eq.s16 	%p264, %rs376, 0;
	and.b16  	%rs377, %rs111, %rs343;
	setp.eq.s16 	%p265, %rs377, 0;
	or.pred  	%p266, %p264, %p265;
	@%p266 bra 	$L__BB1_256;
	and.b16  	%rs379, %rs111, %rs97;
	st.shared.u16 	[%r281], %rs379;
	setp.eq.s16 	%p267, %rs379, 0;
	mov.b16 	%rs540, 1;
	@%p267 bra 	$L__BB1_264;
$L__BB1_256:
	setp.eq.s32 	%p268, %r1631, 7;
	setp.eq.s32 	%p269, %r1632, 7;
	or.pred  	%p270, %p268, %p269;
	@%p270 bra 	$L__BB1_259;
	ld.shared.u16 	%rs113, [%r282];
	add.s16 	%rs380, %rs113, -1;
	and.b16  	%rs381, %rs113, %rs380;
	setp.eq.s16 	%p271, %rs381, 0;
	and.b16  	%rs382, %rs113, %rs343;
	setp.eq.s16 	%p272, %rs382, 0;
	or.pred  	%p273, %p271, %p272;
	@%p273 bra 	$L__BB1_259;
	and.b16  	%rs384, %rs113, %rs97;
	st.shared.u16 	[%r282], %rs384;
	setp.eq.s16 	%p274, %rs384, 0;
	mov.b16 	%rs540, 1;
	@%p274 bra 	$L__BB1_264;
$L__BB1_259:
	setp.eq.s32 	%p275, %r1632, 8;
	@%p275 bra 	$L__BB1_262;
	ld.shared.u16 	%rs115, [%r283];
	add.s16 	%rs385, %rs115, -1;
	and.b16  	%rs386, %rs115, %rs385;
	setp.eq.s16 	%p276, %rs386, 0;
	and.b16  	%rs387, %rs115, %rs343;
	setp.eq.s16 	%p277, %rs387, 0;
	or.pred  	%p278, %p276, %p277;
	@%p278 bra 	$L__BB1_262;
	and.b16  	%rs389, %rs115, %rs97;
	st.shared.u16 	[%r283], %rs389;
	setp.eq.s16 	%p279, %rs389, 0;
	mov.b16 	%rs540, 1;
	@%p279 bra 	$L__BB1_264;
$L__BB1_262:
	setp.ne.s32 	%p280, %r1632, 8;
	@%p280 bra 	$L__BB1_234;
$L__BB1_263:
	add.s32 	%r1631, %r1631, 1;
	setp.ne.s32 	%p281, %r1631, 9;
	@%p281 bra 	$L__BB1_232;
$L__BB1_264:
	and.b16  	%rs391, %rs94, 255;
	setp.ne.s16 	%p282, %rs391, 0;
	selp.u16 	%rs392, 1, 0, %p282;
	or.b16  	%rs119, %rs540, %rs392;
	bar.warp.sync 	%r948;
	mov.b16 	%rs569, 0;
	@%p160 bra 	$L__BB1_342;
	mov.b32 	%r1633, 0;
	mov.b16 	%rs569, 0;
$L__BB1_266:
	mov.b32 	%r1147, 1;
	shl.b32 	%r289, %r1147, %r1633;
	ld.shared.u16 	%r1148, [%r179];
	setp.eq.s32 	%p284, %r1148, 0;
	and.b32  	%r1149, %r289, %r1148;
	setp.eq.s32 	%p285, %r1149, 0;
	or.pred  	%p286, %p284, %p285;
	mov.b32 	%r1637, 0;
	mov.u32 	%r1638, %r1637;
	mov.u32 	%r1639, %r1637;
	@%p286 bra 	$L__BB1_268;
	ld.const.u32 	%r1152, [%rd10];
	mov.b32 	%r1639, 1;
	shl.b32 	%r1637, %r1639, %r1152;
	ld.const.u32 	%r1153, [%rd11];
	shl.b32 	%r1638, %r1639, %r1153;
$L__BB1_268:
	ld.shared.u16 	%r1154, [%r179+2];
	setp.eq.s32 	%p287, %r1154, 0;
	and.b32  	%r1155, %r289, %r1154;
	setp.eq.s32 	%p288, %r1155, 0;
	or.pred  	%p289, %p287, %p288;
	@%p289 bra 	$L__BB1_270;
	ld.const.u32 	%r1157, [%rd10+4];
	mov.b32 	%r1158, 1;
	shl.b32 	%r1159, %r1158, %r1157;
	or.b32  	%r1637, %r1159, %r1637;
	ld.const.u32 	%r1160, [%rd11+4];
	shl.b32 	%r1161, %r1158, %r1160;
	or.b32  	%r1638, %r1161, %r1638;
	add.s32 	%r1639, %r1639, 1;
$L__BB1_270:
	ld.shared.u16 	%r1162, [%r179+4];
	setp.eq.s32 	%p290, %r1162, 0;
	and.b32  	%r1163, %r289, %r1162;
	setp.eq.s32 	%p291, %r1163, 0;
	or.pred  	%p292, %p290, %p291;
	@%p292 bra 	$L__BB1_272;
	ld.const.u32 	%r1165, [%rd10+8];
	mov.b32 	%r1166, 1;
	shl.b32 	%r1167, %r1166, %r1165;
	or.b32  	%r1637, %r1167, %r1637;
	ld.const.u32 	%r1168, [%rd11+8];
	shl.b32 	%r1169, %r1166, %r1168;
	or.b32  	%r1638, %r1169, %r1638;
	add.s32 	%r1639, %r1639, 1;
$L__BB1_272:
	ld.shared.u16 	%r1170, [%r179+18];
	setp.eq.s32 	%p293, %r1170, 0;
	and.b32  	%r1171, %r289, %r1170;
	setp.eq.s32 	%p294, %r1171, 0;
	or.pred  	%p295, %p293, %p294;
	@%p295 bra 	$L__BB1_274;
	ld.const.u32 	%r1173, [%rd10+36];
	mov.b32 	%r1174, 1;
	shl.b32 	%r1175, %r1174, %r1173;
	or.b32  	%r1637, %r1175, %r1637;
	ld.const.u32 	%r1176, [%rd11+36];
	shl.b32 	%r1177, %r1174, %r1176;
	or.b32  	%r1638, %r1177, %r1638;
	add.s32 	%r1639, %r1639, 1;
$L__BB1_274:
	ld.shared.u16 	%r1178, [%r179+20];
	setp.eq.s32 	%p296, %r1178, 0;
	and.b32  	%r1179, %r289, %r1178;
	setp.eq.s32 	%p297, %r1179, 0;
	or.pred  	%p298, %p296, %p297;
	@%p298 bra 	$L__BB1_276;
	ld.const.u32 	%r1181, [%rd12+4];
	mov.b32 	%r1182, 1;
	shl.b32 	%r1183, %r1182, %r1181;
	or.b32  	%r1637, %r1183, %r1637;
	ld.const.u32 	%r1184, [%rd13+4];
	shl.b32 	%r1185, %r1182, %r1184;
	or.b32  	%r1638, %r1185, %r1638;
	add.s32 	%r1639, %r1639, 1;
$L__BB1_276:
	ld.shared.u16 	%r1186, [%r179+22];
	setp.eq.s32 	%p299, %r1186, 0;
	and.b32  	%r1187, %r289, %r1186;
	setp.eq.s32 	%p300, %r1187, 0;
	or.pred  	%p301, %p299, %p300;
	@%p301 bra 	$L__BB1_278;
	ld.const.u32 	%r1189, [%rd12+8];
	mov.b32 	%r1190, 1;
	shl.b32 	%r1191, %r1190, %r1189;
	or.b32  	%r1637, %r1191, %r1637;
	ld.const.u32 	%r1192, [%rd13+8];
	shl.b32 	%r1193, %r1190, %r1192;
	or.b32  	%r1638, %r1193, %r1638;
	add.s32 	%r1639, %r1639, 1;
$L__BB1_278:
	ld.shared.u16 	%r1194, [%r179+36];
	setp.eq.s32 	%p302, %r1194, 0;
	and.b32  	%r1195, %r289, %r1194;
	setp.eq.s32 	%p303, %r1195, 0;
	or.pred  	%p304, %p302, %p303;
	@%p304 bra 	$L__BB1_280;
	ld.const.u32 	%r1197, [%rd10+72];
	mov.b32 	%r1198, 1;
	shl.b32 	%r1199, %r1198, %r1197;
	or.b32  	%r1637, %r1199, %r1637;
	ld.const.u32 	%r1200, [%rd11+72];
	shl.b32 	%r1201, %r1198, %r1200;
	or.b32  	%r1638, %r1201, %r1638;
	add.s32 	%r1639, %r1639, 1;
$L__BB1_280:
	ld.shared.u16 	%r1202, [%r179+38];
	setp.eq.s32 	%p305, %r1202, 0;
	and.b32  	%r1203, %r289, %r1202;
	setp.eq.s32 	%p306, %r1203, 0;
	or.pred  	%p307, %p305, %p306;
	@%p307 bra 	$L__BB1_282;
	ld.const.u32 	%r1205, [%rd14+4];
	mov.b32 	%r1206, 1;
	shl.b32 	%r1207, %r1206, %r1205;
	or.b32  	%r1637, %r1207, %r1637;
	ld.const.u32 	%r1208, [%rd15+4];
	shl.b32 	%r1209, %r1206, %r1208;
	or.b32  	%r1638, %r1209, %r1638;
	add.s32 	%r1639, %r1639, 1;
$L__BB1_282:
	ld.shared.u16 	%r1210, [%r179+40];
	setp.eq.s32 	%p308, %r1210, 0;
	and.b32  	%r1211, %r289, %r1210;
	setp.eq.s32 	%p309, %r1211, 0;
	or.pred  	%p310, %p308, %p309;
	@%p310 bra 	$L__BB1_284;
	ld.const.u32 	%r1213, [%rd14+8];
	mov.b32 	%r1214, 1;
	shl.b32 	%r1215, %r1214, %r1213;
	or.b32  	%r1637, %r1215, %r1637;
	ld.const.u32 	%r1216, [%rd15+8];
	shl.b32 	%r1217, %r1214, %r1216;
	or.b32  	%r1638, %r1217, %r1638;
	add.s32 	%r1639, %r1639, 1;
$L__BB1_284:
	setp.lt.u32 	%p311, %r1639, 2;
	@%p311 bra 	$L__BB1_341;
	and.b32  	%r1218, %r1637, 65535;
	popc.b32 	%r1219, %r1218;
	setp.ne.s32 	%p312, %r1219, 1;
	@%p312 bra 	$L__BB1_313;
	and.b16  	%rs394, %rs44, 255;
	setp.eq.s16 	%p313, %rs394, 0;
	brev.b32 	%r1220, %r1637;
	bfind.shiftamt.u32 	%r1221, %r1220;
	cvt.u16.u32 	%rs395, %r289;
	not.b16 	%rs121, %rs395;
	mov.u32 	%r1222, _ZZ24phase2_relaxation_kernelPtPiPKfiE7s_cands;
	mad.lo.s32 	%r343, %r1221, 18, %r1222;
	@%p313 bra 	$L__BB1_289;
	ld.shared.u16 	%rs122, [%r343];
	add.s16 	%rs396, %rs122, -1;
	and.b16  	%rs397, %rs122, %rs396;
	setp.eq.s16 	%p314, %rs397, 0;
	cvt.u32.u16 	%r1223, %rs122;
	and.b32  	%r1224, %r289, %r1223;
	setp.eq.s32 	%p315, %r1224, 0;
	or.pred  	%p316, %p314, %p315;
	@%p316 bra 	$L__BB1_289;
	and.b16  	%rs399, %rs122, %rs121;
	st.shared.u16 	[%r343], %rs399;
	setp.eq.s16 	%p317, %rs399, 0;
	mov.b16 	%rs569, 1;
	@%p317 bra 	$L__BB1_342;
$L__BB1_289:
	and.b16  	%rs400, %rs44, 255;
	setp.eq.s16 	%p318, %rs400, 0;
	@%p318 bra 	$L__BB1_292;
	ld.shared.u16 	%rs124, [%r343+2];
	add.s16 	%rs401, %rs124, -1;
	and.b16  	%rs402, %rs124, %rs401;
	setp.eq.s16 	%p319, %rs402, 0;
	cvt.u32.u16 	%r1226, %rs124;
	and.b32  	%r1227, %r289, %r1226;
	setp.eq.s32 	%p320, %r1227, 0;
	or.pred  	%p321, %p319, %p320;
	@%p321 bra 	$L__BB1_292;
	and.b16  	%rs404, %rs124, %rs121;
	st.shared.u16 	[%r343+2], %rs404;
	setp.eq.s16 	%p322, %rs404, 0;
	mov.b16 	%rs569, 1;
	@%p322 bra 	$L__BB1_342;
$L__BB1_292:
	and.b16  	%rs405, %rs44, 255;
	setp.eq.s16 	%p323, %rs405, 0;
	@%p323 bra 	$L__BB1_295;
	ld.shared.u16 	%rs126, [%r343+4];
	add.s16 	%rs406, %rs126, -1;
	and.b16  	%rs407, %rs126, %rs406;
	setp.eq.s16 	%p324, %rs407, 0;
	cvt.u32.u16 	%r1229, %rs126;
	and.b32  	%r1230, %r289, %r1229;
	setp.eq.s32 	%p325, %r1230, 0;
	or.pred  	%p326, %p324, %p325;
	@%p326 bra 	$L__BB1_295;
	and.b16  	%rs409, %rs126, %rs121;
	st.shared.u16 	[%r343+4], %rs409;
	setp.eq.s16 	%p327, %rs409, 0;
	mov.b16 	%rs569, 1;
	@%p327 bra 	$L__BB1_342;
$L__BB1_295:
	and.b16  	%rs410, %rs44, 255;
	setp.eq.s16 	%p328, %rs410, 1;
	@%p328 bra 	$L__BB1_298;
	ld.shared.u16 	%rs128, [%r343+6];
	add.s16 	%rs411, %rs128, -1;
	and.b16  	%rs412, %rs128, %rs411;
	setp.eq.s16 	%p329, %rs412, 0;
	cvt.u32.u16 	%r1232, %rs128;
	and.b32  	%r1233, %r289, %r1232;
	setp.eq.s32 	%p330, %r1233, 0;
	or.pred  	%p331, %p329, %p330;
	@%p331 bra 	$L__BB1_298;
	and.b16  	%rs414, %rs128, %rs121;
	st.shared.u16 	[%r343+6], %rs414;
	setp.eq.s16 	%p332, %rs414, 0;
	mov.b16 	%rs569, 1;
	@%p332 bra 	$L__BB1_342;
$L__BB1_298:
	and.b16  	%rs415, %rs44, 255;
	setp.eq.s16 	%p333, %rs415, 1;
	@%p333 bra 	$L__BB1_301;
	ld.shared.u16 	%rs130, [%r343+8];
	add.s16 	%rs416, %rs130, -1;
	and.b16  	%rs417, %rs130, %rs416;
	setp.eq.s16 	%p334, %rs417, 0;
	cvt.u32.u16 	%r1235, %rs130;
	and.b32  	%r1236, %r289, %r1235;
	setp.eq.s32 	%p335, %r1236, 0;
	or.pred  	%p336, %p334, %p335;
	@%p336 bra 	$L__BB1_301;
	and.b16  	%rs419, %rs130, %rs121;
	st.shared.u16 	[%r343+8], %rs419;
	setp.eq.s16 	%p337, %rs419, 0;
	mov.b16 	%rs569, 1;
	@%p337 bra 	$L__BB1_342;
$L__BB1_301:
	and.b16  	%rs420, %rs44, 255;
	setp.eq.s16 	%p338, %rs420, 1;
	@%p338 bra 	$L__BB1_304;
	ld.shared.u16 	%rs132, [%r343+10];
	add.s16 	%rs421, %rs132, -1;
	and.b16  	%rs422, %rs132, %rs421;
	setp.eq.s16 	%p339, %rs422, 0;
	cvt.u32.u16 	%r1238, %rs132;
	and.b32  	%r1239, %r289, %r1238;
	setp.eq.s32 	%p340, %r1239, 0;
	or.pred  	%p341, %p339, %p340;
	@%p341 bra 	$L__BB1_304;
	and.b16  	%rs424, %rs132, %rs121;
	st.shared.u16 	[%r343+10], %rs424;
	setp.eq.s16 	%p342, %rs424, 0;
	mov.b16 	%rs569, 1;
	@%p342 bra 	$L__BB1_342;
$L__BB1_304:
	and.b16  	%rs425, %rs44, 255;
	setp.gt.u16 	%p343, %rs425, 1;
	@%p343 bra 	$L__BB1_307;
	ld.shared.u16 	%rs134, [%r343+12];
	add.s16 	%rs426, %rs134, -1;
	and.b16  	%rs427, %rs134, %rs426;
	setp.eq.s16 	%p344, %rs427, 0;
	cvt.u32.u16 	%r1241, %rs134;
	and.b32  	%r1242, %r289, %r1241;
	setp.eq.s32 	%p345, %r1242, 0;
	or.pred  	%p346, %p344, %p345;
	@%p346 bra 	$L__BB1_307;
	and.b16  	%rs429, %rs134, %rs121;
	st.shared.u16 	[%r343+12], %rs429;
	setp.eq.s16 	%p347, %rs429, 0;
	mov.b16 	%rs569, 1;
	@%p347 bra 	$L__BB1_342;
$L__BB1_307:
	and.b16  	%rs430, %rs44, 255;
	setp.gt.u16 	%p348, %rs430, 1;
	@%p348 bra 	$L__BB1_310;
	ld.shared.u16 	%rs136, [%r343+14];
	add.s16 	%rs431, %rs136, -1;
	and.b16  	%rs432, %rs136, %rs431;
	setp.eq.s16 	%p349, %rs432, 0;
	cvt.u32.u16 	%r1244, %rs136;
	and.b32  	%r1245, %r289, %r1244;
	setp.eq.s32 	%p350, %r1245, 0;
	or.pred  	%p351, %p349, %p350;
	@%p351 bra 	$L__BB1_310;
	and.b16  	%rs434, %rs136, %rs121;
	st.shared.u16 	[%r343+14], %rs434;
	setp.eq.s16 	%p352, %rs434, 0;
	mov.b16 	%rs569, 1;
	@%p352 bra 	$L__BB1_342;
$L__BB1_310:
	and.b16  	%rs435, %rs44, 255;
	setp.gt.u16 	%p353, %rs435, 1;
	@%p353 bra 	$L__BB1_313;
	ld.shared.u16 	%rs138, [%r343+16];
	add.s16 	%rs436, %rs138, -1;
	and.b16  	%rs437, %rs138, %rs436;
	setp.eq.s16 	%p354, %rs437, 0;
	cvt.u32.u16 	%r1247, %rs138;
	and.b32  	%r1248, %r289, %r1247;
	setp.eq.s32 	%p355, %r1248, 0;
	or.pred  	%p356, %p354, %p355;
	@%p356 bra 	$L__BB1_313;
	and.b16  	%rs439, %rs138, %rs121;
	st.shared.u16 	[%r343+16], %rs439;
	setp.eq.s16 	%p357, %rs439, 0;
	mov.b16 	%rs569, 1;
	@%p357 bra 	$L__BB1_342;
$L__BB1_313:
	and.b32  	%r1250, %r1638, 65535;
	popc.b32 	%r1251, %r1250;
	setp.ne.s32 	%p358, %r1251, 1;
	@%p358 bra 	$L__BB1_341;
	setp.eq.s32 	%p359, %r153, 0;
	brev.b32 	%r1252, %r1638;
	bfind.shiftamt.u32 	%r1253, %r1252;
	cvt.u16.u32 	%rs440, %r289;
	not.b16 	%rs140, %rs440;
	shl.b32 	%r1254, %r1253, 1;
	mov.u32 	%r1255, _ZZ24phase2_relaxation_kernelPtPiPKfiE7s_cands;
	add.s32 	%r344, %r1255, %r1254;
	@%p359 bra 	$L__BB1_317;
	ld.shared.u16 	%rs141, [%r344];
	add.s16 	%rs441, %rs141, -1;
	and.b16  	%rs442, %rs141, %rs441;
	setp.eq.s16 	%p360, %rs442, 0;
	cvt.u32.u16 	%r1256, %rs141;
	and.b32  	%r1257, %r289, %r1256;
	setp.eq.s32 	%p361, %r1257, 0;
	or.pred  	%p362, %p360, %p361;
	@%p362 bra 	$L__BB1_317;
	and.b16  	%rs444, %rs141, %rs140;
	st.shared.u16 	[%r344], %rs444;
	setp.eq.s16 	%p363, %rs444, 0;
	mov.b16 	%rs569, 1;
	@%p363 bra 	$L__BB1_342;
$L__BB1_317:
	setp.lt.u32 	%p364, %r153, 2;
	@%p364 bra 	$L__BB1_320;
	ld.shared.u16 	%rs143, [%r344+18];
	add.s16 	%rs445, %rs143, -1;
	and.b16  	%rs446, %rs143, %rs445;
	setp.eq.s16 	%p365, %rs446, 0;
	cvt.u32.u16 	%r1259, %rs143;
	and.b32  	%r1260, %r289, %r1259;
	setp.eq.s32 	%p366, %r1260, 0;
	or.pred  	%p367, %p365, %p366;
	@%p367 bra 	$L__BB1_320;
	and.b16  	%rs448, %rs143, %rs140;
	st.shared.u16 	[%r344+18], %rs448;
	setp.eq.s16 	%p368, %rs448, 0;
	mov.b16 	%rs569, 1;
	@%p368 bra 	$L__BB1_342;
$L__BB1_320:
	setp.lt.u32 	%p369, %r153, 3;
	@%p369 bra 	$L__BB1_323;
	ld.shared.u16 	%rs145, [%r344+36];
	add.s16 	%rs449, %rs145, -1;
	and.b16  	%rs450, %rs145, %rs449;
	setp.eq.s16 	%p370, %rs450, 0;
	cvt.u32.u16 	%r1262, %rs145;
	and.b32  	%r1263, %r289, %r1262;
	setp.eq.s32 	%p371, %r1263, 0;
	or.pred  	%p372, %p370, %p371;
	@%p372 bra 	$L__BB1_323;
	and.b16  	%rs452, %rs145, %rs140;
	st.shared.u16 	[%r344+36], %rs452;
	setp.eq.s16 	%p373, %rs452, 0;
	mov.b16 	%rs569, 1;
	@%p373 bra 	$L__BB1_342;
$L__BB1_323:
	setp.lt.u32 	%p374, %r180, 3;
	@%p374 bra 	$L__BB1_326;
	ld.shared.u16 	%rs147, [%r344+54];
	add.s16 	%rs453, %rs147, -1;
	and.b16  	%rs454, %rs147, %rs453;
	setp.eq.s16 	%p375, %rs454, 0;
	cvt.u32.u16 	%r1265, %rs147;
	and.b32  	%r1266, %r289, %r1265;
	setp.eq.s32 	%p376, %r1266, 0;
	or.pred  	%p377, %p375, %p376;
	@%p377 bra 	$L__BB1_326;
	and.b16  	%rs456, %rs147, %rs140;
	st.shared.u16 	[%r344+54], %rs456;
	setp.eq.s16 	%p378, %rs456, 0;
	mov.b16 	%rs569, 1;
	@%p378 bra 	$L__BB1_342;
$L__BB1_326:
	setp.lt.u32 	%p379, %r181, 3;
	@%p379 bra 	$L__BB1_329;
	ld.shared.u16 	%rs149, [%r344+72];
	add.s16 	%rs457, %rs149, -1;
	and.b16  	%rs458, %rs149, %rs457;
	setp.eq.s16 	%p380, %rs458, 0;
	cvt.u32.u16 	%r1268, %rs149;
	and.b32  	%r1269, %r289, %r1268;
	setp.eq.s32 	%p381, %r1269, 0;
	or.pred  	%p382, %p380, %p381;
	@%p382 bra 	$L__BB1_329;
	and.b16  	%rs460, %rs149, %rs140;
	st.shared.u16 	[%r344+72], %rs460;
	setp.eq.s16 	%p383, %rs460, 0;
	mov.b16 	%rs569, 1;
	@%p383 bra 	$L__BB1_342;
$L__BB1_329:
	setp.lt.u32 	%p384, %r182, 3;
	@%p384 bra 	$L__BB1_332;
	ld.shared.u16 	%rs151, [%r344+90];
	add.s16 	%rs461, %rs151, -1;
	and.b16  	%rs462, %rs151, %rs461;
	setp.eq.s16 	%p385, %rs462, 0;
	cvt.u32.u16 	%r1271, %rs151;
	and.b32  	%r1272, %r289, %r1271;
	setp.eq.s32 	%p386, %r1272, 0;
	or.pred  	%p387, %p385, %p386;
	@%p387 bra 	$L__BB1_332;
	and.b16  	%rs464, %rs151, %rs140;
	st.shared.u16 	[%r344+90], %rs464;
	setp.eq.s16 	%p388, %rs464, 0;
	mov.b16 	%rs569, 1;
	@%p388 bra 	$L__BB1_342;
$L__BB1_332:
	setp.lt.u32 	%p389, %r183, 3;
	@%p389 bra 	$L__BB1_335;
	ld.shared.u16 	%rs153, [%r344+108];
	add.s16 	%rs465, %rs153, -1;
	and.b16  	%rs466, %rs153, %rs465;
	setp.eq.s16 	%p390, %rs466, 0;
	cvt.u32.u16 	%r1274, %rs153;
	and.b32  	%r1275, %r289, %r1274;
	setp.eq.s32 	%p391, %r1275, 0;
	or.pred  	%p392, %p390, %p391;
	@%p392 bra 	$L__BB1_335;
	and.b16  	%rs468, %rs153, %rs140;
	st.shared.u16 	[%r344+108], %rs468;
	setp.eq.s16 	%p393, %rs468, 0;
	mov.b16 	%rs569, 1;
	@%p393 bra 	$L__BB1_342;
$L__BB1_335:
	setp.lt.u32 	%p394, %r184, 3;
	@%p394 bra 	$L__BB1_338;
	ld.shared.u16 	%rs155, [%r344+126];
	add.s16 	%rs469, %rs155, -1;
	and.b16  	%rs470, %rs155, %rs469;
	setp.eq.s16 	%p395, %rs470, 0;
	cvt.u32.u16 	%r1277, %rs155;
	and.b32  	%r1278, %r289, %r1277;
	setp.eq.s32 	%p396, %r1278, 0;
	or.pred  	%p397, %p395, %p396;
	@%p397 bra 	$L__BB1_338;
	and.b16  	%rs472, %rs155, %rs140;
	st.shared.u16 	[%r344+126], %rs472;
	setp.eq.s16 	%p398, %rs472, 0;
	mov.b16 	%rs569, 1;
	@%p398 bra 	$L__BB1_342;
$L__BB1_338:
	setp.lt.u32 	%p399, %r185, 3;
	@%p399 bra 	$L__BB1_341;
	ld.shared.u16 	%rs157, [%r344+144];
	add.s16 	%rs473, %rs157, -1;
	and.b16  	%rs474, %rs157, %rs473;
	setp.eq.s16 	%p400, %rs474, 0;
	cvt.u32.u16 	%r1280, %rs157;
	and.b32  	%r1281, %r289, %r1280;
	setp.eq.s32 	%p401, %r1281, 0;
	or.pred  	%p402, %p400, %p401;
	@%p402 bra 	$L__BB1_341;
	and.b16  	%rs476, %rs157, %rs140;
	st.shared.u16 	[%r344+144], %rs476;
	setp.eq.s16 	%p403, %rs476, 0;
	mov.b16 	%rs569, 1;
	@%p403 bra 	$L__BB1_342;
$L__BB1_341:
	add.s32 	%r1633, %r1633, 1;
	setp.ne.s32 	%p404, %r1633, 9;
	@%p404 bra 	$L__BB1_266;
$L__BB1_342:
	and.b16  	%rs478, %rs119, 255;
	setp.ne.s16 	%p405, %rs478, 0;
	setp.gt.u32 	%p406, %r150, 17;
	selp.u16 	%rs479, 1, 0, %p405;
	or.b16  	%rs160, %rs569, %rs479;
	bar.warp.sync 	%r948;
	mov.b16 	%rs573, 0;
	@%p406 bra 	$L__BB1_376;
	mov.b32 	%r1661, 0;
	mov.b16 	%rs573, 0;
$L__BB1_344:
	mov.b32 	%r1285, 1;
	shl.b32 	%r347, %r1285, %r1661;
	ld.shared.u16 	%r1286, [%r186];
	setp.eq.s32 	%p407, %r1286, 0;
	and.b32  	%r1287, %r347, %r1286;
	setp.eq.s32 	%p408, %r1287, 0;
	or.pred  	%p409, %p407, %p408;
	mov.b32 	%r1664, 0;
	mov.u32 	%r1665, %r1664;
	@%p409 bra 	$L__BB1_346;
	ld.const.u32 	%r1290, [%rd16];
	mov.b32 	%r1665, 1;
	shl.b32 	%r1664, %r1665, %r1290;
$L__BB1_346:
	ld.shared.u16 	%r1291, [%r187];
	setp.eq.s32 	%p410, %r1291, 0;
	and.b32  	%r1292, %r347, %r1291;
	setp.eq.s32 	%p411, %r1292, 0;
	or.pred  	%p412, %p410, %p411;
	@%p412 bra 	$L__BB1_348;
	ld.const.u32 	%r1294, [%rd17];
	mov.b32 	%r1295, 1;
	shl.b32 	%r1296, %r1295, %r1294;
	or.b32  	%r1664, %r1296, %r1664;
	add.s32 	%r1665, %r1665, 1;
$L__BB1_348:
	ld.shared.u16 	%r1297, [%r188];
	setp.eq.s32 	%p413, %r1297, 0;
	and.b32  	%r1298, %r347, %r1297;
	setp.eq.s32 	%p414, %r1298, 0;
	or.pred  	%p415, %p413, %p414;
	@%p415 bra 	$L__BB1_350;
	ld.const.u32 	%r1300, [%rd18];
	mov.b32 	%r1301, 1;
	shl.b32 	%r1302, %r1301, %r1300;
	or.b32  	%r1664, %r1302, %r1664;
	add.s32 	%r1665, %r1665, 1;
$L__BB1_350:
	ld.shared.u16 	%r1303, [%r189];
	setp.eq.s32 	%p416, %r1303, 0;
	and.b32  	%r1304, %r347, %r1303;
	setp.eq.s32 	%p417, %r1304, 0;
	or.pred  	%p418, %p416, %p417;
	@%p418 bra 	$L__BB1_352;
	ld.const.u32 	%r1306, [%rd19];
	mov.b32 	%r1307, 1;
	shl.b32 	%r1308, %r1307, %r1306;
	or.b32  	%r1664, %r1308, %r1664;
	add.s32 	%r1665, %r1665, 1;
$L__BB1_352:
	ld.shared.u16 	%r1309, [%r190];
	setp.eq.s32 	%p419, %r1309, 0;
	and.b32  	%r1310, %r347, %r1309;
	setp.eq.s32 	%p420, %r1310, 0;
	or.pred  	%p421, %p419, %p420;
	@%p421 bra 	$L__BB1_354;
	ld.const.u32 	%r1312, [%rd20];
	mov.b32 	%r1313, 1;
	shl.b32 	%r1314, %r1313, %r1312;
	or.b32  	%r1664, %r1314, %r1664;
	add.s32 	%r1665, %r1665, 1;
$L__BB1_354:
	ld.shared.u16 	%r1315, [%r191];
	setp.eq.s32 	%p422, %r1315, 0;
	and.b32  	%r1316, %r347, %r1315;
	setp.eq.s32 	%p423, %r1316, 0;
	or.pred  	%p424, %p422, %p423;
	@%p424 bra 	$L__BB1_356;
	ld.const.u32 	%r1318, [%rd21];
	mov.b32 	%r1319, 1;
	shl.b32 	%r1320, %r1319, %r1318;
	or.b32  	%r1664, %r1320, %r1664;
	add.s32 	%r1665, %r1665, 1;
$L__BB1_356:
	ld.shared.u16 	%r1321, [%r192];
	setp.eq.s32 	%p425, %r1321, 0;
	and.b32  	%r1322, %r347, %r1321;
	setp.eq.s32 	%p426, %r1322, 0;
	or.pred  	%p427, %p425, %p426;
	@%p427 bra 	$L__BB1_358;
	ld.const.u32 	%r1324, [%rd22];
	mov.b32 	%r1325, 1;
	shl.b32 	%r1326, %r1325, %r1324;
	or.b32  	%r1664, %r1326, %r1664;
	add.s32 	%r1665, %r1665, 1;
$L__BB1_358:
	ld.shared.u16 	%r1327, [%r193];
	setp.eq.s32 	%p428, %r1327, 0;
	and.b32  	%r1328, %r347, %r1327;
	setp.eq.s32 	%p429, %r1328, 0;
	or.pred  	%p430, %p428, %p429;
	@%p430 bra 	$L__BB1_360;
	ld.const.u32 	%r1330, [%rd23];
	mov.b32 	%r1331, 1;
	shl.b32 	%r1332, %r1331, %r1330;
	or.b32  	%r1664, %r1332, %r1664;
	add.s32 	%r1665, %r1665, 1;
$L__BB1_360:
	ld.shared.u16 	%r1333, [%r194];
	setp.eq.s32 	%p431, %r1333, 0;
	and.b32  	%r1334, %r347, %r1333;
	setp.eq.s32 	%p432, %r1334, 0;
	or.pred  	%p433, %p431, %p432;
	@%p433 bra 	$L__BB1_362;
	ld.const.u32 	%r1336, [%rd24];
	mov.b32 	%r1337, 1;
	shl.b32 	%r1338, %r1337, %r1336;
	or.b32  	%r1664, %r1338, %r1664;
	add.s32 	%r1665, %r1665, 1;
$L__BB1_362:
	setp.lt.u32 	%p434, %r1665, 2;
	@%p434 bra 	$L__BB1_375;
	and.b32  	%r1339, %r1664, 65535;
	popc.b32 	%r1340, %r1339;
	setp.ne.s32 	%p435, %r1340, 1;
	@%p435 bra 	$L__BB1_375;
	brev.b32 	%r1341, %r1664;
	bfind.shiftamt.u32 	%r1342, %r1341;
	mul.hi.s32 	%r1344, %r1342, 1431655766;
	shr.u32 	%r1345, %r1344, 31;
	add.s32 	%r1346, %r1344, %r1345;
	mul.lo.s32 	%r1680, %r1346, 3;
	sub.s32 	%r1347, %r1342, %r1680;
	mul.lo.s32 	%r384, %r1347, 3;
	cvt.u16.u32 	%rs481, %r347;
	not.b16 	%rs162, %rs481;
	add.s32 	%r385, %r1680, 2;
	add.s32 	%r386, %r384, 1;
	add.s32 	%r387, %r384, 2;
$L__BB1_365:
	mov.u32 	%r388, %r1680;
	selp.b32 	%r1348, %r384, %r388, %p160;
	setp.eq.s32 	%p437, %r154, %r1348;
	mad.lo.s32 	%r1349, %r388, 9, %r384;
	shl.b32 	%r1350, %r1349, 1;
	mov.u32 	%r1351, _ZZ24phase2_relaxation_kernelPtPiPKfiE7s_cands;
	add.s32 	%r389, %r1351, %r1350;
	@%p437 bra 	$L__BB1_368;
	ld.shared.u16 	%rs164, [%r389];
	add.s16 	%rs482, %rs164, -1;
	and.b16  	%rs483, %rs164, %rs482;
	setp.eq.s16 	%p438, %rs483, 0;
	cvt.u32.u16 	%r1352, %rs164;
	and.b32  	%r1353, %r347, %r1352;
	setp.eq.s32 	%p439, %r1353, 0;
	or.pred  	%p440, %p438, %p439;
	@%p440 bra 	$L__BB1_368;
	and.b16  	%rs485, %rs164, %rs162;
	st.shared.u16 	[%r389], %rs485;
	setp.eq.s16 	%p441, %rs485, 0;
	mov.b16 	%rs573, 1;
	@%p441 bra 	$L__BB1_376;
$L__BB1_368:
	selp.b32 	%r1355, %r386, %r388, %p160;
	setp.eq.s32 	%p443, %r154, %r1355;
	@%p443 bra 	$L__BB1_371;
	ld.shared.u16 	%rs166, [%r389+2];
	add.s16 	%rs486, %rs166, -1;
	and.b16  	%rs487, %rs166, %rs486;
	setp.eq.s16 	%p444, %rs487, 0;
	cvt.u32.u16 	%r1356, %rs166;
	and.b32  	%r1357, %r347, %r1356;
	setp.eq.s32 	%p445, %r1357, 0;
	or.pred  	%p446, %p444, %p445;
	@%p446 bra 	$L__BB1_371;
	and.b16  	%rs489, %rs166, %rs162;
	st.shared.u16 	[%r389+2], %rs489;
	setp.eq.s16 	%p447, %rs489, 0;
	mov.b16 	%rs573, 1;
	@%p447 bra 	$L__BB1_376;
$L__BB1_371:
	selp.b32 	%r1359, %r387, %r388, %p160;
	setp.eq.s32 	%p449, %r154, %r1359;
	@%p449 bra 	$L__BB1_374;
	ld.shared.u16 	%rs168, [%r389+4];
	add.s16 	%rs490, %rs168, -1;
	and.b16  	%rs491, %rs168, %rs490;
	setp.eq.s16 	%p450, %rs491, 0;
	cvt.u32.u16 	%r1360, %rs168;
	and.b32  	%r1361, %r347, %r1360;
	setp.eq.s32 	%p451, %r1361, 0;
	or.pred  	%p452, %p450, %p451;
	@%p452 bra 	$L__BB1_374;
	and.b16  	%rs493, %rs168, %rs162;
	st.shared.u16 	[%r389+4], %rs493;
	setp.eq.s16 	%p453, %rs493, 0;
	mov.b16 	%rs573, 1;
	@%p453 bra 	$L__BB1_376;
$L__BB1_374:
	add.s32 	%r1680, %r388, 1;
	setp.lt.s32 	%p454, %r388, %r385;
	@%p454 bra 	$L__BB1_365;
$L__BB1_375:
	add.s32 	%r1661, %r1661, 1;
	setp.ne.s32 	%p455, %r1661, 9;
	@%p455 bra 	$L__BB1_344;
$L__BB1_376:
	and.b16  	%rs494, %rs160, 255;
	setp.ne.s16 	%p456, %rs494, 0;
	setp.ne.s32 	%p457, %r948, -1;
	selp.u16 	%rs495, 1, 0, %p456;
	or.b16  	%rs172, %rs573, %rs495;
	bar.warp.sync 	%r948;
	@%p457 bra 	$L__BB1_378;
	and.b16  	%rs497, %rs172, 255;
	setp.ne.s16 	%p490, %rs497, 0;
	mov.b32 	%r1543, -1;
	vote.sync.ballot.b32 	%r1739, %p490, %r1543;
	bra.uni 	$L__BB1_437;
$L__BB1_378:
	and.b16  	%rs496, %rs172, 255;
	setp.ne.s16 	%p458, %rs496, 0;
	and.b32  	%r1363, %r948, 4;
	setp.eq.s32 	%p459, %r1363, 0;
	and.b32  	%r1364, %r948, 2;
	setp.eq.s32 	%p460, %r195, 0;
	vote.sync.ballot.b32 	%r1365, %p458, %r948;
	and.b32  	%r1366, %r1365, 1;
	selp.b32 	%r1367, 0, %r1366, %p460;
	mov.b32 	%r1368, 1;
	shl.b32 	%r1369, %r1368, %r195;
	and.b32  	%r1370, %r1365, %r948;
	shl.b32 	%r1371, %r1370, 30;
	shr.s32 	%r1372, %r1371, 31;
	and.b32  	%r1373, %r1372, %r1369;
	or.b32  	%r1683, %r1367, %r1373;
	shr.u32 	%r1374, %r1364, 1;
	add.s32 	%r1684, %r195, %r1374;
	@%p459 bra 	$L__BB1_380;
	shl.b32 	%r1375, %r1365, 29;
	shr.s32 	%r1376, %r1375, 31;
	mov.b32 	%r1377, 1;
	shl.b32 	%r1378, %r1377, %r1684;
	and.b32  	%r1379, %r1376, %r1378;
	or.b32  	%r1683, %r1379, %r1683;
	add.s32 	%r1684, %r1684, 1;
$L__BB1_380:
	setp.eq.s32 	%p462, %r196, 0;
	@%p462 bra 	$L__BB1_382;
	shl.b32 	%r1380, %r1365, 28;
	shr.s32 	%r1381, %r1380, 31;
	mov.b32 	%r1382, 1;
	shl.b32 	%r1383, %r1382, %r1684;
	and.b32  	%r1384, %r1381, %r1383;
	or.b32  	%r1683, %r1384, %r1683;
	add.s32 	%r1684, %r1684, 1;
$L__BB1_382:
	setp.eq.s32 	%p463, %r197, 0;
	@%p463 bra 	$L__BB1_384;
	shl.b32 	%r1385, %r1365, 27;
	shr.s32 	%r1386, %r1385, 31;
	mov.b32 	%r1387, 1;
	shl.b32 	%r1388, %r1387, %r1684;
	and.b32  	%r1389, %r1386, %r1388;
	or.b32  	%r1683, %r1389, %r1683;
	add.s32 	%r1684, %r1684, 1;
$L__BB1_384:
	setp.eq.s32 	%p464, %r198, 0;
	@%p464 bra 	$L__BB1_386;
	shl.b32 	%r1390, %r1365, 26;
	shr.s32 	%r1391, %r1390, 31;
	mov.b32 	%r1392, 1;
	shl.b32 	%r1393, %r1392, %r1684;
	and.b32  	%r1394, %r1391, %r1393;
	or.b32  	%r1683, %r1394, %r1683;
	add.s32 	%r1684, %r1684, 1;
$L__BB1_386:
	and.b32  	%r1395, %r948, 64;
	setp.eq.s32 	%p465, %r1395, 0;
	@%p465 bra 	$L__BB1_388;
	shl.b32 	%r1396, %r1365, 25;
	shr.s32 	%r1397, %r1396, 31;
	mov.b32 	%r1398, 1;
	shl.b32 	%r1399, %r1398, %r1684;
	and.b32  	%r1400, %r1397, %r1399;
	or.b32  	%r1683, %r1400, %r1683;
	add.s32 	%r1684, %r1684, 1;
$L__BB1_388:
	setp.eq.s32 	%p466, %r199, 0;
	@%p466 bra 	$L__BB1_390;
	shl.b32 	%r1401, %r1365, 24;
	shr.s32 	%r1402, %r1401, 31;
	mov.b32 	%r1403, 1;
	shl.b32 	%r1404, %r1403, %r1684;
	and.b32  	%r1405, %r1402, %r1404;
	or.b32  	%r1683, %r1405, %r1683;
	add.s32 	%r1684, %r1684, 1;
$L__BB1_390:
	setp.eq.s32 	%p467, %r200, 0;
	@%p467 bra 	$L__BB1_392;
	shl.b32 	%r1406, %r1365, 23;
	shr.s32 	%r1407, %r1406, 31;
	mov.b32 	%r1408, 1;
	shl.b32 	%r1409, %r1408, %r1684;
	and.b32  	%r1410, %r1407, %r1409;
	or.b32  	%r1683, %r1410, %r1683;
	add.s32 	%r1684, %r1684, 1;
$L__BB1_392:
	setp.eq.s32 	%p468, %r201, 0;
	@%p468 bra 	$L__BB1_394;
	shl.b32 	%r1411, %r1365, 22;
	shr.s32 	%r1412, %r1411, 31;
	mov.b32 	%r1413, 1;
	shl.b32 	%r1414, %r1413, %r1684;
	and.b32  	%r1415, %r1412, %r1414;
	or.b32  	%r1683, %r1415, %r1683;
	add.s32 	%r1684, %r1684, 1;
$L__BB1_394:
	setp.eq.s32 	%p469, %r202, 0;
	@%p469 bra 	$L__BB1_396;
	shl.b32 	%r1416, %r1365, 21;
	shr.s32 	%r1417, %r1416, 31;
	mov.b32 	%r1418, 1;
	shl.b32 	%r1419, %r1418, %r1684;
	and.b32  	%r1420, %r1417, %r1419;
	or.b32  	%r1683, %r1420, %r1683;
	add.s32 	%r1684, %r1684, 1;
$L__BB1_396:
	setp.eq.s32 	%p470, %r203, 0;
	@%p470 bra 	$L__BB1_398;
	shl.b32 	%r1421, %r1365, 20;
	shr.s32 	%r1422, %r1421, 31;
	mov.b32 	%r1423, 1;
	shl.b32 	%r1424, %r1423, %r1684;
	and.b32  	%r1425, %r1422, %r1424;
	or.b32  	%r1683, %r1425, %r1683;
	add.s32 	%r1684, %r1684, 1;
$L__BB1_398:
	setp.eq.s32 	%p471, %r204, 0;
	@%p471 bra 	$L__BB1_400;
	shl.b32 	%r1426, %r1365, 19;
	shr.s32 	%r1427, %r1426, 31;
	mov.b32 	%r1428, 1;
	shl.b32 	%r1429, %r1428, %r1684;
	and.b32  	%r1430, %r1427, %r1429;
	or.b32  	%r1683, %r1430, %r1683;
	add.s32 	%r1684, %r1684, 1;
$L__BB1_400:
	setp.eq.s32 	%p472, %r205, 0;
	@%p472 bra 	$L__BB1_402;
	shl.b32 	%r1431, %r1365, 18;
	shr.s32 	%r1432, %r1431, 31;
	mov.b32 	%r1433, 1;
	shl.b32 	%r1434, %r1433, %r1684;
	and.b32  	%r1435, %r1432, %r1434;
	or.b32  	%r1683, %r1435, %r1683;
	add.s32 	%r1684, %r1684, 1;
$L__BB1_402:
	and.b32  	%r1436, %r948, 16384;
	setp.eq.s32 	%p473, %r1436, 0;
	@%p473 bra 	$L__BB1_404;
	shl.b32 	%r1437, %r1365, 17;
	shr.s32 	%r1438, %r1437, 31;
	mov.b32 	%r1439, 1;
	shl.b32 	%r1440, %r1439, %r1684;
	and.b32  	%r1441, %r1438, %r1440;
	or.b32  	%r1683, %r1441, %r1683;
	add.s32 	%r1684, %r1684, 1;
$L__BB1_404:
	and.b32  	%r1442, %r948, 32768;
	setp.eq.s32 	%p474, %r1442, 0;
	@%p474 bra 	$L__BB1_406;
	shl.b32 	%r1443, %r1365, 16;
	shr.s32 	%r1444, %r1443, 31;
	mov.b32 	%r1445, 1;
	shl.b32 	%r1446, %r1445, %r1684;
	and.b32  	%r1447, %r1444, %r1446;
	or.b32  	%r1683, %r1447, %r1683;
	add.s32 	%r1684, %r1684, 1;
$L__BB1_406:
	and.b32  	%r1448, %r948, 65536;
	setp.eq.s32 	%p475, %r1448, 0;
	@%p475 bra 	$L__BB1_408;
	shl.b32 	%r1449, %r1365, 15;
	shr.s32 	%r1450, %r1449, 31;
	mov.b32 	%r1451, 1;
	shl.b32 	%r1452, %r1451, %r1684;
	and.b32  	%r1453, %r1450, %r1452;
	or.b32  	%r1683, %r1453, %r1683;
	add.s32 	%r1684, %r1684, 1;
$L__BB1_408:
	and.b32  	%r1454, %r948, 131072;
	setp.eq.s32 	%p476, %r1454, 0;
	@%p476 bra 	$L__BB1_410;
	shl.b32 	%r1455, %r1365, 14;
	shr.s32 	%r1456, %r1455, 31;
	mov.b32 	%r1457, 1;
	shl.b32 	%r1458, %r1457, %r1684;
	and.b32  	%r1459, %r1456, %r1458;
	or.b32  	%r1683, %r1459, %r1683;
	add.s32 	%r1684, %r1684, 1;
$L__BB1_410:
	and.b32  	%r1460, %r948, 262144;
	setp.eq.s32 	%p477, %r1460, 0;
	@%p477 bra 	$L__BB1_412;
	shl.b32 	%r1461, %r1365, 13;
	shr.s32 	%r1462, %r1461, 31;
	mov.b32 	%r1463, 1;
	shl.b32 	%r1464, %r1463, %r1684;
	and.b32  	%r1465, %r1462, %r1464;
	or.b32  	%r1683, %r1465, %r1683;
	add.s32 	%r1684, %r1684, 1;
$L__BB1_412:
	and.b32  	%r1466, %r948, 524288;
	setp.eq.s32 	%p478, %r1466, 0;
	@%p478 bra 	$L__BB1_414;
	shl.b32 	%r1467, %r1365, 12;
	shr.s32 	%r1468, %r1467, 31;
	mov.b32 	%r1469, 1;
	shl.b32 	%r1470, %r1469, %r1684;
	and.b32  	%r1471, %r1468, %r1470;
	or.b32  	%r1683, %r1471, %r1683;
	add.s32 	%r1684, %r1684, 1;
$L__BB1_414:
	and.b32  	%r1472, %r948, 1048576;
	setp.eq.s32 	%p479, %r1472, 0;
	@%p479 bra 	$L__BB1_416;
	shl.b32 	%r1473, %r1365, 11;
	shr.s32 	%r1474, %r1473, 31;
	mov.b32 	%r1475, 1;
	shl.b32 	%r1476, %r1475, %r1684;
	and.b32  	%r1477, %r1474, %r1476;
	or.b32  	%r1683, %r1477, %r1683;
	add.s32 	%r1684, %r1684, 1;
$L__BB1_416:
	and.b32  	%r1478, %r948, 2097152;
	setp.eq.s32 	%p480, %r1478, 0;
	@%p480 bra 	$L__BB1_418;
	shl.b32 	%r1479, %r1365, 10;
	shr.s32 	%r1480, %r1479, 31;
	mov.b32 	%r1481, 1;
	shl.b32 	%r1482, %r1481, %r1684;
	and.b32  	%r1483, %r1480, %r1482;
	or.b32  	%r1683, %r1483, %r1683;
	add.s32 	%r1684, %r1684, 1;
$L__BB1_418:
	and.b32  	%r1484, %r948, 4194304;
	setp.eq.s32 	%p481, %r1484, 0;
	@%p481 bra 	$L__BB1_420;
	shl.b32 	%r1485, %r1365, 9;
	shr.s32 	%r1486, %r1485, 31;
	mov.b32 	%r1487, 1;
	shl.b32 	%r1488, %r1487, %r1684;
	and.b32  	%r1489, %r1486, %r1488;
	or.b32  	%r1683, %r1489, %r1683;
	add.s32 	%r1684, %r1684, 1;
$L__BB1_420:
	and.b32  	%r1490, %r948, 8388608;
	setp.eq.s32 	%p482, %r1490, 0;
	@%p482 bra 	$L__BB1_422;
	shl.b32 	%r1491, %r1365, 8;
	shr.s32 	%r1492, %r1491, 31;
	mov.b32 	%r1493, 1;
	shl.b32 	%r1494, %r1493, %r1684;
	and.b32  	%r1495, %r1492, %r1494;
	or.b32  	%r1683, %r1495, %r1683;
	add.s32 	%r1684, %r1684, 1;
$L__BB1_422:
	and.b32  	%r1496, %r948, 16777216;
	setp.eq.s32 	%p483, %r1496, 0;
	@%p483 bra 	$L__BB1_424;
	shl.b32 	%r1497, %r1365, 7;
	shr.s32 	%r1498, %r1497, 31;
	mov.b32 	%r1499, 1;
	shl.b32 	%r1500, %r1499, %r1684;
	and.b32  	%r1501, %r1498, %r1500;
	or.b32  	%r1683, %r1501, %r1683;
	add.s32 	%r1684, %r1684, 1;
$L__BB1_424:
	and.b32  	%r1502, %r948, 33554432;
	setp.eq.s32 	%p484, %r1502, 0;
	@%p484 bra 	$L__BB1_426;
	shl.b32 	%r1503, %r1365, 6;
	shr.s32 	%r1504, %r1503, 31;
	mov.b32 	%r1505, 1;
	shl.b32 	%r1506, %r1505, %r1684;
	and.b32  	%r1507, %r1504, %r1506;
	or.b32  	%r1683, %r1507, %r1683;
	add.s32 	%r1684, %r1684, 1;
$L__BB1_426:
	and.b32  	%r1508, %r948, 67108864;
	setp.eq.s32 	%p485, %r1508, 0;
	@%p485 bra 	$L__BB1_428;
	shl.b32 	%r1509, %r1365, 5;
	shr.s32 	%r1510, %r1509, 31;
	mov.b32 	%r1511, 1;
	shl.b32 	%r1512, %r1511, %r1684;
	and.b32  	%r1513, %r1510, %r1512;
	or.b32  	%r1683, %r1513, %r1683;
	add.s32 	%r1684, %r1684, 1;
$L__BB1_428:
	and.b32  	%r1514, %r948, 134217728;
	setp.eq.s32 	%p486, %r1514, 0;
	@%p486 bra 	$L__BB1_430;
	shl.b32 	%r1515, %r1365, 4;
	shr.s32 	%r1516, %r1515, 31;
	mov.b32 	%r1517, 1;
	shl.b32 	%r1518, %r1517, %r1684;
	and.b32  	%r1519, %r1516, %r1518;
	or.b32  	%r1683, %r1519, %r1683;
	add.s32 	%r1684, %r1684, 1;
$L__BB1_430:
	and.b32  	%r1520, %r948, 268435456;
	setp.eq.s32 	%p487, %r1520, 0;
	@%p487 bra 	$L__BB1_432;
	shl.b32 	%r1521, %r1365, 3;
	shr.s32 	%r1522, %r1521, 31;
	mov.b32 	%r1523, 1;
	shl.b32 	%r1524, %r1523, %r1684;
	and.b32  	%r1525, %r1522, %r1524;
	or.b32  	%r1683, %r1525, %r1683;
	add.s32 	%r1684, %r1684, 1;
$L__BB1_432:
	and.b32  	%r1526, %r948, 536870912;
	setp.eq.s32 	%p488, %r1526, 0;
	@%p488 bra 	$L__BB1_434;
	shl.b32 	%r1527, %r1365, 2;
	shr.s32 	%r1528, %r1527, 31;
	mov.b32 	%r1529, 1;
	shl.b32 	%r1530, %r1529, %r1684;
	and.b32  	%r1531, %r1528, %r1530;
	or.b32  	%r1683, %r1531, %r1683;
	add.s32 	%r1684, %r1684, 1;
$L__BB1_434:
	and.b32  	%r1532, %r948, 1073741824;
	setp.eq.s32 	%p489, %r1532, 0;
	@%p489 bra 	$L__BB1_436;
	shl.b32 	%r1533, %r1365, 1;
	shr.s32 	%r1534, %r1533, 31;
	mov.b32 	%r1535, 1;
	shl.b32 	%r1536, %r1535, %r1684;
	and.b32  	%r1537, %r1534, %r1536;
	or.b32  	%r1683, %r1537, %r1683;
	add.s32 	%r1684, %r1684, 1;
$L__BB1_436:
	and.b32  	%r1538, %r948, %r1365;
	mov.b32 	%r1539, 1;
	shl.b32 	%r1540, %r1539, %r1684;
	shr.s32 	%r1541, %r1538, 31;
	and.b32  	%r1542, %r1541, %r1540;
	or.b32  	%r1739, %r1683, %r1542;
$L__BB1_437:
	setp.eq.s32 	%p493, %r1739, 0;
	mov.pred 	%p492, 0;
	mov.pred 	%p510, %p492;
	@%p493 bra 	$L__BB1_441;
	mov.u32 	%r1740, %r150;
$L__BB1_439:
	shl.b32 	%r1544, %r1740, 1;
	mov.u32 	%r1545, _ZZ24phase2_relaxation_kernelPtPiPKfiE7s_cands;
	add.s32 	%r1546, %r1545, %r1544;
	ld.shared.u16 	%rs173, [%r1546];
	setp.ne.s16 	%p494, %rs173, 0;
	add.s32 	%r515, %r1740, 32;
	setp.lt.u32 	%p495, %r1740, 49;
	and.pred  	%p496, %p494, %p495;
	mov.u32 	%r1740, %r515;
	@%p496 bra 	$L__BB1_439;
	setp.eq.s16 	%p498, %rs173, 0;
	vote.sync.ballot.b32 	%r1547, %p498, %r948;
	setp.eq.s32 	%p500, %r1547, 0;
	mov.pred 	%p510, -1;
	@%p500 bra 	$L__BB1_169;
$L__BB1_441:
	bar.warp.sync 	%r526;
$L__BB1_442:
	ld.shared.u16 	%rs498, [%r1741];
	st.global.u16 	[%rd76], %rs498;
	add.s32 	%r518, %r1742, 32;
	add.s64 	%rd76, %rd76, 64;
	add.s32 	%r1741, %r1741, 64;
	setp.lt.u32 	%p503, %r1742, 49;
	mov.u32 	%r1742, %r518;
	@%p503 bra 	$L__BB1_442;
	setp.ne.s32 	%p504, %r4, 0;
	@%p504 bra 	$L__BB1_454;
	@%p510 bra 	$L__BB1_446;
	mov.b32 	%r1743, 0;
	mov.u32 	%r1551, _ZZ24phase2_relaxation_kernelPtPiPKfiE7s_cands;
	bra.uni 	$L__BB1_452;
$L__BB1_446:
	mov.b32 	%r1556, 0;
	st.global.u32 	[%rd2], %r1556;
	bra.uni 	$L__BB1_454;
$L__BB1_447:
	setp.eq.s32 	%p506, %r1743, 80;
	mov.b32 	%r1744, 2;
	@%p506 bra 	$L__BB1_453;
	ld.shared.u16 	%rs502, [%r522+2];
	add.s16 	%rs503, %rs502, -1;
	xor.b16  	%rs504, %rs502, %rs503;
	setp.le.u16 	%p507, %rs504, %rs503;
	mov.u32 	%r1744, %r1549;
	@%p507 bra 	$L__BB1_453;
	ld.shared.u16 	%rs505, [%r522+4];
	add.s16 	%rs506, %rs505, -1;
	xor.b16  	%rs507, %rs505, %rs506;
	setp.le.u16 	%p508, %rs507, %rs506;
	mov.u32 	%r1744, %r1549;
	@%p508 bra 	$L__BB1_453;
	ld.shared.u16 	%rs508, [%r522+6];
	add.s16 	%rs509, %rs508, -1;
	xor.b16  	%rs510, %rs508, %rs509;
	setp.le.u16 	%p509, %rs510, %rs509;
	mov.u32 	%r1744, %r1549;
	@%p509 bra 	$L__BB1_453;
	add.s32 	%r1743, %r1743, 4;
$L__BB1_452:
	shl.b32 	%r1550, %r1743, 1;
	add.s32 	%r522, %r1551, %r1550;
	ld.shared.u16 	%rs499, [%r522];
	add.s16 	%rs500, %rs499, -1;
	xor.b16  	%rs501, %rs499, %rs500;
	setp.gt.u16 	%p505, %rs501, %rs500;
	mov.b32 	%r1549, 0;
	mov.u32 	%r1744, %r1549;
	@%p505 bra 	$L__BB1_447;
$L__BB1_453:
	st.global.u32 	[%rd2], %r1744;
$L__BB1_454:
	ret;

}
	// .globl	_Z23phase3_branching_kernelPtPii
.visible .entry _Z23phase3_branching_kernelPtPii(
	.param .u64 .ptr .align 1 _Z23phase3_branching_kernelPtPii_param_0,
	.param .u64 .ptr .align 1 _Z23phase3_branching_kernelPtPii_param_1,
	.param .u32 _Z23phase3_branching_kernelPtPii_param_2
)
{
	.local .align 8 .b8 	__local_depot2[13648];
	.reg .b64 	%SP;
	.reg .b64 	%SPL;
	.reg .pred 	%p<560>;
	.reg .b16 	%rs<759>;
	.reg .b32 	%r<1741>;
	.reg .b32 	%f<93>;
	.reg .b64 	%rd<82>;
	// demoted variable
	.shared .align 4 .b8 _ZZ15davis_dfs_solvePtE12s_curvatures[324];
	// demoted variable
	.shared .align 2 .b8 _ZZ23phase3_branching_kernelPtPiiE7s_cands[162];
	mov.u64 	%SPL, __local_depot2;
	ld.param.u64 	%rd33, [_Z23phase3_branching_kernelPtPii_param_0];
	ld.param.u64 	%rd34, [_Z23phase3_branching_kernelPtPii_param_1];
	ld.param.u32 	%r471, [_Z23phase3_branching_kernelPtPii_param_2];
	cvta.to.global.u64 	%rd1, %rd33;
	add.u64 	%rd2, %SPL, 0;
	add.u64 	%rd3, %SPL, 40;
	mov.u32 	%r1, %ctaid.x;
	setp.ge.s32 	%p7, %r1, %r471;
	@%p7 bra 	$L__BB2_283;
	cvta.to.global.u64 	%rd37, %rd34;
	mul.wide.u32 	%rd38, %r1, 4;
	add.s64 	%rd4, %rd37, %rd38;
	ld.global.u32 	%r472, [%rd4];
	setp.ne.s32 	%p8, %r472, 0;
	@%p8 bra 	$L__BB2_283;
	// begin inline asm
	activemask.b32 %r473;
	// end inline asm
	// begin inline asm
	mov.u32 %r474, %lanemask_lt;
	// end inline asm
	and.b32  	%r4, %r474, %r473;
	popc.b32 	%r1740, %r4;
	mul.lo.s32 	%r6, %r1, 81;
	mov.u32 	%r1558, %r1740;
$L__BB2_3:
	add.s32 	%r475, %r1558, %r6;
	mul.wide.u32 	%rd39, %r475, 2;
	add.s64 	%rd40, %rd1, %rd39;
	ld.global.u16 	%rs182, [%rd40];
	shl.b32 	%r476, %r1558, 1;
	mov.u32 	%r477, _ZZ23phase3_branching_kernelPtPiiE7s_cands;
	add.s32 	%r478, %r477, %r476;
	st.shared.u16 	[%r478], %rs182;
	add.s32 	%r8, %r1558, 32;
	setp.lt.u32 	%p9, %r1558, 49;
	mov.u32 	%r1558, %r8;
	@%p9 bra 	$L__BB2_3;
	bar.warp.sync 	%r473;
	// begin inline asm
	activemask.b32 %r479;
	// end inline asm
	and.b32  	%r481, %r479, %r474;
	popc.b32 	%r10, %r481;
	shl.b32 	%r482, %r10, 1;
	add.s32 	%r11, %r477, %r482;
	mov.b32 	%r1736, 0;
	mov.u64 	%rd42, d_row_of;
	mov.u64 	%rd43, d_col_of;
	mov.u64 	%rd47, d_box_of;
$L__BB2_5:
	// begin inline asm
	activemask.b32 %r484;
	// end inline asm
	and.b32  	%r486, %r484, %r474;
	popc.b32 	%r14, %r486;
	add.s32 	%r487, %r14, -18;
	cvt.u16.u32 	%rs183, %r487;
	and.b16  	%rs184, %rs183, 255;
	mul.lo.s16 	%rs185, %rs184, 171;
	shr.u16 	%rs186, %rs185, 9;
	mul.lo.s16 	%rs187, %rs186, 3;
	sub.s16 	%rs188, %rs183, %rs187;
	cvt.u32.u16 	%r488, %rs188;
	and.b32  	%r489, %r488, 255;
	sub.s32 	%r490, %r487, %r489;
	and.b16  	%rs189, %rs188, 255;
	mul.wide.u16 	%r491, %rs189, 3;
	add.s32 	%r15, %r14, -9;
	mul.lo.s32 	%r16, %r14, 9;
	setp.gt.u32 	%p10, %r14, 8;
	cvt.u16.u32 	%rs190, %r14;
	mul.lo.s16 	%rs191, %rs190, 86;
	shr.u16 	%rs192, %rs191, 8;
	mul.lo.s16 	%rs193, %rs192, 3;
	sub.s16 	%rs1, %rs190, %rs193;
	cvt.u32.u16 	%r492, %rs1;
	and.b32  	%r493, %r492, 255;
	sub.s32 	%r17, %r14, %r493;
	and.b16  	%rs194, %rs1, 255;
	mul.wide.u16 	%r494, %rs194, 3;
	selp.b32 	%r18, %r15, %r14, %p10;
	mul.lo.s32 	%r495, %r18, 9;
	mad.lo.s32 	%r19, %r490, 9, %r491;
	add.s32 	%r20, %r19, 1;
	add.s32 	%r21, %r19, 2;
	add.s32 	%r22, %r19, 9;
	add.s32 	%r23, %r19, 10;
	add.s32 	%r24, %r19, 11;
	add.s32 	%r25, %r19, 18;
	add.s32 	%r26, %r19, 19;
	add.s32 	%r27, %r19, 20;
	add.s32 	%r28, %r14, 9;
	add.s32 	%r29, %r14, 18;
	add.s32 	%r30, %r14, 27;
	add.s32 	%r31, %r14, 36;
	add.s32 	%r32, %r14, 45;
	add.s32 	%r33, %r14, 54;
	add.s32 	%r34, %r14, 63;
	add.s32 	%r35, %r16, 1;
	add.s32 	%r36, %r16, 2;
	add.s32 	%r37, %r16, 3;
	add.s32 	%r38, %r16, 4;
	add.s32 	%r39, %r16, 5;
	add.s32 	%r40, %r16, 6;
	add.s32 	%r41, %r16, 7;
	add.s32 	%r42, %r16, 8;
	mad.lo.s32 	%r496, %r17, 9, %r494;
	shl.b32 	%r497, %r496, 1;
	mov.u32 	%r498, _ZZ23phase3_branching_kernelPtPiiE7s_cands;
	add.s32 	%r43, %r498, %r497;
	mul.wide.u32 	%rd41, %r496, 4;
	add.s64 	%rd5, %rd42, %rd41;
	add.s64 	%rd6, %rd43, %rd41;
	add.s32 	%r499, %r496, 9;
	mul.wide.u32 	%rd44, %r499, 4;
	add.s64 	%rd7, %rd42, %rd44;
	add.s64 	%rd8, %rd43, %rd44;
	add.s32 	%r500, %r496, 18;
	mul.wide.u32 	%rd45, %r500, 4;
	add.s64 	%rd9, %rd42, %rd45;
	add.s64 	%rd10, %rd43, %rd45;
	selp.b32 	%r501, %r15, %r495, %p10;
	shl.b32 	%r502, %r501, 1;
	add.s32 	%r44, %r498, %r502;
	mul.wide.u32 	%rd46, %r501, 4;
	add.s64 	%rd11, %rd47, %rd46;
	add.s32 	%r503, %r495, 1;
	selp.b32 	%r504, %r14, %r503, %p10;
	shl.b32 	%r505, %r504, 1;
	add.s32 	%r45, %r498, %r505;
	mul.wide.u32 	%rd48, %r504, 4;
	add.s64 	%rd12, %rd47, %rd48;
	add.s32 	%r506, %r495, 2;
	selp.b32 	%r507, %r28, %r506, %p10;
	shl.b32 	%r508, %r507, 1;
	add.s32 	%r46, %r498, %r508;
	mul.wide.u32 	%rd49, %r507, 4;
	add.s64 	%rd13, %rd47, %rd49;
	add.s32 	%r509, %r495, 3;
	selp.b32 	%r510, %r29, %r509, %p10;
	shl.b32 	%r511, %r510, 1;
	add.s32 	%r47, %r498, %r511;
	mul.wide.u32 	%rd50, %r510, 4;
	add.s64 	%rd14, %rd47, %rd50;
	add.s32 	%r512, %r495, 4;
	selp.b32 	%r513, %r30, %r512, %p10;
	shl.b32 	%r514, %r513, 1;
	add.s32 	%r48, %r498, %r514;
	mul.wide.u32 	%rd51, %r513, 4;
	add.s64 	%rd15, %rd47, %rd51;
	add.s32 	%r515, %r495, 5;
	selp.b32 	%r516, %r31, %r515, %p10;
	shl.b32 	%r517, %r516, 1;
	add.s32 	%r49, %r498, %r517;
	mul.wide.u32 	%rd52, %r516, 4;
	add.s64 	%rd16, %rd47, %rd52;
	add.s32 	%r518, %r495, 6;
	selp.b32 	%r519, %r32, %r518, %p10;
	shl.b32 	%r520, %r519, 1;
	add.s32 	%r50, %r498, %r520;
	mul.wide.u32 	%rd53, %r519, 4;
	add.s64 	%rd17, %rd47, %rd53;
	add.s32 	%r521, %r495, 7;
	selp.b32 	%r522, %r33, %r521, %p10;
	shl.b32 	%r523, %r522, 1;
	add.s32 	%r51, %r498, %r523;
	mul.wide.u32 	%rd54, %r522, 4;
	add.s64 	%rd18, %rd47, %rd54;
	add.s32 	%r524, %r495, 8;
	selp.b32 	%r525, %r34, %r524, %p10;
	shl.b32 	%r526, %r525, 1;
	add.s32 	%r52, %r498, %r526;
	mul.wide.u32 	%rd55, %r525, 4;
	add.s64 	%rd19, %rd47, %rd55;
	mov.b32 	%r1560, 0;
	bra.uni 	$L__BB2_7;
$L__BB2_6:
	add.s32 	%r1560, %r1560, 1;
	setp.eq.s32 	%p348, %r1560, 81;
	@%p348 bra 	$L__BB2_284;
$L__BB2_7:
	mul.wide.u32 	%rd56, %r14, 80;
	mov.u64 	%rd57, d_peers;
	add.s64 	%rd58, %rd57, %rd56;
	add.s64 	%rd80, %rd58, 40;
	shl.b32 	%r527, %r14, 1;
	mov.u32 	%r528, _ZZ23phase3_branching_kernelPtPiiE7s_cands;
	add.s32 	%r1561, %r528, %r527;
	mov.b16 	%rs694, 0;
	mov.u32 	%r1562, %r14;
$L__BB2_8:
	mov.u32 	%r57, %r1562;
	ld.shared.u16 	%rs3, [%r1561];
	add.s16 	%rs196, %rs3, -1;
	xor.b16  	%rs197, %rs3, %rs196;
	setp.le.u16 	%p11, %rs197, %rs196;
	@%p11 bra 	$L__BB2_49;
	not.b16 	%rs4, %rs3;
	ld.const.u32 	%r529, [%rd80+-40];
	shl.b32 	%r530, %r529, 1;
	mov.u32 	%r531, _ZZ23phase3_branching_kernelPtPiiE7s_cands;
	add.s32 	%r58, %r531, %r530;
	ld.shared.u16 	%rs198, [%r58];
	and.b16  	%rs5, %rs198, %rs4;
	setp.eq.s16 	%p12, %rs5, %rs198;
	@%p12 bra 	$L__BB2_11;
	st.shared.u16 	[%r58], %rs5;
	mov.b16 	%rs694, 1;
$L__BB2_11:
	ld.const.u32 	%r532, [%rd80+-36];
	shl.b32 	%r533, %r532, 1;
	mov.u32 	%r534, _ZZ23phase3_branching_kernelPtPiiE7s_cands;
	add.s32 	%r59, %r534, %r533;
	ld.shared.u16 	%rs200, [%r59];
	and.b16  	%rs7, %rs200, %rs4;
	setp.eq.s16 	%p13, %rs7, %rs200;
	@%p13 bra 	$L__BB2_13;
	st.shared.u16 	[%r59], %rs7;
	mov.b16 	%rs694, 1;
$L__BB2_13:
	ld.const.u32 	%r535, [%rd80+-32];
	shl.b32 	%r536, %r535, 1;
	mov.u32 	%r537, _ZZ23phase3_branching_kernelPtPiiE7s_cands;
	add.s32 	%r60, %r537, %r536;
	ld.shared.u16 	%rs202, [%r60];
	and.b16  	%rs9, %rs202, %rs4;
	setp.eq.s16 	%p14, %rs9, %rs202;
	@%p14 bra 	$L__BB2_15;
	st.shared.u16 	[%r60], %rs9;
	mov.b16 	%rs694, 1;
$L__BB2_15:
	ld.const.u32 	%r538, [%rd80+-28];
	shl.b32 	%r539, %r538, 1;
	mov.u32 	%r540, _ZZ23phase3_branching_kernelPtPiiE7s_cands;
	add.s32 	%r61, %r540, %r539;
	ld.shared.u16 	%rs204, [%r61];
	and.b16  	%rs11, %rs204, %rs4;
	setp.eq.s16 	%p15, %rs11, %rs204;
	@%p15 bra 	$L__BB2_17;
	st.shared.u16 	[%r61], %rs11;
	mov.b16 	%rs694, 1;
$L__BB2_17:
	ld.const.u32 	%r541, [%rd80+-24];
	shl.b32 	%r542, %r541, 1;
	mov.u32 	%r543, _ZZ23phase3_branching_kernelPtPiiE7s_cands;
	add.s32 	%r62, %r543, %r542;
	ld.shared.u16 	%rs206, [%r62];
	and.b16  	%rs13, %rs206, %rs4;
	setp.eq.s16 	%p16, %rs13, %rs206;
	@%p16 bra 	$L__BB2_19;
	st.shared.u16 	[%r62], %rs13;
	mov.b16 	%rs694, 1;
$L__BB2_19:
	ld.const.u32 	%r544, [%rd80+-20];
	shl.b32 	%r545, %r544, 1;
	mov.u32 	%r546, _ZZ23phase3_branching_kernelPtPiiE7s_cands;
	add.s32 	%r63, %r546, %r545;
	ld.shared.u16 	%rs208, [%r63];
	and.b16  	%rs15, %rs208, %rs4;
	setp.eq.s16 	%p17, %rs15, %rs208;
	@%p17 bra 	$L__BB2_21;
	st.shared.u16 	[%r63], %rs15;
	mov.b16 	%rs694, 1;
$L__BB2_21:
	ld.const.u32 	%r547, [%rd80+-16];
	shl.b32 	%r548, %r547, 1;
	mov.u32 	%r549, _ZZ23phase3_branching_kernelPtPiiE7s_cands;
	add.s32 	%r64, %r549, %r548;
	ld.shared.u16 	%rs210, [%r64];
	and.b16  	%rs17, %rs210, %rs4;
	setp.eq.s16 	%p18, %rs17, %rs210;
	@%p18 bra 	$L__BB2_23;
	st.shared.u16 	[%r64], %rs17;
	mov.b16 	%rs694, 1;
$L__BB2_23:
	ld.const.u32 	%r550, [%rd80+-12];
	shl.b32 	%r551, %r550, 1;
	mov.u32 	%r552, _ZZ23phase3_branching_kernelPtPiiE7s_cands;
	add.s32 	%r65, %r552, %r551;
	ld.shared.u16 	%rs212, [%r65];
	and.b16  	%rs19, %rs212, %rs4;
	setp.eq.s16 	%p19, %rs19, %rs212;
	@%p19 bra 	$L__BB2_25;
	st.shared.u16 	[%r65], %rs19;
	mov.b16 	%rs694, 1;
$L__BB2_25:
	ld.const.u32 	%r553, [%rd80+-8];
	shl.b32 	%r554, %r553, 1;
	mov.u32 	%r555, _ZZ23phase3_branching_kernelPtPiiE7s_cands;
	add.s32 	%r66, %r555, %r554;
	ld.shared.u16 	%rs214, [%r66];
	and.b16  	%rs21, %rs214, %rs4;
	setp.eq.s16 	%p20, %rs21, %rs214;
	@%p20 bra 	$L__BB2_27;
	st.shared.u16 	[%r66], %rs21;
	mov.b16 	%rs694, 1;
$L__BB2_27:
	ld.const.u32 	%r556, [%rd80+-4];
	shl.b32 	%r557, %r556, 1;
	mov.u32 	%r558, _ZZ23phase3_branching_kernelPtPiiE7s_cands;
	add.s32 	%r67, %r558, %r557;
	ld.shared.u16 	%rs216, [%r67];
	and.b16  	%rs23, %rs216, %rs4;
	setp.eq.s16 	%p21, %rs23, %rs216;
	@%p21 bra 	$L__BB2_29;
	st.shared.u16 	[%r67], %rs23;
	mov.b16 	%rs694, 1;
$L__BB2_29:
	ld.const.u32 	%r559, [%rd80];
	shl.b32 	%r560, %r559, 1;
	mov.u32 	%r561, _ZZ23phase3_branching_kernelPtPiiE7s_cands;
	add.s32 	%r68, %r561, %r560;
	ld.shared.u16 	%rs218, [%r68];
	and.b16  	%rs25, %rs218, %rs4;
	setp.eq.s16 	%p22, %rs25, %rs218;
	@%p22 bra 	$L__BB2_31;
	st.shared.u16 	[%r68], %rs25;
	mov.b16 	%rs694, 1;
$L__BB2_31:
	ld.const.u32 	%r562, [%rd80+4];
	shl.b32 	%r563, %r562, 1;
	mov.u32 	%r564, _ZZ23phase3_branching_kernelPtPiiE7s_cands;
	add.s32 	%r69, %r564, %r563;
	ld.shared.u16 	%rs220, [%r69];
	and.b16  	%rs27, %rs220, %rs4;
	setp.eq.s16 	%p23, %rs27, %rs220;
	@%p23 bra 	$L__BB2_33;
	st.shared.u16 	[%r69], %rs27;
	mov.b16 	%rs694, 1;
$L__BB2_33:
	ld.const.u32 	%r565, [%rd80+8];
	shl.b32 	%r566, %r565, 1;
	mov.u32 	%r567, _ZZ23phase3_branching_kernelPtPiiE7s_cands;
	add.s32 	%r70, %r567, %r566;
	ld.shared.u16 	%rs222, [%r70];
	and.b16  	%rs29, %rs222, %rs4;
	setp.eq.s16 	%p24, %rs29, %rs222;
	@%p24 bra 	$L__BB2_35;
	st.shared.u16 	[%r70], %rs29;
	mov.b16 	%rs694, 1;
$L__BB2_35:
	ld.const.u32 	%r568, [%rd80+12];
	shl.b32 	%r569, %r568, 1;
	mov.u32 	%r570, _ZZ23phase3_branching_kernelPtPiiE7s_cands;
	add.s32 	%r71, %r570, %r569;
	ld.shared.u16 	%rs224, [%r71];
	and.b16  	%rs31, %rs224, %rs4;
	setp.eq.s16 	%p25, %rs31, %rs224;
	@%p25 bra 	$L__BB2_37;
	st.shared.u16 	[%r71], %rs31;
	mov.b16 	%rs694, 1;
$L__BB2_37:
	ld.const.u32 	%r571, [%rd80+16];
	shl.b32 	%r572, %r571, 1;
	mov.u32 	%r573, _ZZ23phase3_branching_kernelPtPiiE7s_cands;
	add.s32 	%r72, %r573, %r572;
	ld.shared.u16 	%rs226, [%r72];
	and.b16  	%rs33, %rs226, %rs4;
	setp.eq.s16 	%p26, %rs33, %rs226;
	@%p26 bra 	$L__BB2_39;
	st.shared.u16 	[%r72], %rs33;
	mov.b16 	%rs694, 1;
$L__BB2_39:
	ld.const.u32 	%r574, [%rd80+20];
	shl.b32 	%r575, %r574, 1;
	mov.u32 	%r576, _ZZ23phase3_branching_kernelPtPiiE7s_cands;
	add.s32 	%r73, %r576, %r575;
	ld.shared.u16 	%rs228, [%r73];
	and.b16  	%rs35, %rs228, %rs4;
	setp.eq.s16 	%p27, %rs35, %rs228;
	@%p27 bra 	$L__BB2_41;
	st.shared.u16 	[%r73], %rs35;
	mov.b16 	%rs694, 1;
$L__BB2_41:
	ld.const.u32 	%r577, [%rd80+24];
	shl.b32 	%r578, %r577, 1;
	mov.u32 	%r579, _ZZ23phase3_branching_kernelPtPiiE7s_cands;
	add.s32 	%r74, %r579, %r578;
	ld.shared.u16 	%rs230, [%r74];
	and.b16  	%rs37, %rs230, %rs4;
	setp.eq.s16 	%p28, %rs37, %rs230;
	@%p28 bra 	$L__BB2_43;
	st.shared.u16 	[%r74], %rs37;
	mov.b16 	%rs694, 1;
$L__BB2_43:
	ld.const.u32 	%r580, [%rd80+28];
	shl.b32 	%r581, %r580, 1;
	mov.u32 	%r582, _ZZ23phase3_branching_kernelPtPiiE7s_cands;
	add.s32 	%r75, %r582, %r581;
	ld.shared.u16 	%rs232, [%r75];
	and.b16  	%rs39, %rs232, %rs4;
	setp.eq.s16 	%p29, %rs39, %rs232;
	@%p29 bra 	$L__BB2_45;
	st.shared.u16 	[%r75], %rs39;
	mov.b16 	%rs694, 1;
$L__BB2_45:
	ld.const.u32 	%r583, [%rd80+32];
	shl.b32 	%r584, %r583, 1;
	mov.u32 	%r585, _ZZ23phase3_branching_kernelPtPiiE7s_cands;
	add.s32 	%r76, %r585, %r584;
	ld.shared.u16 	%rs234, [%r76];
	and.b16  	%rs41, %rs234, %rs4;
	setp.eq.s16 	%p30, %rs41, %rs234;
	@%p30 bra 	$L__BB2_47;
	st.shared.u16 	[%r76], %rs41;
	mov.b16 	%rs694, 1;
$L__BB2_47:
	ld.const.u32 	%r586, [%rd80+36];
	shl.b32 	%r587, %r586, 1;
	mov.u32 	%r588, _ZZ23phase3_branching_kernelPtPiiE7s_cands;
	add.s32 	%r77, %r588, %r587;
	ld.shared.u16 	%rs236, [%r77];
	and.b16  	%rs43, %rs236, %rs4;
	setp.eq.s16 	%p31, %rs43, %rs236;
	@%p31 bra 	$L__BB2_49;
	st.shared.u16 	[%r77], %rs43;
	mov.b16 	%rs694, 1;
$L__BB2_49:
	add.s32 	%r1562, %r57, 32;
	add.s32 	%r1561, %r1561, 64;
	add.s64 	%rd80, %rd80, 2560;
	setp.lt.u32 	%p32, %r57, 49;
	@%p32 bra 	$L__BB2_8;
	setp.gt.u32 	%p33, %r14, 26;
	bar.warp.sync 	%r484;
	mov.b16 	%rs716, 0;
	@%p33 bra 	$L__BB2_62;
	setp.lt.u32 	%p34, %r14, 9;
	mov.u32 	%r1563, %r42;
	mov.u32 	%r1564, %r41;
	mov.u32 	%r1565, %r40;
	mov.u32 	%r1566, %r39;
	mov.u32 	%r1567, %r38;
	mov.u32 	%r1568, %r37;
	mov.u32 	%r1569, %r36;
	mov.u32 	%r1570, %r35;
	mov.u32 	%r1571, %r16;
	@%p34 bra 	$L__BB2_53;
	setp.lt.u32 	%p35, %r14, 18;
	selp.b32 	%r1563, %r34, %r27, %p35;
	selp.b32 	%r1564, %r33, %r26, %p35;
	selp.b32 	%r1565, %r32, %r25, %p35;
	selp.b32 	%r1566, %r31, %r24, %p35;
	selp.b32 	%r1567, %r30, %r23, %p35;
	selp.b32 	%r1568, %r29, %r22, %p35;
	selp.b32 	%r1569, %r28, %r21, %p35;
	selp.b32 	%r1570, %r14, %r20, %p35;
	selp.b32 	%r1571, %r15, %r19, %p35;
$L__BB2_53:
	shl.b32 	%r590, %r1571, 1;
	mov.u32 	%r591, _ZZ23phase3_branching_kernelPtPiiE7s_cands;
	add.s32 	%r98, %r591, %r590;
	shl.b32 	%r592, %r1570, 1;
	add.s32 	%r99, %r591, %r592;
	shl.b32 	%r593, %r1569, 1;
	add.s32 	%r100, %r591, %r593;
	shl.b32 	%r594, %r1568, 1;
	add.s32 	%r101, %r591, %r594;
	shl.b32 	%r595, %r1567, 1;
	add.s32 	%r102, %r591, %r595;
	shl.b32 	%r596, %r1566, 1;
	add.s32 	%r103, %r591, %r596;
	shl.b32 	%r597, %r1565, 1;
	add.s32 	%r104, %r591, %r597;
	shl.b32 	%r598, %r1564, 1;
	add.s32 	%r105, %r591, %r598;
	shl.b32 	%r599, %r1563, 1;
	add.s32 	%r106, %r591, %r599;
	mov.b32 	%r1572, 1;
	mov.b16 	%rs716, 0;
$L__BB2_54:
	add.s32 	%r600, %r1572, -1;
	mov.b32 	%r601, 1;
	shl.b32 	%r602, %r601, %r600;
	cvt.u16.u32 	%rs46, %r602;
	ld.shared.u16 	%rs240, [%r98];
	and.b16  	%rs241, %rs240, %rs46;
	setp.ne.s16 	%p36, %rs241, 0;
	selp.u32 	%r603, 1, 0, %p36;
	selp.b32 	%r604, %r1571, -1, %p36;
	ld.shared.u16 	%rs242, [%r99];
	and.b16  	%rs243, %rs242, %rs46;
	setp.ne.s16 	%p37, %rs243, 0;
	selp.u32 	%r605, 1, 0, %p37;
	add.s32 	%r606, %r603, %r605;
	selp.b32 	%r607, %r1570, %r604, %p37;
	ld.shared.u16 	%rs244, [%r100];
	and.b16  	%rs245, %rs244, %rs46;
	setp.ne.s16 	%p38, %rs245, 0;
	selp.u32 	%r608, 1, 0, %p38;
	add.s32 	%r609, %r606, %r608;
	selp.b32 	%r610, %r1569, %r607, %p38;
	ld.shared.u16 	%rs246, [%r101];
	and.b16  	%rs247, %rs246, %rs46;
	setp.ne.s16 	%p39, %rs247, 0;
	selp.u32 	%r611, 1, 0, %p39;
	add.s32 	%r612, %r609, %r611;
	selp.b32 	%r613, %r1568, %r610, %p39;
	ld.shared.u16 	%rs248, [%r102];
	and.b16  	%rs249, %rs248, %rs46;
	setp.ne.s16 	%p40, %rs249, 0;
	selp.u32 	%r614, 1, 0, %p40;
	add.s32 	%r615, %r612, %r614;
	selp.b32 	%r616, %r1567, %r613, %p40;
	ld.shared.u16 	%rs250, [%r103];
	and.b16  	%rs251, %rs250, %rs46;
	setp.ne.s16 	%p41, %rs251, 0;
	selp.u32 	%r617, 1, 0, %p41;
	add.s32 	%r618, %r615, %r617;
	selp.b32 	%r619, %r1566, %r616, %p41;
	ld.shared.u16 	%rs252, [%r104];
	and.b16  	%rs253, %rs252, %rs46;
	setp.ne.s16 	%p42, %rs253, 0;
	selp.u32 	%r620, 1, 0, %p42;
	add.s32 	%r621, %r618, %r620;
	selp.b32 	%r622, %r1565, %r619, %p42;
	ld.shared.u16 	%rs254, [%r105];
	and.b16  	%rs255, %rs254, %rs46;
	setp.ne.s16 	%p43, %rs255, 0;
	selp.u32 	%r623, 1, 0, %p43;
	add.s32 	%r624, %r621, %r623;
	selp.b32 	%r625, %r1564, %r622, %p43;
	ld.shared.u16 	%rs256, [%r106];
	and.b16  	%rs257, %rs256, %rs46;
	setp.ne.s16 	%p44, %rs257, 0;
	selp.u32 	%r626, 1, 0, %p44;
	add.s32 	%r627, %r624, %r626;
	selp.b32 	%r108, %r1563, %r625, %p44;
	setp.ne.s32 	%p45, %r627, 1;
	@%p45 bra 	$L__BB2_57;
	shl.b32 	%r628, %r108, 1;
	mov.u32 	%r629, _ZZ23phase3_branching_kernelPtPiiE7s_cands;
	add.s32 	%r109, %r629, %r628;
	ld.shared.u16 	%rs258, [%r109];
	add.s16 	%rs259, %rs258, -1;
	xor.b16  	%rs260, %rs258, %rs259;
	setp.gt.u16 	%p46, %rs260, %rs259;
	@%p46 bra 	$L__BB2_57;
	st.shared.u16 	[%r109], %rs46;
	mov.b16 	%rs716, 1;
$L__BB2_57:
	setp.eq.s32 	%p47, %r1572, 9;
	@%p47 bra 	$L__BB2_62;
	mov.b32 	%r630, 1;
	shl.b32 	%r631, %r630, %r1572;
	cvt.u16.u32 	%rs48, %r631;
	ld.shared.u16 	%rs262, [%r98];
	and.b16  	%rs263, %rs262, %rs48;
	setp.ne.s16 	%p48, %rs263, 0;
	selp.u32 	%r632, 1, 0, %p48;
	selp.b32 	%r633, %r1571, -1, %p48;
	ld.shared.u16 	%rs264, [%r99];
	and.b16  	%rs265, %rs264, %rs48;
	setp.ne.s16 	%p49, %rs265, 0;
	selp.u32 	%r634, 1, 0, %p49;
	add.s32 	%r635, %r632, %r634;
	selp.b32 	%r636, %r1570, %r633, %p49;
	ld.shared.u16 	%rs266, [%r100];
	and.b16  	%rs267, %rs266, %rs48;
	setp.ne.s16 	%p50, %rs267, 0;
	selp.u32 	%r637, 1, 0, %p50;
	add.s32 	%r638, %r635, %r637;
	selp.b32 	%r639, %r1569, %r636, %p50;
	ld.shared.u16 	%rs268, [%r101];
	and.b16  	%rs269, %rs268, %rs48;
	setp.ne.s16 	%p51, %rs269, 0;
	selp.u32 	%r640, 1, 0, %p51;
	add.s32 	%r641, %r638, %r640;
	selp.b32 	%r642, %r1568, %r639, %p51;
	ld.shared.u16 	%rs270, [%r102];
	and.b16  	%rs271, %rs270, %rs48;
	setp.ne.s16 	%p52, %rs271, 0;
	selp.u32 	%r643, 1, 0, %p52;
	add.s32 	%r644, %r641, %r643;
	selp.b32 	%r645, %r1567, %r642, %p52;
	ld.shared.u16 	%rs272, [%r103];
	and.b16  	%rs273, %rs272, %rs48;
	setp.ne.s16 	%p53, %rs273, 0;
	selp.u32 	%r646, 1, 0, %p53;
	add.s32 	%r647, %r644, %r646;
	selp.b32 	%r648, %r1566, %r645, %p53;
	ld.shared.u16 	%rs274, [%r104];
	and.b16  	%rs275, %rs274, %rs48;
	setp.ne.s16 	%p54, %rs275, 0;
	selp.u32 	%r649, 1, 0, %p54;
	add.s32 	%r650, %r647, %r649;
	selp.b32 	%r651, %r1565, %r648, %p54;
	ld.shared.u16 	%rs276, [%r105];
	and.b16  	%rs277, %rs276, %rs48;
	setp.ne.s16 	%p55, %rs277, 0;
	selp.u32 	%r652, 1, 0, %p55;
	add.s32 	%r653, %r650, %r652;
	selp.b32 	%r654, %r1564, %r651, %p55;
	ld.shared.u16 	%rs278, [%r106];
	and.b16  	%rs279, %rs278, %rs48;
	setp.ne.s16 	%p56, %rs279, 0;
	selp.u32 	%r655, 1, 0, %p56;
	add.s32 	%r656, %r653, %r655;
	selp.b32 	%r110, %r1563, %r654, %p56;
	setp.ne.s32 	%p57, %r656, 1;
	@%p57 bra 	$L__BB2_61;
	shl.b32 	%r657, %r110, 1;
	mov.u32 	%r658, _ZZ23phase3_branching_kernelPtPiiE7s_cands;
	add.s32 	%r111, %r658, %r657;
	ld.shared.u16 	%rs280, [%r111];
	add.s16 	%rs281, %rs280, -1;
	xor.b16  	%rs282, %rs280, %rs281;
	setp.gt.u16 	%p58, %rs282, %rs281;
	@%p58 bra 	$L__BB2_61;
	st.shared.u16 	[%r111], %rs48;
	mov.b16 	%rs716, 1;
$L__BB2_61:
	add.s32 	%r1572, %r1572, 2;
	bra.uni 	$L__BB2_54;
$L__BB2_62:
	and.b16  	%rs285, %rs694, 255;
	setp.ne.s16 	%p59, %rs285, 0;
	selp.u16 	%rs286, 1, 0, %p59;
	or.b16  	%rs51, %rs716, %rs286;
	bar.warp.sync 	%r484;
	mov.b16 	%rs720, 0;
	@%p33 bra 	$L__BB2_101;
	@%p10 bra 	$L__BB2_65;
	st.local.u32 	[%rd2], %r16;
	st.local.u32 	[%rd2+4], %r35;
	st.local.u32 	[%rd2+8], %r36;
	st.local.u32 	[%rd2+12], %r37;
	st.local.u32 	[%rd2+16], %r38;
	st.local.u32 	[%rd2+20], %r39;
	st.local.u32 	[%rd2+24], %r40;
	st.local.u32 	[%rd2+28], %r41;
	st.local.u32 	[%rd2+32], %r42;
	mov.u32 	%r1573, %r42;
	mov.u32 	%r1574, %r41;
	mov.u32 	%r1575, %r40;
	mov.u32 	%r1576, %r39;
	mov.u32 	%r1577, %r38;
	mov.u32 	%r1578, %r37;
	mov.u32 	%r1579, %r36;
	mov.u32 	%r1580, %r35;
	mov.u32 	%r1581, %r16;
	bra.uni 	$L__BB2_68;
$L__BB2_65:
	setp.gt.u32 	%p62, %r14, 17;
	@%p62 bra 	$L__BB2_67;
	st.local.u32 	[%rd2], %r15;
	st.local.u32 	[%rd2+4], %r14;
	st.local.u32 	[%rd2+8], %r28;
	st.local.u32 	[%rd2+12], %r29;
	st.local.u32 	[%rd2+16], %r30;
	st.local.u32 	[%rd2+20], %r31;
	st.local.u32 	[%rd2+24], %r32;
	st.local.u32 	[%rd2+28], %r33;
	st.local.u32 	[%rd2+32], %r34;
	mov.u32 	%r1573, %r34;
	mov.u32 	%r1574, %r33;
	mov.u32 	%r1575, %r32;
	mov.u32 	%r1576, %r31;
	mov.u32 	%r1577, %r30;
	mov.u32 	%r1578, %r29;
	mov.u32 	%r1579, %r28;
	mov.u32 	%r1580, %r14;
	mov.u32 	%r1581, %r15;
	bra.uni 	$L__BB2_68;
$L__BB2_67:
	st.local.u32 	[%rd2], %r19;
	st.local.u32 	[%rd2+4], %r20;
	st.local.u32 	[%rd2+8], %r21;
	st.local.u32 	[%rd2+12], %r22;
	st.local.u32 	[%rd2+16], %r23;
	st.local.u32 	[%rd2+20], %r24;
	st.local.u32 	[%rd2+24], %r25;
	st.local.u32 	[%rd2+28], %r26;
	st.local.u32 	[%rd2+32], %r27;
	mov.u32 	%r1573, %r27;
	mov.u32 	%r1574, %r26;
	mov.u32 	%r1575, %r25;
	mov.u32 	%r1576, %r24;
	mov.u32 	%r1577, %r23;
	mov.u32 	%r1578, %r22;
	mov.u32 	%r1579, %r21;
	mov.u32 	%r1580, %r20;
	mov.u32 	%r1581, %r19;
$L__BB2_68:
	shl.b32 	%r660, %r1581, 1;
	mov.u32 	%r661, _ZZ23phase3_branching_kernelPtPiiE7s_cands;
	add.s32 	%r122, %r661, %r660;
	shl.b32 	%r662, %r1580, 1;
	add.s32 	%r123, %r661, %r662;
	shl.b32 	%r663, %r1579, 1;
	add.s32 	%r124, %r661, %r663;
	shl.b32 	%r664, %r1578, 1;
	add.s32 	%r125, %r661, %r664;
	shl.b32 	%r665, %r1577, 1;
	add.s32 	%r126, %r661, %r665;
	shl.b32 	%r666, %r1576, 1;
	add.s32 	%r127, %r661, %r666;
	shl.b32 	%r667, %r1575, 1;
	add.s32 	%r128, %r661, %r667;
	shl.b32 	%r668, %r1574, 1;
	add.s32 	%r129, %r661, %r668;
	shl.b32 	%r669, %r1573, 1;
	add.s32 	%r130, %r661, %r669;
	mov.b32 	%r1582, 0;
	mov.b16 	%rs720, 0;
$L__BB2_69:
	mul.wide.u32 	%rd59, %r1582, 4;
	add.s64 	%rd60, %rd2, %rd59;
	ld.local.u32 	%r670, [%rd60];
	shl.b32 	%r671, %r670, 1;
	mov.u32 	%r672, _ZZ23phase3_branching_kernelPtPiiE7s_cands;
	add.s32 	%r673, %r672, %r671;
	ld.shared.u16 	%rs288, [%r673];
	setp.eq.s16 	%p63, %rs288, 0;
	cvt.u32.u16 	%r674, %rs288;
	add.s32 	%r675, %r674, -1;
	and.b32  	%r676, %r675, %r674;
	setp.eq.s32 	%p64, %r676, 0;
	or.pred  	%p65, %p63, %p64;
	popc.b32 	%r677, %r674;
	setp.ne.s32 	%p66, %r677, 2;
	or.pred  	%p67, %p65, %p66;
	setp.gt.u32 	%p68, %r1582, 7;
	or.pred  	%p69, %p67, %p68;
	@%p69 bra 	$L__BB2_100;
	not.b16 	%rs54, %rs288;
	mov.u32 	%r1583, %r1582;
$L__BB2_71:
	mov.u32 	%r132, %r1583;
	add.s32 	%r1583, %r132, 1;
	mul.wide.u32 	%rd61, %r132, 4;
	add.s64 	%rd62, %rd2, %rd61;
	ld.local.u32 	%r678, [%rd62+4];
	shl.b32 	%r679, %r678, 1;
	mov.u32 	%r680, _ZZ23phase3_branching_kernelPtPiiE7s_cands;
	add.s32 	%r681, %r680, %r679;
	ld.shared.u16 	%rs289, [%r681];
	setp.ne.s16 	%p70, %rs289, %rs288;
	@%p70 bra 	$L__BB2_99;
	setp.eq.s32 	%p71, %r1582, 0;
	@%p71 bra 	$L__BB2_75;
	ld.shared.u16 	%rs56, [%r122];
	add.s16 	%rs290, %rs56, -1;
	and.b16  	%rs291, %rs56, %rs290;
	setp.eq.s16 	%p72, %rs291, 0;
	and.b16  	%rs292, %rs56, %rs288;
	setp.eq.s16 	%p73, %rs292, 0;
	or.pred  	%p74, %p72, %p73;
	@%p74 bra 	$L__BB2_75;
	and.b16  	%rs294, %rs56, %rs54;
	st.shared.u16 	[%r122], %rs294;
	setp.eq.s16 	%p75, %rs294, 0;
	mov.b16 	%rs720, 1;
	@%p75 bra 	$L__BB2_101;
$L__BB2_75:
	setp.eq.s32 	%p76, %r1582, 1;
	setp.eq.s32 	%p77, %r132, 0;
	or.pred  	%p78, %p76, %p77;
	@%p78 bra 	$L__BB2_78;
	ld.shared.u16 	%rs58, [%r123];
	add.s16 	%rs295, %rs58, -1;
	and.b16  	%rs296, %rs58, %rs295;
	setp.eq.s16 	%p79, %rs296, 0;
	and.b16  	%rs297, %rs58, %rs288;
	setp.eq.s16 	%p80, %rs297, 0;
	or.pred  	%p81, %p79, %p80;
	@%p81 bra 	$L__BB2_78;
	and.b16  	%rs299, %rs58, %rs54;
	st.shared.u16 	[%r123], %rs299;
	setp.eq.s16 	%p82, %rs299, 0;
	mov.b16 	%rs720, 1;
	@%p82 bra 	$L__BB2_101;
$L__BB2_78:
	setp.eq.s32 	%p83, %r1582, 2;
	setp.eq.s32 	%p84, %r1583, 2;
	or.pred  	%p85, %p83, %p84;
	@%p85 bra 	$L__BB2_81;
	ld.shared.u16 	%rs60, [%r124];
	add.s16 	%rs300, %rs60, -1;
	and.b16  	%rs301, %rs60, %rs300;
	setp.eq.s16 	%p86, %rs301, 0;
	and.b16  	%rs302, %rs60, %rs288;
	setp.eq.s16 	%p87, %rs302, 0;
	or.pred  	%p88, %p86, %p87;
	@%p88 bra 	$L__BB2_81;
	and.b16  	%rs304, %rs60, %rs54;
	st.shared.u16 	[%r124], %rs304;
	setp.eq.s16 	%p89, %rs304, 0;
	mov.b16 	%rs720, 1;
	@%p89 bra 	$L__BB2_101;
$L__BB2_81:
	setp.eq.s32 	%p90, %r1582, 3;
	setp.eq.s32 	%p91, %r1583, 3;
	or.pred  	%p92, %p90, %p91;
	@%p92 bra 	$L__BB2_84;
	ld.shared.u16 	%rs62, [%r125];
	add.s16 	%rs305, %rs62, -1;
	and.b16  	%rs306, %rs62, %rs305;
	setp.eq.s16 	%p93, %rs306, 0;
	and.b16  	%rs307, %rs62, %rs288;
	setp.eq.s16 	%p94, %rs307, 0;
	or.pred  	%p95, %p93, %p94;
	@%p95 bra 	$L__BB2_84;
	and.b16  	%rs309, %rs62, %rs54;
	st.shared.u16 	[%r125], %rs309;
	setp.eq.s16 	%p96, %rs309, 0;
	mov.b16 	%rs720, 1;
	@%p96 bra 	$L__BB2_101;
$L__BB2_84:
	setp.eq.s32 	%p97, %r1582, 4;
	setp.eq.s32 	%p98, %r1583, 4;
	or.pred  	%p99, %p97, %p98;
	@%p99 bra 	$L__BB2_87;
	ld.shared.u16 	%rs64, [%r126];
	add.s16 	%rs310, %rs64, -1;
	and.b16  	%rs311, %rs64, %rs310;
	setp.eq.s16 	%p100, %rs311, 0;
	and.b16  	%rs312, %rs64, %rs288;
	setp.eq.s16 	%p101, %rs312, 0;
	or.pred  	%p102, %p100, %p101;
	@%p102 bra 	$L__BB2_87;
	and.b16  	%rs314, %rs64, %rs54;
	st.shared.u16 	[%r126], %rs314;
	setp.eq.s16 	%p103, %rs314, 0;
	mov.b16 	%rs720, 1;
	@%p103 bra 	$L__BB2_101;
$L__BB2_87:
	setp.eq.s32 	%p104, %r1582, 5;
	setp.eq.s32 	%p105, %r1583, 5;
	or.pred  	%p106, %p104, %p105;
	@%p106 bra 	$L__BB2_90;
	ld.shared.u16 	%rs66, [%r127];
	add.s16 	%rs315, %rs66, -1;
	and.b16  	%rs316, %rs66, %rs315;
	setp.eq.s16 	%p107, %rs316, 0;
	and.b16  	%rs317, %rs66, %rs288;
	setp.eq.s16 	%p108, %rs317, 0;
	or.pred  	%p109, %p107, %p108;
	@%p109 bra 	$L__BB2_90;
	and.b16  	%rs319, %rs66, %rs54;
	st.shared.u16 	[%r127], %rs319;
	setp.eq.s16 	%p110, %rs319, 0;
	mov.b16 	%rs720, 1;
	@%p110 bra 	$L__BB2_101;
$L__BB2_90:
	setp.eq.s32 	%p111, %r1582, 6;
	setp.eq.s32 	%p112, %r1583, 6;
	or.pred  	%p113, %p111, %p112;
	@%p113 bra 	$L__BB2_93;
	ld.shared.u16 	%rs68, [%r128];
	add.s16 	%rs320, %rs68, -1;
	and.b16  	%rs321, %rs68, %rs320;
	setp.eq.s16 	%p114, %rs321, 0;
	and.b16  	%rs322, %rs68, %rs288;
	setp.eq.s16 	%p115, %rs322, 0;
	or.pred  	%p116, %p114, %p115;
	@%p116 bra 	$L__BB2_93;
	and.b16  	%rs324, %rs68, %rs54;
	st.shared.u16 	[%r128], %rs324;
	setp.eq.s16 	%p117, %rs324, 0;
	mov.b16 	%rs720, 1;
	@%p117 bra 	$L__BB2_101;
$L__BB2_93:
	setp.eq.s32 	%p118, %r1582, 7;
	setp.eq.s32 	%p119, %r1583, 7;
	or.pred  	%p120, %p118, %p119;
	@%p120 bra 	$L__BB2_96;
	ld.shared.u16 	%rs70, [%r129];
	add.s16 	%rs325, %rs70, -1;
	and.b16  	%rs326, %rs70, %rs325;
	setp.eq.s16 	%p121, %rs326, 0;
	and.b16  	%rs327, %rs70, %rs288;
	setp.eq.s16 	%p122, %rs327, 0;
	or.pred  	%p123, %p121, %p122;
	@%p123 bra 	$L__BB2_96;
	and.b16  	%rs329, %rs70, %rs54;
	st.shared.u16 	[%r129], %rs329;
	setp.eq.s16 	%p124, %rs329, 0;
	mov.b16 	%rs720, 1;
	@%p124 bra 	$L__BB2_101;
$L__BB2_96:
	setp.eq.s32 	%p125, %r1583, 8;
	@%p125 bra 	$L__BB2_99;
	ld.shared.u16 	%rs72, [%r130];
	add.s16 	%rs330, %rs72, -1;
	and.b16  	%rs331, %rs72, %rs330;
	setp.eq.s16 	%p126, %rs331, 0;
	and.b16  	%rs332, %rs72, %rs288;
	setp.eq.s16 	%p127, %rs332, 0;
	or.pred  	%p128, %p126, %p127;
	@%p128 bra 	$L__BB2_99;
	and.b16  	%rs334, %rs72, %rs54;
	st.shared.u16 	[%r130], %rs334;
	setp.eq.s16 	%p129, %rs334, 0;
	mov.b16 	%rs720, 1;
	@%p129 bra 	$L__BB2_101;
$L__BB2_99:
	setp.ne.s32 	%p130, %r1583, 8;
	@%p130 bra 	$L__BB2_71;
$L__BB2_100:
	add.s32 	%r1582, %r1582, 1;
	setp.ne.s32 	%p131, %r1582, 9;
	@%p131 bra 	$L__BB2_69;
$L__BB2_101:
	and.b16  	%rs336, %rs51, 255;
	setp.ne.s16 	%p132, %rs336, 0;
	selp.u16 	%rs337, 1, 0, %p132;
	or.b16  	%rs76, %rs720, %rs337;
	bar.warp.sync 	%r484;
	mov.b16 	%rs749, 0;
	@%p10 bra 	$L__BB2_179;
	mov.b32 	%r1584, 0;
	mov.b16 	%rs749, 0;
$L__BB2_103:
	mov.b32 	%r684, 1;
	shl.b32 	%r136, %r684, %r1584;
	ld.shared.u16 	%r685, [%r43];
	setp.eq.s32 	%p134, %r685, 0;
	and.b32  	%r686, %r136, %r685;
	setp.eq.s32 	%p135, %r686, 0;
	or.pred  	%p136, %p134, %p135;
	mov.b32 	%r1588, 0;
	mov.u32 	%r1589, %r1588;
	mov.u32 	%r1590, %r1588;
	@%p136 bra 	$L__BB2_105;
	ld.const.u32 	%r689, [%rd5];
	mov.b32 	%r1590, 1;
	shl.b32 	%r1588, %r1590, %r689;
	ld.const.u32 	%r690, [%rd6];
	shl.b32 	%r1589, %r1590, %r690;
$L__BB2_105:
	ld.shared.u16 	%r691, [%r43+2];
	setp.eq.s32 	%p137, %r691, 0;
	and.b32  	%r692, %r136, %r691;
	setp.eq.s32 	%p138, %r692, 0;
	or.pred  	%p139, %p137, %p138;
	@%p139 bra 	$L__BB2_107;
	ld.const.u32 	%r694, [%rd5+4];
	mov.b32 	%r695, 1;
	shl.b32 	%r696, %r695, %r694;
	or.b32  	%r1588, %r696, %r1588;
	ld.const.u32 	%r697, [%rd6+4];
	shl.b32 	%r698, %r695, %r697;
	or.b32  	%r1589, %r698, %r1589;
	add.s32 	%r1590, %r1590, 1;
$L__BB2_107:
	ld.shared.u16 	%r699, [%r43+4];
	setp.eq.s32 	%p140, %r699, 0;
	and.b32  	%r700, %r136, %r699;
	setp.eq.s32 	%p141, %r700, 0;
	or.pred  	%p142, %p140, %p141;
	@%p142 bra 	$L__BB2_109;
	ld.const.u32 	%r702, [%rd5+8];
	mov.b32 	%r703, 1;
	shl.b32 	%r704, %r703, %r702;
	or.b32  	%r1588, %r704, %r1588;
	ld.const.u32 	%r705, [%rd6+8];
	shl.b32 	%r706, %r703, %r705;
	or.b32  	%r1589, %r706, %r1589;
	add.s32 	%r1590, %r1590, 1;
$L__BB2_109:
	ld.shared.u16 	%r707, [%r43+18];
	setp.eq.s32 	%p143, %r707, 0;
	and.b32  	%r708, %r136, %r707;
	setp.eq.s32 	%p144, %r708, 0;
	or.pred  	%p145, %p143, %p144;
	@%p145 bra 	$L__BB2_111;
	ld.const.u32 	%r710, [%rd5+36];
	mov.b32 	%r711, 1;
	shl.b32 	%r712, %r711, %r710;
	or.b32  	%r1588, %r712, %r1588;
	ld.const.u32 	%r713, [%rd6+36];
	shl.b32 	%r714, %r711, %r713;
	or.b32  	%r1589, %r714, %r1589;
	add.s32 	%r1590, %r1590, 1;
$L__BB2_111:
	ld.shared.u16 	%r715, [%r43+20];
	setp.eq.s32 	%p146, %r715, 0;
	and.b32  	%r716, %r136, %r715;
	setp.eq.s32 	%p147, %r716, 0;
	or.pred  	%p148, %p146, %p147;
	@%p148 bra 	$L__BB2_113;
	ld.const.u32 	%r718, [%rd7+4];
	mov.b32 	%r719, 1;
	shl.b32 	%r720, %r719, %r718;
	or.b32  	%r1588, %r720, %r1588;
	ld.const.u32 	%r721, [%rd8+4];
	shl.b32 	%r722, %r719, %r721;
	or.b32  	%r1589, %r722, %r1589;
	add.s32 	%r1590, %r1590, 1;
$L__BB2_113:
	ld.shared.u16 	%r723, [%r43+22];
	setp.eq.s32 	%p149, %r723, 0;
	and.b32  	%r724, %r136, %r723;
	setp.eq.s32 	%p150, %r724, 0;
	or.pred  	%p151, %p149, %p150;
	@%p151 bra 	$L__BB2_115;
	ld.const.u32 	%r726, [%rd7+8];
	mov.b32 	%r727, 1;
	shl.b32 	%r728, %r727, %r726;
	or.b32  	%r1588, %r728, %r1588;
	ld.const.u32 	%r729, [%rd8+8];
	shl.b32 	%r730, %r727, %r729;
	or.b32  	%r1589, %r730, %r1589;
	add.s32 	%r1590, %r1590, 1;
$L__BB2_115:
	ld.shared.u16 	%r731, [%r43+36];
	setp.eq.s32 	%p152, %r731, 0;
	and.b32  	%r732, %r136, %r731;
	setp.eq.s32 	%p153, %r732, 0;
	or.pred  	%p154, %p152, %p153;
	@%p154 bra 	$L__BB2_117;
	ld.const.u32 	%r734, [%rd5+72];
	mov.b32 	%r735, 1;
	shl.b32 	%r736, %r735, %r734;
	or.b32  	%r1588, %r736, %r1588;
	ld.const.u32 	%r737, [%rd6+72];
	shl.b32 	%r738, %r735, %r737;
	or.b32  	%r1589, %r738, %r1589;
	add.s32 	%r1590, %r1590, 1;
$L__BB2_117:
	ld.shared.u16 	%r739, [%r43+38];
	setp.eq.s32 	%p155, %r739, 0;
	and.b32  	%r740, %r136, %r739;
	setp.eq.s32 	%p156, %r740, 0;
	or.pred  	%p157, %p155, %p156;
	@%p157 bra 	$L__BB2_119;
	ld.const.u32 	%r742, [%rd9+4];
	mov.b32 	%r743, 1;
	shl.b32 	%r744, %r743, %r742;
	or.b32  	%r1588, %r744, %r1588;
	ld.const.u32 	%r745, [%rd10+4];
	shl.b32 	%r746, %r743, %r745;
	or.b32  	%r1589, %r746, %r1589;
	add.s32 	%r1590, %r1590, 1;
$L__BB2_119:
	ld.shared.u16 	%r747, [%r43+40];
	setp.eq.s32 	%p158, %r747, 0;
	and.b32  	%r748, %r136, %r747;
	setp.eq.s32 	%p159, %r748, 0;
	or.pred  	%p160, %p158, %p159;
	@%p160 bra 	$L__BB2_121;
	ld.const.u32 	%r750, [%rd9+8];
	mov.b32 	%r751, 1;
	shl.b32 	%r752, %r751, %r750;
	or.b32  	%r1588, %r752, %r1588;
	ld.const.u32 	%r753, [%rd10+8];
	shl.b32 	%r754, %r751, %r753;
	or.b32  	%r1589, %r754, %r1589;
	add.s32 	%r1590, %r1590, 1;
$L__BB2_121:
	setp.lt.u32 	%p161, %r1590, 2;
	@%p161 bra 	$L__BB2_178;
	and.b32  	%r755, %r1588, 65535;
	popc.b32 	%r756, %r755;
	setp.ne.s32 	%p162, %r756, 1;
	@%p162 bra 	$L__BB2_150;
	and.b16  	%rs339, %rs1, 255;
	setp.eq.s16 	%p163, %rs339, 0;
	brev.b32 	%r757, %r1588;
	bfind.shiftamt.u32 	%r758, %r757;
	cvt.u16.u32 	%rs340, %r136;
	not.b16 	%rs78, %rs340;
	mov.u32 	%r759, _ZZ23phase3_branching_kernelPtPiiE7s_cands;
	mad.lo.s32 	%r190, %r758, 18, %r759;
	@%p163 bra 	$L__BB2_126;
	ld.shared.u16 	%rs79, [%r190];
	add.s16 	%rs341, %rs79, -1;
	and.b16  	%rs342, %rs79, %rs341;
	setp.eq.s16 	%p164, %rs342, 0;
	cvt.u32.u16 	%r760, %rs79;
	and.b32  	%r761, %r136, %r760;
	setp.eq.s32 	%p165, %r761, 0;
	or.pred  	%p166, %p164, %p165;
	@%p166 bra 	$L__BB2_126;
	and.b16  	%rs344, %rs79, %rs78;
	st.shared.u16 	[%r190], %rs344;
	setp.eq.s16 	%p167, %rs344, 0;
	mov.b16 	%rs749, 1;
	@%p167 bra 	$L__BB2_179;
$L__BB2_126:
	and.b16  	%rs345, %rs1, 255;
	setp.eq.s16 	%p168, %rs345, 0;
	@%p168 bra 	$L__BB2_129;
	ld.shared.u16 	%rs81, [%r190+2];
	add.s16 	%rs346, %rs81, -1;
	and.b16  	%rs347, %rs81, %rs346;
	setp.eq.s16 	%p169, %rs347, 0;
	cvt.u32.u16 	%r763, %rs81;
	and.b32  	%r764, %r136, %r763;
	setp.eq.s32 	%p170, %r764, 0;
	or.pred  	%p171, %p169, %p170;
	@%p171 bra 	$L__BB2_129;
	and.b16  	%rs349, %rs81, %rs78;
	st.shared.u16 	[%r190+2], %rs349;
	setp.eq.s16 	%p172, %rs349, 0;
	mov.b16 	%rs749, 1;
	@%p172 bra 	$L__BB2_179;
$L__BB2_129:
	and.b16  	%rs350, %rs1, 255;
	setp.eq.s16 	%p173, %rs350, 0;
	@%p173 bra 	$L__BB2_132;
	ld.shared.u16 	%rs83, [%r190+4];
	add.s16 	%rs351, %rs83, -1;
	and.b16  	%rs352, %rs83, %rs351;
	setp.eq.s16 	%p174, %rs352, 0;
	cvt.u32.u16 	%r766, %rs83;
	and.b32  	%r767, %r136, %r766;
	setp.eq.s32 	%p175, %r767, 0;
	or.pred  	%p176, %p174, %p175;
	@%p176 bra 	$L__BB2_132;
	and.b16  	%rs354, %rs83, %rs78;
	st.shared.u16 	[%r190+4], %rs354;
	setp.eq.s16 	%p177, %rs354, 0;
	mov.b16 	%rs749, 1;
	@%p177 bra 	$L__BB2_179;
$L__BB2_132:
	and.b16  	%rs355, %rs1, 255;
	setp.eq.s16 	%p178, %rs355, 1;
	@%p178 bra 	$L__BB2_135;
	ld.shared.u16 	%rs85, [%r190+6];
	add.s16 	%rs356, %rs85, -1;
	and.b16  	%rs357, %rs85, %rs356;
	setp.eq.s16 	%p179, %rs357, 0;
	cvt.u32.u16 	%r769, %rs85;
	and.b32  	%r770, %r136, %r769;
	setp.eq.s32 	%p180, %r770, 0;
	or.pred  	%p181, %p179, %p180;
	@%p181 bra 	$L__BB2_135;
	and.b16  	%rs359, %rs85, %rs78;
	st.shared.u16 	[%r190+6], %rs359;
	setp.eq.s16 	%p182, %rs359, 0;
	mov.b16 	%rs749, 1;
	@%p182 bra 	$L__BB2_179;
$L__BB2_135:
	and.b16  	%rs360, %rs1, 255;
	setp.eq.s16 	%p183, %rs360, 1;
	@%p183 bra 	$L__BB2_138;
	ld.shared.u16 	%rs87, [%r190+8];
	add.s16 	%rs361, %rs87, -1;
	and.b16  	%rs362, %rs87, %rs361;
	setp.eq.s16 	%p184, %rs362, 0;
	cvt.u32.u16 	%r772, %rs87;
	and.b32  	%r773, %r136, %r772;
	setp.eq.s32 	%p185, %r773, 0;
	or.pred  	%p186, %p184, %p185;
	@%p186 bra 	$L__BB2_138;
	and.b16  	%rs364, %rs87, %rs78;
	st.shared.u16 	[%r190+8], %rs364;
	setp.eq.s16 	%p187, %rs364, 0;
	mov.b16 	%rs749, 1;
	@%p187 bra 	$L__BB2_179;
$L__BB2_138:
	and.b16  	%rs365, %rs1, 255;
	setp.eq.s16 	%p188, %rs365, 1;
	@%p188 bra 	$L__BB2_141;
	ld.shared.u16 	%rs89, [%r190+10];
	add.s16 	%rs366, %rs89, -1;
	and.b16  	%rs367, %rs89, %rs366;
	setp.eq.s16 	%p189, %rs367, 0;
	cvt.u32.u16 	%r775, %rs89;
	and.b32  	%r776, %r136, %r775;
	setp.eq.s32 	%p190, %r776, 0;
	or.pred  	%p191, %p189, %p190;
	@%p191 bra 	$L__BB2_141;
	and.b16  	%rs369, %rs89, %rs78;
	st.shared.u16 	[%r190+10], %rs369;
	setp.eq.s16 	%p192, %rs369, 0;
	mov.b16 	%rs749, 1;
	@%p192 bra 	$L__BB2_179;
$L__BB2_141:
	and.b16  	%rs370, %rs1, 255;
	setp.gt.u16 	%p193, %rs370, 1;
	@%p193 bra 	$L__BB2_144;
	ld.shared.u16 	%rs91, [%r190+12];
	add.s16 	%rs371, %rs91, -1;
	and.b16  	%rs372, %rs91, %rs371;
	setp.eq.s16 	%p194, %rs372, 0;
	cvt.u32.u16 	%r778, %rs91;
	and.b32  	%r779, %r136, %r778;
	setp.eq.s32 	%p195, %r779, 0;
	or.pred  	%p196, %p194, %p195;
	@%p196 bra 	$L__BB2_144;
	and.b16  	%rs374, %rs91, %rs78;
	st.shared.u16 	[%r190+12], %rs374;
	setp.eq.s16 	%p197, %rs374, 0;
	mov.b16 	%rs749, 1;
	@%p197 bra 	$L__BB2_179;
$L__BB2_144:
	and.b16  	%rs375, %rs1, 255;
	setp.gt.u16 	%p198, %rs375, 1;
	@%p198 bra 	$L__BB2_147;
	ld.shared.u16 	%rs93, [%r190+14];
	add.s16 	%rs376, %rs93, -1;
	and.b16  	%rs377, %rs93, %rs376;
	setp.eq.s16 	%p199, %rs377, 0;
	cvt.u32.u16 	%r781, %rs93;
	and.b32  	%r782, %r136, %r781;
	setp.eq.s32 	%p200, %r782, 0;
	or.pred  	%p201, %p199, %p200;
	@%p201 bra 	$L__BB2_147;
	and.b16  	%rs379, %rs93, %rs78;
	st.shared.u16 	[%r190+14], %rs379;
	setp.eq.s16 	%p202, %rs379, 0;
	mov.b16 	%rs749, 1;
	@%p202 bra 	$L__BB2_179;
$L__BB2_147:
	and.b16  	%rs380, %rs1, 255;
	setp.gt.u16 	%p203, %rs380, 1;
	@%p203 bra 	$L__BB2_150;
	ld.shared.u16 	%rs95, [%r190+16];
	add.s16 	%rs381, %rs95, -1;
	and.b16  	%rs382, %rs95, %rs381;
	setp.eq.s16 	%p204, %rs382, 0;
	cvt.u32.u16 	%r784, %rs95;
	and.b32  	%r785, %r136, %r784;
	setp.eq.s32 	%p205, %r785, 0;
	or.pred  	%p206, %p204, %p205;
	@%p206 bra 	$L__BB2_150;
	and.b16  	%rs384, %rs95, %rs78;
	st.shared.u16 	[%r190+16], %rs384;
	setp.eq.s16 	%p207, %rs384, 0;
	mov.b16 	%rs749, 1;
	@%p207 bra 	$L__BB2_179;
$L__BB2_150:
	and.b32  	%r787, %r1589, 65535;
	popc.b32 	%r788, %r787;
	setp.ne.s32 	%p208, %r788, 1;
	@%p208 bra 	$L__BB2_178;
	setp.eq.s32 	%p209, %r17, 0;
	brev.b32 	%r789, %r1589;
	bfind.shiftamt.u32 	%r790, %r789;
	cvt.u16.u32 	%rs385, %r136;
	not.b16 	%rs97, %rs385;
	shl.b32 	%r791, %r790, 1;
	mov.u32 	%r792, _ZZ23phase3_branching_kernelPtPiiE7s_cands;
	add.s32 	%r191, %r792, %r791;
	@%p209 bra 	$L__BB2_154;
	ld.shared.u16 	%rs98, [%r191];
	add.s16 	%rs386, %rs98, -1;
	and.b16  	%rs387, %rs98, %rs386;
	setp.eq.s16 	%p210, %rs387, 0;
	cvt.u32.u16 	%r793, %rs98;
	and.b32  	%r794, %r136, %r793;
	setp.eq.s32 	%p211, %r794, 0;
	or.pred  	%p212, %p210, %p211;
	@%p212 bra 	$L__BB2_154;
	and.b16  	%rs389, %rs98, %rs97;
	st.shared.u16 	[%r191], %rs389;
	setp.eq.s16 	%p213, %rs389, 0;
	mov.b16 	%rs749, 1;
	@%p213 bra 	$L__BB2_179;
$L__BB2_154:
	setp.lt.u32 	%p214, %r17, 2;
	@%p214 bra 	$L__BB2_157;
	ld.shared.u16 	%rs100, [%r191+18];
	add.s16 	%rs390, %rs100, -1;
	and.b16  	%rs391, %rs100, %rs390;
	setp.eq.s16 	%p215, %rs391, 0;
	cvt.u32.u16 	%r796, %rs100;
	and.b32  	%r797, %r136, %r796;
	setp.eq.s32 	%p216, %r797, 0;
	or.pred  	%p217, %p215, %p216;
	@%p217 bra 	$L__BB2_157;
	and.b16  	%rs393, %rs100, %rs97;
	st.shared.u16 	[%r191+18], %rs393;
	setp.eq.s16 	%p218, %rs393, 0;
	mov.b16 	%rs749, 1;
	@%p218 bra 	$L__BB2_179;
$L__BB2_157:
	setp.lt.u32 	%p219, %r17, 3;
	@%p219 bra 	$L__BB2_160;
	ld.shared.u16 	%rs102, [%r191+36];
	add.s16 	%rs394, %rs102, -1;
	and.b16  	%rs395, %rs102, %rs394;
	setp.eq.s16 	%p220, %rs395, 0;
	cvt.u32.u16 	%r799, %rs102;
	and.b32  	%r800, %r136, %r799;
	setp.eq.s32 	%p221, %r800, 0;
	or.pred  	%p222, %p220, %p221;
	@%p222 bra 	$L__BB2_160;
	and.b16  	%rs397, %rs102, %rs97;
	st.shared.u16 	[%r191+36], %rs397;
	setp.eq.s16 	%p223, %rs397, 0;
	mov.b16 	%rs749, 1;
	@%p223 bra 	$L__BB2_179;
$L__BB2_160:
	add.s32 	%r802, %r17, -1;
	setp.lt.u32 	%p224, %r802, 3;
	@%p224 bra 	$L__BB2_163;
	ld.shared.u16 	%rs104, [%r191+54];
	add.s16 	%rs398, %rs104, -1;
	and.b16  	%rs399, %rs104, %rs398;
	setp.eq.s16 	%p225, %rs399, 0;
	cvt.u32.u16 	%r803, %rs104;
	and.b32  	%r804, %r136, %r803;
	setp.eq.s32 	%p226, %r804, 0;
	or.pred  	%p227, %p225, %p226;
	@%p227 bra 	$L__BB2_163;
	and.b16  	%rs401, %rs104, %rs97;
	st.shared.u16 	[%r191+54], %rs401;
	setp.eq.s16 	%p228, %rs401, 0;
	mov.b16 	%rs749, 1;
	@%p228 bra 	$L__BB2_179;
$L__BB2_163:
	add.s32 	%r806, %r17, -2;
	setp.lt.u32 	%p229, %r806, 3;
	@%p229 bra 	$L__BB2_166;
	ld.shared.u16 	%rs106, [%r191+72];
	add.s16 	%rs402, %rs106, -1;
	and.b16  	%rs403, %rs106, %rs402;
	setp.eq.s16 	%p230, %rs403, 0;
	cvt.u32.u16 	%r807, %rs106;
	and.b32  	%r808, %r136, %r807;
	setp.eq.s32 	%p231, %r808, 0;
	or.pred  	%p232, %p230, %p231;
	@%p232 bra 	$L__BB2_166;
	and.b16  	%rs405, %rs106, %rs97;
	st.shared.u16 	[%r191+72], %rs405;
	setp.eq.s16 	%p233, %rs405, 0;
	mov.b16 	%rs749, 1;
	@%p233 bra 	$L__BB2_179;
$L__BB2_166:
	add.s32 	%r810, %r17, -3;
	setp.lt.u32 	%p234, %r810, 3;
	@%p234 bra 	$L__BB2_169;
	ld.shared.u16 	%rs108, [%r191+90];
	add.s16 	%rs406, %rs108, -1;
	and.b16  	%rs407, %rs108, %rs406;
	setp.eq.s16 	%p235, %rs407, 0;
	cvt.u32.u16 	%r811, %rs108;
	and.b32  	%r812, %r136, %r811;
	setp.eq.s32 	%p236, %r812, 0;
	or.pred  	%p237, %p235, %p236;
	@%p237 bra 	$L__BB2_169;
	and.b16  	%rs409, %rs108, %rs97;
	st.shared.u16 	[%r191+90], %rs409;
	setp.eq.s16 	%p238, %rs409, 0;
	mov.b16 	%rs749, 1;
	@%p238 bra 	$L__BB2_179;
$L__BB2_169:
	add.s32 	%r814, %r17, -4;
	setp.lt.u32 	%p239, %r814, 3;
	@%p239 bra 	$L__BB2_172;
	ld.shared.u16 	%rs110, [%r191+108];
	add.s16 	%rs410, %rs110, -1;
	and.b16  	%rs411, %rs110, %rs410;
	setp.eq.s16 	%p240, %rs411, 0;
	cvt.u32.u16 	%r815, %rs110;
	and.b32  	%r816, %r136, %r815;
	setp.eq.s32 	%p241, %r816, 0;
	or.pred  	%p242, %p240, %p241;
	@%p242 bra 	$L__BB2_172;
	and.b16  	%rs413, %rs110, %rs97;
	st.shared.u16 	[%r191+108], %rs413;
	setp.eq.s16 	%p243, %rs413, 0;
	mov.b16 	%rs749, 1;
	@%p243 bra 	$L__BB2_179;
$L__BB2_172:
	add.s32 	%r818, %r17, -5;
	setp.lt.u32 	%p244, %r818, 3;
	@%p244 bra 	$L__BB2_175;
	ld.shared.u16 	%rs112, [%r191+126];
	add.s16 	%rs414, %rs112, -1;
	and.b16  	%rs415, %rs112, %rs414;
	setp.eq.s16 	%p245, %rs415, 0;
	cvt.u32.u16 	%r819, %rs112;
	and.b32  	%r820, %r136, %r819;
	setp.eq.s32 	%p246, %r820, 0;
	or.pred  	%p247, %p245, %p246;
	@%p247 bra 	$L__BB2_175;
	and.b16  	%rs417, %rs112, %rs97;
	st.shared.u16 	[%r191+126], %rs417;
	setp.eq.s16 	%p248, %rs417, 0;
	mov.b16 	%rs749, 1;
	@%p248 bra 	$L__BB2_179;
$L__BB2_175:
	add.s32 	%r822, %r17, -6;
	setp.lt.u32 	%p249, %r822, 3;
	@%p249 bra 	$L__BB2_178;
	ld.shared.u16 	%rs114, [%r191+144];
	add.s16 	%rs418, %rs114, -1;
	and.b16  	%rs419, %rs114, %rs418;
	setp.eq.s16 	%p250, %rs419, 0;
	cvt.u32.u16 	%r823, %rs114;
	and.b32  	%r824, %r136, %r823;
	setp.eq.s32 	%p251, %r824, 0;
	or.pred  	%p252, %p250, %p251;
	@%p252 bra 	$L__BB2_178;
	and.b16  	%rs421, %rs114, %rs97;
	st.shared.u16 	[%r191+144], %rs421;
	setp.eq.s16 	%p253, %rs421, 0;
	mov.b16 	%rs749, 1;
	@%p253 bra 	$L__BB2_179;
$L__BB2_178:
	add.s32 	%r1584, %r1584, 1;
	setp.ne.s32 	%p254, %r1584, 9;
	@%p254 bra 	$L__BB2_103;
$L__BB2_179:
	and.b16  	%rs423, %rs76, 255;
	setp.ne.s16 	%p255, %rs423, 0;
	setp.gt.u32 	%p256, %r14, 17;
	selp.u16 	%rs424, 1, 0, %p255;
	or.b16  	%rs117, %rs749, %rs424;
	bar.warp.sync 	%r484;
	mov.b16 	%rs753, 0;
	@%p256 bra 	$L__BB2_213;
	mov.b32 	%r1612, 0;
	mov.b16 	%rs753, 0;
$L__BB2_181:
	mov.b32 	%r828, 1;
	shl.b32 	%r194, %r828, %r1612;
	ld.shared.u16 	%r829, [%r44];
	setp.eq.s32 	%p257, %r829, 0;
	and.b32  	%r830, %r194, %r829;
	setp.eq.s32 	%p258, %r830, 0;
	or.pred  	%p259, %p257, %p258;
	mov.b32 	%r1615, 0;
	mov.u32 	%r1616, %r1615;
	@%p259 bra 	$L__BB2_183;
	ld.const.u32 	%r833, [%rd11];
	mov.b32 	%r1616, 1;
	shl.b32 	%r1615, %r1616, %r833;
$L__BB2_183:
	ld.shared.u16 	%r834, [%r45];
	setp.eq.s32 	%p260, %r834, 0;
	and.b32  	%r835, %r194, %r834;
	setp.eq.s32 	%p261, %r835, 0;
	or.pred  	%p262, %p260, %p261;
	@%p262 bra 	$L__BB2_185;
	ld.const.u32 	%r837, [%rd12];
	mov.b32 	%r838, 1;
	shl.b32 	%r839, %r838, %r837;
	or.b32  	%r1615, %r839, %r1615;
	add.s32 	%r1616, %r1616, 1;
$L__BB2_185:
	ld.shared.u16 	%r840, [%r46];
	setp.eq.s32 	%p263, %r840, 0;
	and.b32  	%r841, %r194, %r840;
	setp.eq.s32 	%p264, %r841, 0;
	or.pred  	%p265, %p263, %p264;
	@%p265 bra 	$L__BB2_187;
	ld.const.u32 	%r843, [%rd13];
	mov.b32 	%r844, 1;
	shl.b32 	%r845, %r844, %r843;
	or.b32  	%r1615, %r845, %r1615;
	add.s32 	%r1616, %r1616, 1;
$L__BB2_187:
	ld.shared.u16 	%r846, [%r47];
	setp.eq.s32 	%p266, %r846, 0;
	and.b32  	%r847, %r194, %r846;
	setp.eq.s32 	%p267, %r847, 0;
	or.pred  	%p268, %p266, %p267;
	@%p268 bra 	$L__BB2_189;
	ld.const.u32 	%r849, [%rd14];
	mov.b32 	%r850, 1;
	shl.b32 	%r851, %r850, %r849;
	or.b32  	%r1615, %r851, %r1615;
	add.s32 	%r1616, %r1616, 1;
$L__BB2_189:
	ld.shared.u16 	%r852, [%r48];
	setp.eq.s32 	%p269, %r852, 0;
	and.b32  	%r853, %r194, %r852;
	setp.eq.s32 	%p270, %r853, 0;
	or.pred  	%p271, %p269, %p270;
	@%p271 bra 	$L__BB2_191;
	ld.const.u32 	%r855, [%rd15];
	mov.b32 	%r856, 1;
	shl.b32 	%r857, %r856, %r855;
	or.b32  	%r1615, %r857, %r1615;
	add.s32 	%r1616, %r1616, 1;
$L__BB2_191:
	ld.shared.u16 	%r858, [%r49];
	setp.eq.s32 	%p272, %r858, 0;
	and.b32  	%r859, %r194, %r858;
	setp.eq.s32 	%p273, %r859, 0;
	or.pred  	%p274, %p272, %p273;
	@%p274 bra 	$L__BB2_193;
	ld.const.u32 	%r861, [%rd16];
	mov.b32 	%r862, 1;
	shl.b32 	%r863, %r862, %r861;
	or.b32  	%r1615, %r863, %r1615;
	add.s32 	%r1616, %r1616, 1;
$L__BB2_193:
	ld.shared.u16 	%r864, [%r50];
	setp.eq.s32 	%p275, %r864, 0;
	and.b32  	%r865, %r194, %r864;
	setp.eq.s32 	%p276, %r865, 0;
	or.pred  	%p277, %p275, %p276;
	@%p277 bra 	$L__BB2_195;
	ld.const.u32 	%r867, [%rd17];
	mov.b32 	%r868, 1;
	shl.b32 	%r869, %r868, %r867;
	or.b32  	%r1615, %r869, %r1615;
	add.s32 	%r1616, %r1616, 1;
$L__BB2_195:
	ld.shared.u16 	%r870, [%r51];
	setp.eq.s32 	%p278, %r870, 0;
	and.b32  	%r871, %r194, %r870;
	setp.eq.s32 	%p279, %r871, 0;
	or.pred  	%p280, %p278, %p279;
	@%p280 bra 	$L__BB2_197;
	ld.const.u32 	%r873, [%rd18];
	mov.b32 	%r874, 1;
	shl.b32 	%r875, %r874, %r873;
	or.b32  	%r1615, %r875, %r1615;
	add.s32 	%r1616, %r1616, 1;
$L__BB2_197:
	ld.shared.u16 	%r876, [%r52];
	setp.eq.s32 	%p281, %r876, 0;
	and.b32  	%r877, %r194, %r876;
	setp.eq.s32 	%p282, %r877, 0;
	or.pred  	%p283, %p281, %p282;
	@%p283 bra 	$L__BB2_199;
	ld.const.u32 	%r879, [%rd19];
	mov.b32 	%r880, 1;
	shl.b32 	%r881, %r880, %r879;
	or.b32  	%r1615, %r881, %r1615;
	add.s32 	%r1616, %r1616, 1;
$L__BB2_199:
	setp.lt.u32 	%p284, %r1616, 2;
	@%p284 bra 	$L__BB2_212;
	and.b32  	%r882, %r1615, 65535;
	popc.b32 	%r883, %r882;
	setp.ne.s32 	%p285, %r883, 1;
	@%p285 bra 	$L__BB2_212;
	brev.b32 	%r884, %r1615;
	bfind.shiftamt.u32 	%r885, %r884;
	mul.hi.s32 	%r887, %r885, 1431655766;
	shr.u32 	%r888, %r887, 31;
	add.s32 	%r889, %r887, %r888;
	mul.lo.s32 	%r1631, %r889, 3;
	sub.s32 	%r890, %r885, %r1631;
	mul.lo.s32 	%r231, %r890, 3;
	cvt.u16.u32 	%rs426, %r194;
	not.b16 	%rs119, %rs426;
	add.s32 	%r232, %r1631, 2;
	add.s32 	%r233, %r231, 1;
	add.s32 	%r234, %r231, 2;
$L__BB2_202:
	mov.u32 	%r235, %r1631;
	selp.b32 	%r891, %r231, %r235, %p10;
	setp.eq.s32 	%p287, %r18, %r891;
	mad.lo.s32 	%r892, %r235, 9, %r231;
	shl.b32 	%r893, %r892, 1;
	mov.u32 	%r894, _ZZ23phase3_branching_kernelPtPiiE7s_cands;
	add.s32 	%r236, %r894, %r893;
	@%p287 bra 	$L__BB2_205;
	ld.shared.u16 	%rs121, [%r236];
	add.s16 	%rs427, %rs121, -1;
	and.b16  	%rs428, %rs121, %rs427;
	setp.eq.s16 	%p288, %rs428, 0;
	cvt.u32.u16 	%r895, %rs121;
	and.b32  	%r896, %r194, %r895;
	setp.eq.s32 	%p289, %r896, 0;
	or.pred  	%p290, %p288, %p289;
	@%p290 bra 	$L__BB2_205;
	and.b16  	%rs430, %rs121, %rs119;
	st.shared.u16 	[%r236], %rs430;
	setp.eq.s16 	%p291, %rs430, 0;
	mov.b16 	%rs753, 1;
	@%p291 bra 	$L__BB2_213;
$L__BB2_205:
	selp.b32 	%r898, %r233, %r235, %p10;
	setp.eq.s32 	%p293, %r18, %r898;
	@%p293 bra 	$L__BB2_208;
	ld.shared.u16 	%rs123, [%r236+2];
	add.s16 	%rs431, %rs123, -1;
	and.b16  	%rs432, %rs123, %rs431;
	setp.eq.s16 	%p294, %rs432, 0;
	cvt.u32.u16 	%r899, %rs123;
	and.b32  	%r900, %r194, %r899;
	setp.eq.s32 	%p295, %r900, 0;
	or.pred  	%p296, %p294, %p295;
	@%p296 bra 	$L__BB2_208;
	and.b16  	%rs434, %rs123, %rs119;
	st.shared.u16 	[%r236+2], %rs434;
	setp.eq.s16 	%p297, %rs434, 0;
	mov.b16 	%rs753, 1;
	@%p297 bra 	$L__BB2_213;
$L__BB2_208:
	selp.b32 	%r902, %r234, %r235, %p10;
	setp.eq.s32 	%p299, %r18, %r902;
	@%p299 bra 	$L__BB2_211;
	ld.shared.u16 	%rs125, [%r236+4];
	add.s16 	%rs435, %rs125, -1;
	and.b16  	%rs436, %rs125, %rs435;
	setp.eq.s16 	%p300, %rs436, 0;
	cvt.u32.u16 	%r903, %rs125;
	and.b32  	%r904, %r194, %r903;
	setp.eq.s32 	%p301, %r904, 0;
	or.pred  	%p302, %p300, %p301;
	@%p302 bra 	$L__BB2_211;
	and.b16  	%rs438, %rs125, %rs119;
	st.shared.u16 	[%r236+4], %rs438;
	setp.eq.s16 	%p303, %rs438, 0;
	mov.b16 	%rs753, 1;
	@%p303 bra 	$L__BB2_213;
$L__BB2_211:
	add.s32 	%r1631, %r235, 1;
	setp.lt.s32 	%p304, %r235, %r232;
	@%p304 bra 	$L__BB2_202;
$L__BB2_212:
	add.s32 	%r1612, %r1612, 1;
	setp.ne.s32 	%p305, %r1612, 9;
	@%p305 bra 	$L__BB2_181;
$L__BB2_213:
	and.b16  	%rs439, %rs117, 255;
	setp.ne.s16 	%p306, %rs439, 0;
	setp.ne.s32 	%p307, %r484, -1;
	selp.u16 	%rs440, 1, 0, %p306;
	or.b16  	%rs129, %rs753, %rs440;
	bar.warp.sync 	%r484;
	@%p307 bra 	$L__BB2_215;
	and.b16  	%rs442, %rs129, 255;
	setp.ne.s16 	%p339, %rs442, 0;
	mov.b32 	%r1096, -1;
	vote.sync.ballot.b32 	%r1690, %p339, %r1096;
	bra.uni 	$L__BB2_274;
$L__BB2_215:
	and.b16  	%rs441, %rs129, 255;
	setp.ne.s16 	%p308, %rs441, 0;
	and.b32  	%r906, %r484, 4;
	setp.eq.s32 	%p309, %r906, 0;
	and.b32  	%r907, %r484, 2;
	and.b32  	%r908, %r484, 1;
	vote.sync.ballot.b32 	%r909, %p308, %r484;
	and.b32  	%r910, %r909, %r908;
	mov.b32 	%r911, 1;
	shl.b32 	%r912, %r911, %r908;
	and.b32  	%r913, %r909, %r484;
	shl.b32 	%r914, %r913, 30;
	shr.s32 	%r915, %r914, 31;
	and.b32  	%r916, %r915, %r912;
	or.b32  	%r1634, %r910, %r916;
	shr.u32 	%r917, %r907, 1;
	add.s32 	%r1635, %r908, %r917;
	@%p309 bra 	$L__BB2_217;
	shl.b32 	%r918, %r909, 29;
	shr.s32 	%r919, %r918, 31;
	mov.b32 	%r920, 1;
	shl.b32 	%r921, %r920, %r1635;
	and.b32  	%r922, %r919, %r921;
	or.b32  	%r1634, %r922, %r1634;
	add.s32 	%r1635, %r1635, 1;
$L__BB2_217:
	and.b32  	%r923, %r484, 8;
	setp.eq.s32 	%p311, %r923, 0;
	@%p311 bra 	$L__BB2_219;
	shl.b32 	%r924, %r909, 28;
	shr.s32 	%r925, %r924, 31;
	mov.b32 	%r926, 1;
	shl.b32 	%r927, %r926, %r1635;
	and.b32  	%r928, %r925, %r927;
	or.b32  	%r1634, %r928, %r1634;
	add.s32 	%r1635, %r1635, 1;
$L__BB2_219:
	and.b32  	%r929, %r484, 16;
	setp.eq.s32 	%p312, %r929, 0;
	@%p312 bra 	$L__BB2_221;
	shl.b32 	%r930, %r909, 27;
	shr.s32 	%r931, %r930, 31;
	mov.b32 	%r932, 1;
	shl.b32 	%r933, %r932, %r1635;
	and.b32  	%r934, %r931, %r933;
	or.b32  	%r1634, %r934, %r1634;
	add.s32 	%r1635, %r1635, 1;
$L__BB2_221:
	and.b32  	%r935, %r484, 32;
	setp.eq.s32 	%p313, %r935, 0;
	@%p313 bra 	$L__BB2_223;
	shl.b32 	%r936, %r909, 26;
	shr.s32 	%r937, %r936, 31;
	mov.b32 	%r938, 1;
	shl.b32 	%r939, %r938, %r1635;
	and.b32  	%r940, %r937, %r939;
	or.b32  	%r1634, %r940, %r1634;
	add.s32 	%r1635, %r1635, 1;
$L__BB2_223:
	and.b32  	%r941, %r484, 64;
	setp.eq.s32 	%p314, %r941, 0;
	@%p314 bra 	$L__BB2_225;
	shl.b32 	%r942, %r909, 25;
	shr.s32 	%r943, %r942, 31;
	mov.b32 	%r944, 1;
	shl.b32 	%r945, %r944, %r1635;
	and.b32  	%r946, %r943, %r945;
	or.b32  	%r1634, %r946, %r1634;
	add.s32 	%r1635, %r1635, 1;
$L__BB2_225:
	and.b32  	%r947, %r484, 128;
	setp.eq.s32 	%p315, %r947, 0;
	@%p315 bra 	$L__BB2_227;
	shl.b32 	%r948, %r909, 24;
	shr.s32 	%r949, %r948, 31;
	mov.b32 	%r950, 1;
	shl.b32 	%r951, %r950, %r1635;
	and.b32  	%r952, %r949, %r951;
	or.b32  	%r1634, %r952, %r1634;
	add.s32 	%r1635, %r1635, 1;
$L__BB2_227:
	and.b32  	%r953, %r484, 256;
	setp.eq.s32 	%p316, %r953, 0;
	@%p316 bra 	$L__BB2_229;
	shl.b32 	%r954, %r909, 23;
	shr.s32 	%r955, %r954, 31;
	mov.b32 	%r956, 1;
	shl.b32 	%r957, %r956, %r1635;
	and.b32  	%r958, %r955, %r957;
	or.b32  	%r1634, %r958, %r1634;
	add.s32 	%r1635, %r1635, 1;
$L__BB2_229:
	and.b32  	%r959, %r484, 512;
	setp.eq.s32 	%p317, %r959, 0;
	@%p317 bra 	$L__BB2_231;
	shl.b32 	%r960, %r909, 22;
	shr.s32 	%r961, %r960, 31;
	mov.b32 	%r962, 1;
	shl.b32 	%r963, %r962, %r1635;
	and.b32  	%r964, %r961, %r963;
	or.b32  	%r1634, %r964, %r1634;
	add.s32 	%r1635, %r1635, 1;
$L__BB2_231:
	and.b32  	%r965, %r484, 1024;
	setp.eq.s32 	%p318, %r965, 0;
	@%p318 bra 	$L__BB2_233;
	shl.b32 	%r966, %r909, 21;
	shr.s32 	%r967, %r966, 31;
	mov.b32 	%r968, 1;
	shl.b32 	%r969, %r968, %r1635;
	and.b32  	%r970, %r967, %r969;
	or.b32  	%r1634, %r970, %r1634;
	add.s32 	%r1635, %r1635, 1;
$L__BB2_233:
	and.b32  	%r971, %r484, 2048;
	setp.eq.s32 	%p319, %r971, 0;
	@%p319 bra 	$L__BB2_235;
	shl.b32 	%r972, %r909, 20;
	shr.s32 	%r973, %r972, 31;
	mov.b32 	%r974, 1;
	shl.b32 	%r975, %r974, %r1635;
	and.b32  	%r976, %r973, %r975;
	or.b32  	%r1634, %r976, %r1634;
	add.s32 	%r1635, %r1635, 1;
$L__BB2_235:
	and.b32  	%r977, %r484, 4096;
	setp.eq.s32 	%p320, %r977, 0;
	@%p320 bra 	$L__BB2_237;
	shl.b32 	%r978, %r909, 19;
	shr.s32 	%r979, %r978, 31;
	mov.b32 	%r980, 1;
	shl.b32 	%r981, %r980, %r1635;
	and.b32  	%r982, %r979, %r981;
	or.b32  	%r1634, %r982, %r1634;
	add.s32 	%r1635, %r1635, 1;
$L__BB2_237:
	and.b32  	%r983, %r484, 8192;
	setp.eq.s32 	%p321, %r983, 0;
	@%p321 bra 	$L__BB2_239;
	shl.b32 	%r984, %r909, 18;
	shr.s32 	%r985, %r984, 31;
	mov.b32 	%r986, 1;
	shl.b32 	%r987, %r986, %r1635;
	and.b32  	%r988, %r985, %r987;
	or.b32  	%r1634, %r988, %r1634;
	add.s32 	%r1635, %r1635, 1;
$L__BB2_239:
	and.b32  	%r989, %r484, 16384;
	setp.eq.s32 	%p322, %r989, 0;
	@%p322 bra 	$L__BB2_241;
	shl.b32 	%r990, %r909, 17;
	shr.s32 	%r991, %r990, 31;
	mov.b32 	%r992, 1;
	shl.b32 	%r993, %r992, %r1635;
	and.b32  	%r994, %r991, %r993;
	or.b32  	%r1634, %r994, %r1634;
	add.s32 	%r1635, %r1635, 1;
$L__BB2_241:
	and.b32  	%r995, %r484, 32768;
	setp.eq.s32 	%p323, %r995, 0;
	@%p323 bra 	$L__BB2_243;
	shl.b32 	%r996, %r909, 16;
	shr.s32 	%r997, %r996, 31;
	mov.b32 	%r998, 1;
	shl.b32 	%r999, %r998, %r1635;
	and.b32  	%r1000, %r997, %r999;
	or.b32  	%r1634, %r1000, %r1634;
	add.s32 	%r1635, %r1635, 1;
$L__BB2_243:
	and.b32  	%r1001, %r484, 65536;
	setp.eq.s32 	%p324, %r1001, 0;
	@%p324 bra 	$L__BB2_245;
	shl.b32 	%r1002, %r909, 15;
	shr.s32 	%r1003, %r1002, 31;
	mov.b32 	%r1004, 1;
	shl.b32 	%r1005, %r1004, %r1635;
	and.b32  	%r1006, %r1003, %r1005;
	or.b32  	%r1634, %r1006, %r1634;
	add.s32 	%r1635, %r1635, 1;
$L__BB2_245:
	and.b32  	%r1007, %r484, 131072;
	setp.eq.s32 	%p325, %r1007, 0;
	@%p325 bra 	$L__BB2_247;
	shl.b32 	%r1008, %r909, 14;
	shr.s32 	%r1009, %r1008, 31;
	mov.b32 	%r1010, 1;
	shl.b32 	%r1011, %r1010, %r1635;
	and.b32  	%r1012, %r1009, %r1011;
	or.b32  	%r1634, %r1012, %r1634;
	add.s32 	%r1635, %r1635, 1;
$L__BB2_247:
	and.b32  	%r1013, %r484, 262144;
	setp.eq.s32 	%p326, %r1013, 0;
	@%p326 bra 	$L__BB2_249;
	shl.b32 	%r1014, %r909, 13;
	shr.s32 	%r1015, %r1014, 31;
	mov.b32 	%r1016, 1;
	shl.b32 	%r1017, %r1016, %r1635;
	and.b32  	%r1018, %r1015, %r1017;
	or.b32  	%r1634, %r1018, %r1634;
	add.s32 	%r1635, %r1635, 1;
$L__BB2_249:
	and.b32  	%r1019, %r484, 524288;
	setp.eq.s32 	%p327, %r1019, 0;
	@%p327 bra 	$L__BB2_251;
	shl.b32 	%r1020, %r909, 12;
	shr.s32 	%r1021, %r1020, 31;
	mov.b32 	%r1022, 1;
	shl.b32 	%r1023, %r1022, %r1635;
	and.b32  	%r1024, %r1021, %r1023;
	or.b32  	%r1634, %r1024, %r1634;
	add.s32 	%r1635, %r1635, 1;
$L__BB2_251:
	and.b32  	%r1025, %r484, 1048576;
	setp.eq.s32 	%p328, %r1025, 0;
	@%p328 bra 	$L__BB2_253;
	shl.b32 	%r1026, %r909, 11;
	shr.s32 	%r1027, %r1026, 31;
	mov.b32 	%r1028, 1;
	shl.b32 	%r1029, %r1028, %r1635;
	and.b32  	%r1030, %r1027, %r1029;
	or.b32  	%r1634, %r1030, %r1634;
	add.s32 	%r1635, %r1635, 1;
$L__BB2_253:
	and.b32  	%r1031, %r484, 2097152;
	setp.eq.s32 	%p329, %r1031, 0;
	@%p329 bra 	$L__BB2_255;
	shl.b32 	%r1032, %r909, 10;
	shr.s32 	%r1033, %r1032, 31;
	mov.b32 	%r1034, 1;
	shl.b32 	%r1035, %r1034, %r1635;
	and.b32  	%r1036, %r1033, %r1035;
	or.b32  	%r1634, %r1036, %r1634;
	add.s32 	%r1635, %r1635, 1;
$L__BB2_255:
	and.b32  	%r1037, %r484, 4194304;
	setp.eq.s32 	%p330, %r1037, 0;
	@%p330 bra 	$L__BB2_257;
	shl.b32 	%r1038, %r909, 9;
	shr.s32 	%r1039, %r1038, 31;
	mov.b32 	%r1040, 1;
	shl.b32 	%r1041, %r1040, %r1635;
	and.b32  	%r1042, %r1039, %r1041;
	or.b32  	%r1634, %r1042, %r1634;
	add.s32 	%r1635, %r1635, 1;
$L__BB2_257:
	and.b32  	%r1043, %r484, 8388608;
	setp.eq.s32 	%p331, %r1043, 0;
	@%p331 bra 	$L__BB2_259;
	shl.b32 	%r1044, %r909, 8;
	shr.s32 	%r1045, %r1044, 31;
	mov.b32 	%r1046, 1;
	shl.b32 	%r1047, %r1046, %r1635;
	and.b32  	%r1048, %r1045, %r1047;
	or.b32  	%r1634, %r1048, %r1634;
	add.s32 	%r1635, %r1635, 1;
$L__BB2_259:
	and.b32  	%r1049, %r484, 16777216;
	setp.eq.s32 	%p332, %r1049, 0;
	@%p332 bra 	$L__BB2_261;
	shl.b32 	%r1050, %r909, 7;
	shr.s32 	%r1051, %r1050, 31;
	mov.b32 	%r1052, 1;
	shl.b32 	%r1053, %r1052, %r1635;
	and.b32  	%r1054, %r1051, %r1053;
	or.b32  	%r1634, %r1054, %r1634;
	add.s32 	%r1635, %r1635, 1;
$L__BB2_261:
	and.b32  	%r1055, %r484, 33554432;
	setp.eq.s32 	%p333, %r1055, 0;
	@%p333 bra 	$L__BB2_263;
	shl.b32 	%r1056, %r909, 6;
	shr.s32 	%r1057, %r1056, 31;
	mov.b32 	%r1058, 1;
	shl.b32 	%r1059, %r1058, %r1635;
	and.b32  	%r1060, %r1057, %r1059;
	or.b32  	%r1634, %r1060, %r1634;
	add.s32 	%r1635, %r1635, 1;
$L__BB2_263:
	and.b32  	%r1061, %r484, 67108864;
	setp.eq.s32 	%p334, %r1061, 0;
	@%p334 bra 	$L__BB2_265;
	shl.b32 	%r1062, %r909, 5;
	shr.s32 	%r1063, %r1062, 31;
	mov.b32 	%r1064, 1;
	shl.b32 	%r1065, %r1064, %r1635;
	and.b32  	%r1066, %r1063, %r1065;
	or.b32  	%r1634, %r1066, %r1634;
	add.s32 	%r1635, %r1635, 1;
$L__BB2_265:
	and.b32  	%r1067, %r484, 134217728;
	setp.eq.s32 	%p335, %r1067, 0;
	@%p335 bra 	$L__BB2_267;
	shl.b32 	%r1068, %r909, 4;
	shr.s32 	%r1069, %r1068, 31;
	mov.b32 	%r1070, 1;
	shl.b32 	%r1071, %r1070, %r1635;
	and.b32  	%r1072, %r1069, %r1071;
	or.b32  	%r1634, %r1072, %r1634;
	add.s32 	%r1635, %r1635, 1;
$L__BB2_267:
	and.b32  	%r1073, %r484, 268435456;
	setp.eq.s32 	%p336, %r1073, 0;
	@%p336 bra 	$L__BB2_269;
	shl.b32 	%r1074, %r909, 3;
	shr.s32 	%r1075, %r1074, 31;
	mov.b32 	%r1076, 1;
	shl.b32 	%r1077, %r1076, %r1635;
	and.b32  	%r1078, %r1075, %r1077;
	or.b32  	%r1634, %r1078, %r1634;
	add.s32 	%r1635, %r1635, 1;
$L__BB2_269:
	and.b32  	%r1079, %r484, 536870912;
	setp.eq.s32 	%p337, %r1079, 0;
	@%p337 bra 	$L__BB2_271;
	shl.b32 	%r1080, %r909, 2;
	shr.s32 	%r1081, %r1080, 31;
	mov.b32 	%r1082, 1;
	shl.b32 	%r1083, %r1082, %r1635;
	and.b32  	%r1084, %r1081, %r1083;
	or.b32  	%r1634, %r1084, %r1634;
	add.s32 	%r1635, %r1635, 1;
$L__BB2_271:
	and.b32  	%r1085, %r484, 1073741824;
	setp.eq.s32 	%p338, %r1085, 0;
	@%p338 bra 	$L__BB2_273;
	shl.b32 	%r1086, %r909, 1;
	shr.s32 	%r1087, %r1086, 31;
	mov.b32 	%r1088, 1;
	shl.b32 	%r1089, %r1088, %r1635;
	and.b32  	%r1090, %r1087, %r1089;
	or.b32  	%r1634, %r1090, %r1634;
	add.s32 	%r1635, %r1635, 1;
$L__BB2_273:
	and.b32  	%r1091, %r484, %r909;
	mov.b32 	%r1092, 1;
	shl.b32 	%r1093, %r1092, %r1635;
	shr.s32 	%r1094, %r1091, 31;
	and.b32  	%r1095, %r1094, %r1093;
	or.b32  	%r1690, %r1634, %r1095;
$L__BB2_274:
	setp.eq.s32 	%p341, %r1690, 0;
	@%p341 bra 	$L__BB2_284;
	mov.u32 	%r1691, %r14;
$L__BB2_276:
	shl.b32 	%r1097, %r1691, 1;
	mov.u32 	%r1098, _ZZ23phase3_branching_kernelPtPiiE7s_cands;
	add.s32 	%r1099, %r1098, %r1097;
	ld.shared.u16 	%rs130, [%r1099];
	setp.ne.s16 	%p342, %rs130, 0;
	add.s32 	%r362, %r1691, 32;
	setp.lt.u32 	%p343, %r1691, 49;
	and.pred  	%p344, %p342, %p343;
	mov.u32 	%r1691, %r362;
	@%p344 bra 	$L__BB2_276;
	setp.eq.s16 	%p345, %rs130, 0;
	vote.sync.ballot.b32 	%r1100, %p345, %r484;
	setp.eq.s32 	%p347, %r1100, 0;
	@%p347 bra 	$L__BB2_6;
$L__BB2_278:
	setp.ne.s32 	%p492, %r1736, 0;
	mov.b32 	%r1738, -1;
	@%p492 bra 	$L__BB2_349;
$L__BB2_279:
	ld.param.u64 	%rd79, [_Z23phase3_branching_kernelPtPii_param_0];
	bar.warp.sync 	%r473;
	mov.u32 	%r1554, %ctaid.x;
	mad.lo.s32 	%r1555, %r1554, 81, %r1740;
	mul.wide.u32 	%rd77, %r1555, 2;
	cvta.to.global.u64 	%rd78, %rd79;
	add.s64 	%rd81, %rd78, %rd77;
	shl.b32 	%r1556, %r1740, 1;
	mov.u32 	%r1557, _ZZ23phase3_branching_kernelPtPiiE7s_cands;
	add.s32 	%r1739, %r1557, %r1556;
$L__BB2_280:
	ld.shared.u16 	%rs691, [%r1739];
	st.global.u16 	[%rd81], %rs691;
	add.s32 	%r469, %r1740, 32;
	add.s64 	%rd81, %rd81, 64;
	add.s32 	%r1739, %r1739, 64;
	setp.lt.u32 	%p558, %r1740, 49;
	mov.u32 	%r1740, %r469;
	@%p558 bra 	$L__BB2_280;
	setp.ne.s32 	%p559, %r4, 0;
	@%p559 bra 	$L__BB2_283;
	st.global.u32 	[%rd4], %r1738;
$L__BB2_283:
	ret;
$L__BB2_284:
	mov.b32 	%r1692, 0;
	bra.uni 	$L__BB2_290;
$L__BB2_285:
	setp.eq.s32 	%p350, %r1692, 80;
	mov.b32 	%r1738, 3;
	@%p350 bra 	$L__BB2_279;
	ld.shared.u16 	%rs446, [%r365+2];
	add.s16 	%rs447, %rs446, -1;
	xor.b16  	%rs448, %rs446, %rs447;
	setp.le.u16 	%p351, %rs448, %rs447;
	@%p351 bra 	$L__BB2_291;
	ld.shared.u16 	%rs449, [%r365+4];
	add.s16 	%rs450, %rs449, -1;
	xor.b16  	%rs451, %rs449, %rs450;
	setp.le.u16 	%p352, %rs451, %rs450;
	@%p352 bra 	$L__BB2_291;
	ld.shared.u16 	%rs452, [%r365+6];
	add.s16 	%rs453, %rs452, -1;
	xor.b16  	%rs454, %rs452, %rs453;
	setp.le.u16 	%p353, %rs454, %rs453;
	@%p353 bra 	$L__BB2_291;
	add.s32 	%r1692, %r1692, 4;
$L__BB2_290:
	shl.b32 	%r1102, %r1692, 1;
	mov.u32 	%r1103, _ZZ23phase3_branching_kernelPtPiiE7s_cands;
	add.s32 	%r365, %r1103, %r1102;
	ld.shared.u16 	%rs443, [%r365];
	add.s16 	%rs444, %rs443, -1;
	xor.b16  	%rs445, %rs443, %rs444;
	setp.gt.u16 	%p349, %rs445, %rs444;
	@%p349 bra 	$L__BB2_285;
$L__BB2_291:
	mov.u32 	%r1693, %r10;
$L__BB2_292:
	mov.u32 	%r366, %r1693;
	shl.b32 	%r1105, %r366, 1;
	add.s32 	%r1107, %r1103, %r1105;
	ld.shared.u16 	%rs131, [%r1107];
	cvt.u32.u16 	%r1108, %rs131;
	popc.b32 	%r1109, %r1108;
	cvt.u16.u32 	%rs132, %r1109;
	setp.eq.s16 	%p354, %rs132, 1;
	mov.f32 	%f89, 0f00000000;
	@%p354 bra 	$L__BB2_333;
	setp.eq.s16 	%p355, %rs131, 0;
	mov.f32 	%f89, 0f7F7FFFFF;
	@%p355 bra 	$L__BB2_333;
	mul.wide.u32 	%rd63, %r366, 80;
	mov.u64 	%rd64, d_peers;
	add.s64 	%rd65, %rd64, %rd63;
	ld.const.u32 	%r1110, [%rd65];
	shl.b32 	%r1111, %r1110, 1;
	add.s32 	%r1113, %r1103, %r1111;
	ld.shared.u16 	%rs455, [%r1113];
	cvt.u32.u16 	%r1114, %rs455;
	popc.b32 	%r1115, %r1114;
	cvt.u16.u32 	%rs456, %r1115;
	setp.eq.s16 	%p356, %rs456, 1;
	selp.u32 	%r1116, 1, 0, %p356;
	ld.const.u32 	%r1117, [%rd65+4];
	shl.b32 	%r1118, %r1117, 1;
	add.s32 	%r1119, %r1103, %r1118;
	ld.shared.u16 	%rs457, [%r1119];
	cvt.u32.u16 	%r1120, %rs457;
	popc.b32 	%r1121, %r1120;
	cvt.u16.u32 	%rs458, %r1121;
	setp.eq.s16 	%p357, %rs458, 1;
	selp.u32 	%r1122, 1, 0, %p357;
	add.s32 	%r1123, %r1116, %r1122;
	ld.const.u32 	%r1124, [%rd65+8];
	shl.b32 	%r1125, %r1124, 1;
	add.s32 	%r1126, %r1103, %r1125;
	ld.shared.u16 	%rs133, [%r1126];
	cvt.u32.u16 	%r1127, %rs133;
	popc.b32 	%r1128, %r1127;
	cvt.u16.u32 	%rs459, %r1128;
	setp.eq.s16 	%p358, %rs459, 1;
	selp.u32 	%r1129, 1, 0, %p358;
	add.s32 	%r1130, %r1123, %r1129;
	ld.const.u32 	%r1131, [%rd65+12];
	shl.b32 	%r1132, %r1131, 1;
	add.s32 	%r1133, %r1103, %r1132;
	ld.shared.u16 	%rs134, [%r1133];
	cvt.u32.u16 	%r1134, %rs134;
	popc.b32 	%r1135, %r1134;
	cvt.u16.u32 	%rs135, %r1135;
	setp.eq.s16 	%p359, %rs135, 1;
	selp.u32 	%r1136, 1, 0, %p359;
	add.s32 	%r1137, %r1130, %r1136;
	ld.const.u32 	%r1138, [%rd65+16];
	shl.b32 	%r1139, %r1138, 1;
	add.s32 	%r1140, %r1103, %r1139;
	ld.shared.u16 	%rs136, [%r1140];
	cvt.u32.u16 	%r1141, %rs136;
	popc.b32 	%r1142, %r1141;
	cvt.u16.u32 	%rs137, %r1142;
	setp.eq.s16 	%p360, %rs137, 1;
	selp.u32 	%r1143, 1, 0, %p360;
	add.s32 	%r1144, %r1137, %r1143;
	ld.const.u32 	%r1145, [%rd65+20];
	shl.b32 	%r1146, %r1145, 1;
	add.s32 	%r1147, %r1103, %r1146;
	ld.shared.u16 	%rs138, [%r1147];
	cvt.u32.u16 	%r1148, %rs138;
	popc.b32 	%r1149, %r1148;
	cvt.u16.u32 	%rs139, %r1149;
	setp.eq.s16 	%p361, %rs139, 1;
	selp.u32 	%r1150, 1, 0, %p361;
	add.s32 	%r1151, %r1144, %r1150;
	ld.const.u32 	%r1152, [%rd65+24];
	shl.b32 	%r1153, %r1152, 1;
	add.s32 	%r1154, %r1103, %r1153;
	ld.shared.u16 	%rs140, [%r1154];
	cvt.u32.u16 	%r1155, %rs140;
	popc.b32 	%r1156, %r1155;
	cvt.u16.u32 	%rs141, %r1156;
	setp.eq.s16 	%p362, %rs141, 1;
	selp.u32 	%r1157, 1, 0, %p362;
	add.s32 	%r1158, %r1151, %r1157;
	ld.const.u32 	%r1159, [%rd65+28];
	shl.b32 	%r1160, %r1159, 1;
	add.s32 	%r1161, %r1103, %r1160;
	ld.shared.u16 	%rs142, [%r1161];
	cvt.u32.u16 	%r1162, %rs142;
	popc.b32 	%r1163, %r1162;
	cvt.u16.u32 	%rs143, %r1163;
	setp.eq.s16 	%p363, %rs143, 1;
	selp.u32 	%r1164, 1, 0, %p363;
	add.s32 	%r1165, %r1158, %r1164;
	ld.const.u32 	%r1166, [%rd65+32];
	shl.b32 	%r1167, %r1166, 1;
	add.s32 	%r1168, %r1103, %r1167;
	ld.shared.u16 	%rs144, [%r1168];
	cvt.u32.u16 	%r1169, %rs144;
	popc.b32 	%r1170, %r1169;
	cvt.u16.u32 	%rs145, %r1170;
	setp.eq.s16 	%p364, %rs145, 1;
	selp.u32 	%r1171, 1, 0, %p364;
	add.s32 	%r1172, %r1165, %r1171;
	ld.const.u32 	%r1173, [%rd65+36];
	shl.b32 	%r1174, %r1173, 1;
	add.s32 	%r1175, %r1103, %r1174;
	ld.shared.u16 	%rs146, [%r1175];
	cvt.u32.u16 	%r1176, %rs146;
	popc.b32 	%r1177, %r1176;
	cvt.u16.u32 	%rs147, %r1177;
	setp.eq.s16 	%p365, %rs147, 1;
	selp.u32 	%r1178, 1, 0, %p365;
	add.s32 	%r1179, %r1172, %r1178;
	ld.const.u32 	%r1180, [%rd65+40];
	shl.b32 	%r1181, %r1180, 1;
	add.s32 	%r1182, %r1103, %r1181;
	ld.shared.u16 	%rs148, [%r1182];
	cvt.u32.u16 	%r1183, %rs148;
	popc.b32 	%r1184, %r1183;
	cvt.u16.u32 	%rs149, %r1184;
	setp.eq.s16 	%p366, %rs149, 1;
	selp.u32 	%r1185, 1, 0, %p366;
	add.s32 	%r1186, %r1179, %r1185;
	ld.const.u32 	%r1187, [%rd65+44];
	shl.b32 	%r1188, %r1187, 1;
	add.s32 	%r1189, %r1103, %r1188;
	ld.shared.u16 	%rs150, [%r1189];
	cvt.u32.u16 	%r1190, %rs150;
	popc.b32 	%r1191, %r1190;
	cvt.u16.u32 	%rs151, %r1191;
	setp.eq.s16 	%p367, %rs151, 1;
	selp.u32 	%r1192, 1, 0, %p367;
	add.s32 	%r1193, %r1186, %r1192;
	ld.const.u32 	%r1194, [%rd65+48];
	shl.b32 	%r1195, %r1194, 1;
	add.s32 	%r1196, %r1103, %r1195;
	ld.shared.u16 	%rs152, [%r1196];
	cvt.u32.u16 	%r1197, %rs152;
	popc.b32 	%r1198, %r1197;
	cvt.u16.u32 	%rs153, %r1198;
	setp.eq.s16 	%p368, %rs153, 1;
	selp.u32 	%r1199, 1, 0, %p368;
	add.s32 	%r1200, %r1193, %r1199;
	ld.const.u32 	%r1201, [%rd65+52];
	shl.b32 	%r1202, %r1201, 1;
	add.s32 	%r1203, %r1103, %r1202;
	ld.shared.u16 	%rs154, [%r1203];
	cvt.u32.u16 	%r1204, %rs154;
	popc.b32 	%r1205, %r1204;
	cvt.u16.u32 	%rs155, %r1205;
	setp.eq.s16 	%p369, %rs155, 1;
	selp.u32 	%r1206, 1, 0, %p369;
	add.s32 	%r1207, %r1200, %r1206;
	ld.const.u32 	%r1208, [%rd65+56];
	shl.b32 	%r1209, %r1208, 1;
	add.s32 	%r1210, %r1103, %r1209;
	ld.shared.u16 	%rs156, [%r1210];
	cvt.u32.u16 	%r1211, %rs156;
	popc.b32 	%r1212, %r1211;
	cvt.u16.u32 	%rs157, %r1212;
	setp.eq.s16 	%p370, %rs157, 1;
	selp.u32 	%r1213, 1, 0, %p370;
	add.s32 	%r1214, %r1207, %r1213;
	ld.const.u32 	%r1215, [%rd65+60];
	shl.b32 	%r1216, %r1215, 1;
	add.s32 	%r1217, %r1103, %r1216;
	ld.shared.u16 	%rs158, [%r1217];
	cvt.u32.u16 	%r1218, %rs158;
	popc.b32 	%r1219, %r1218;
	cvt.u16.u32 	%rs159, %r1219;
	setp.eq.s16 	%p371, %rs159, 1;
	selp.u32 	%r1220, 1, 0, %p371;
	add.s32 	%r1221, %r1214, %r1220;
	ld.const.u32 	%r1222, [%rd65+64];
	shl.b32 	%r1223, %r1222, 1;
	add.s32 	%r1224, %r1103, %r1223;
	ld.shared.u16 	%rs160, [%r1224];
	cvt.u32.u16 	%r1225, %rs160;
	popc.b32 	%r1226, %r1225;
	cvt.u16.u32 	%rs161, %r1226;
	setp.eq.s16 	%p372, %rs161, 1;
	selp.u32 	%r1227, 1, 0, %p372;
	add.s32 	%r1228, %r1221, %r1227;
	ld.const.u32 	%r1229, [%rd65+68];
	shl.b32 	%r1230, %r1229, 1;
	add.s32 	%r1231, %r1103, %r1230;
	ld.shared.u16 	%rs162, [%r1231];
	cvt.u32.u16 	%r1232, %rs162;
	popc.b32 	%r1233, %r1232;
	cvt.u16.u32 	%rs163, %r1233;
	setp.eq.s16 	%p373, %rs163, 1;
	selp.u32 	%r1234, 1, 0, %p373;
	add.s32 	%r1235, %r1228, %r1234;
	ld.const.u32 	%r1236, [%rd65+72];
	shl.b32 	%r1237, %r1236, 1;
	add.s32 	%r1238, %r1103, %r1237;
	ld.shared.u16 	%rs164, [%r1238];
	cvt.u32.u16 	%r1239, %rs164;
	popc.b32 	%r1240, %r1239;
	cvt.u16.u32 	%rs165, %r1240;
	setp.eq.s16 	%p374, %rs165, 1;
	selp.u32 	%r1241, 1, 0, %p374;
	add.s32 	%r1242, %r1235, %r1241;
	ld.const.u32 	%r1243, [%rd65+76];
	shl.b32 	%r1244, %r1243, 1;
	add.s32 	%r1245, %r1103, %r1244;
	ld.shared.u16 	%rs166, [%r1245];
	cvt.u32.u16 	%r1246, %rs166;
	popc.b32 	%r1247, %r1246;
	cvt.u16.u32 	%rs167, %r1247;
	setp.eq.s16 	%p375, %rs167, 1;
	selp.u32 	%r1248, 1, 0, %p375;
	add.s32 	%r1249, %r1242, %r1248;
	cvt.rn.f32.u32 	%f1, %r1249;
	cvt.rn.f32.u16 	%f14, %rs132;
	div.rn.f32 	%f2, %f14, 0f41100000;
	setp.gt.u16 	%p376, %rs456, 1;
	and.b16  	%rs460, %rs455, %rs131;
	cvt.u32.u16 	%r1250, %rs460;
	popc.b32 	%r1251, %r1250;
	cvt.u16.u32 	%rs461, %r1251;
	selp.b16 	%rs462, %rs461, 0, %p376;
	selp.u32 	%r1252, 1, 0, %p376;
	setp.lt.u16 	%p377, %rs458, 2;
	and.b16  	%rs463, %rs457, %rs131;
	cvt.u32.u16 	%r1253, %rs463;
	popc.b32 	%r1254, %r1253;
	cvt.u16.u32 	%rs464, %r1254;
	selp.b32 	%r1255, 2, 1, %p376;
	selp.b16 	%rs465, 0, %rs464, %p377;
	add.s16 	%rs757, %rs462, %rs465;
	selp.b32 	%r1696, %r1252, %r1255, %p377;
	setp.lt.u16 	%p378, %rs459, 2;
	@%p378 bra 	$L__BB2_296;
	and.b16  	%rs466, %rs133, %rs131;
	cvt.u32.u16 	%r1256, %rs466;
	popc.b32 	%r1257, %r1256;
	cvt.u16.u32 	%rs467, %r1257;
	add.s16 	%rs757, %rs757, %rs467;
	add.s32 	%r1696, %r1696, 1;
$L__BB2_296:
	cvt.u32.u16 	%r1697, %rs757;
	setp.lt.u16 	%p379, %rs135, 2;
	@%p379 bra 	$L__BB2_298;
	and.b16  	%rs468, %rs134, %rs131;
	cvt.u32.u16 	%r1258, %rs468;
	popc.b32 	%r1259, %r1258;
	add.s32 	%r1697, %r1697, %r1259;
	add.s32 	%r1696, %r1696, 1;
$L__BB2_298:
	setp.lt.u16 	%p380, %rs137, 2;
	@%p380 bra 	$L__BB2_300;
	and.b16  	%rs469, %rs136, %rs131;
	cvt.u32.u16 	%r1260, %rs469;
	popc.b32 	%r1261, %r1260;
	add.s32 	%r1697, %r1697, %r1261;
	add.s32 	%r1696, %r1696, 1;
$L__BB2_300:
	setp.lt.u16 	%p381, %rs139, 2;
	@%p381 bra 	$L__BB2_302;
	and.b16  	%rs470, %rs138, %rs131;
	cvt.u32.u16 	%r1262, %rs470;
	popc.b32 	%r1263, %r1262;
	add.s32 	%r1697, %r1697, %r1263;
	add.s32 	%r1696, %r1696, 1;
$L__BB2_302:
	setp.lt.u16 	%p382, %rs141, 2;
	@%p382 bra 	$L__BB2_304;
	and.b16  	%rs471, %rs140, %rs131;
	cvt.u32.u16 	%r1264, %rs471;
	popc.b32 	%r1265, %r1264;
	add.s32 	%r1697, %r1697, %r1265;
	add.s32 	%r1696, %r1696, 1;
$L__BB2_304:
	setp.lt.u16 	%p383, %rs143, 2;
	@%p383 bra 	$L__BB2_306;
	and.b16  	%rs472, %rs142, %rs131;
	cvt.u32.u16 	%r1266, %rs472;
	popc.b32 	%r1267, %r1266;
	add.s32 	%r1697, %r1697, %r1267;
	add.s32 	%r1696, %r1696, 1;
$L__BB2_306:
	setp.lt.u16 	%p384, %rs145, 2;
	@%p384 bra 	$L__BB2_308;
	and.b16  	%rs473, %rs144, %rs131;
	cvt.u32.u16 	%r1268, %rs473;
	popc.b32 	%r1269, %r1268;
	add.s32 	%r1697, %r1697, %r1269;
	add.s32 	%r1696, %r1696, 1;
$L__BB2_308:
	setp.lt.u16 	%p385, %rs147, 2;
	@%p385 bra 	$L__BB2_310;
	and.b16  	%rs474, %rs146, %rs131;
	cvt.u32.u16 	%r1270, %rs474;
	popc.b32 	%r1271, %r1270;
	add.s32 	%r1697, %r1697, %r1271;
	add.s32 	%r1696, %r1696, 1;
$L__BB2_310:
	setp.lt.u16 	%p386, %rs149, 2;
	@%p386 bra 	$L__BB2_312;
	and.b16  	%rs475, %rs148, %rs131;
	cvt.u32.u16 	%r1272, %rs475;
	popc.b32 	%r1273, %r1272;
	add.s32 	%r1697, %r1697, %r1273;
	add.s32 	%r1696, %r1696, 1;
$L__BB2_312:
	setp.lt.u16 	%p387, %rs151, 2;
	@%p387 bra 	$L__BB2_314;
	and.b16  	%rs476, %rs150, %rs131;
	cvt.u32.u16 	%r1274, %rs476;
	popc.b32 	%r1275, %r1274;
	add.s32 	%r1697, %r1697, %r1275;
	add.s32 	%r1696, %r1696, 1;
$L__BB2_314:
	setp.lt.u16 	%p388, %rs153, 2;
	@%p388 bra 	$L__BB2_316;
	and.b16  	%rs477, %rs152, %rs131;
	cvt.u32.u16 	%r1276, %rs477;
	popc.b32 	%r1277, %r1276;
	add.s32 	%r1697, %r1697, %r1277;
	add.s32 	%r1696, %r1696, 1;
$L__BB2_316:
	setp.lt.u16 	%p389, %rs155, 2;
	@%p389 bra 	$L__BB2_318;
	and.b16  	%rs478, %rs154, %rs131;
	cvt.u32.u16 	%r1278, %rs478;
	popc.b32 	%r1279, %r1278;
	add.s32 	%r1697, %r1697, %r1279;
	add.s32 	%r1696, %r1696, 1;
$L__BB2_318:
	setp.lt.u16 	%p390, %rs157, 2;
	@%p390 bra 	$L__BB2_320;
	and.b16  	%rs479, %rs156, %rs131;
	cvt.u32.u16 	%r1280, %rs479;
	popc.b32 	%r1281, %r1280;
	add.s32 	%r1697, %r1697, %r1281;
	add.s32 	%r1696, %r1696, 1;
$L__BB2_320:
	setp.lt.u16 	%p391, %rs159, 2;
	@%p391 bra 	$L__BB2_322;
	and.b16  	%rs480, %rs158, %rs131;
	cvt.u32.u16 	%r1282, %rs480;
	popc.b32 	%r1283, %r1282;
	add.s32 	%r1697, %r1697, %r1283;
	add.s32 	%r1696, %r1696, 1;
$L__BB2_322:
	setp.lt.u16 	%p392, %rs161, 2;
	@%p392 bra 	$L__BB2_324;
	and.b16  	%rs481, %rs160, %rs131;
	cvt.u32.u16 	%r1284, %rs481;
	popc.b32 	%r1285, %r1284;
	add.s32 	%r1697, %r1697, %r1285;
	add.s32 	%r1696, %r1696, 1;
$L__BB2_324:
	setp.lt.u16 	%p393, %rs163, 2;
	@%p393 bra 	$L__BB2_326;
	and.b16  	%rs482, %rs162, %rs131;
	cvt.u32.u16 	%r1286, %rs482;
	popc.b32 	%r1287, %r1286;
	add.s32 	%r1697, %r1697, %r1287;
	add.s32 	%r1696, %r1696, 1;
$L__BB2_326:
	setp.lt.u16 	%p394, %rs165, 2;
	@%p394 bra 	$L__BB2_328;
	and.b16  	%rs483, %rs164, %rs131;
	cvt.u32.u16 	%r1288, %rs483;
	popc.b32 	%r1289, %r1288;
	add.s32 	%r1697, %r1697, %r1289;
	add.s32 	%r1696, %r1696, 1;
$L__BB2_328:
	setp.lt.u16 	%p395, %rs167, 2;
	@%p395 bra 	$L__BB2_330;
	and.b16  	%rs484, %rs166, %rs131;
	cvt.u32.u16 	%r1290, %rs484;
	popc.b32 	%r1291, %r1290;
	add.s32 	%r1697, %r1697, %r1291;
	add.s32 	%r1696, %r1696, 1;
$L__BB2_330:
	setp.eq.s32 	%p396, %r1696, 0;
	mov.f32 	%f88, 0f00000000;
	@%p396 bra 	$L__BB2_332;
	cvt.rn.f32.u32 	%f16, %r1697;
	cvt.u32.u16 	%r1292, %rs132;
	mul.lo.s32 	%r1293, %r1696, %r1292;
	cvt.rn.f32.u32 	%f17, %r1293;
	div.rn.f32 	%f18, %f16, %f17;
	mul.f32 	%f88, %f18, 0f3E800000;
$L__BB2_332:
	div.rn.f32 	%f19, %f1, 0f41A00000;
	mul.f32 	%f20, %f19, 0f3ECCCCCD;
	mov.f32 	%f21, 0f3F800000;
	sub.f32 	%f22, %f21, %f2;
	fma.rn.f32 	%f23, %f22, 0f3EB33333, %f20;
	add.f32 	%f89, %f23, %f88;
$L__BB2_333:
	shl.b32 	%r1294, %r366, 2;
	mov.u32 	%r1295, _ZZ15davis_dfs_solvePtE12s_curvatures;
	add.s32 	%r1296, %r1295, %r1294;
	st.shared.f32 	[%r1296], %f89;
	add.s32 	%r1693, %r366, 32;
	setp.lt.u32 	%p397, %r366, 49;
	@%p397 bra 	$L__BB2_292;
	bar.warp.sync 	%r479;
	// begin inline asm
	activemask.b32 %r1297;
	// end inline asm
	popc.b32 	%r1732, %r1297;
	and.b32  	%r1299, %r1297, %r474;
	popc.b32 	%r1729, %r1299;
	mov.b32 	%r1731, -1;
	mov.f32 	%f91, 0fBF800000;
$L__BB2_335:
	mov.u32 	%r443, %r1729;
	shl.b32 	%r1300, %r443, 1;
	add.s32 	%r1302, %r1103, %r1300;
	ld.shared.u16 	%r1303, [%r1302];
	popc.b32 	%r1304, %r1303;
	cvt.u16.u32 	%rs171, %r1304;
	setp.lt.u16 	%p398, %rs171, 2;
	@%p398 bra 	$L__BB2_338;
	mul.wide.u32 	%rd66, %r443, 80;
	mov.u64 	%rd67, d_peers;
	add.s64 	%rd68, %rd67, %rd66;
	shl.b32 	%r1305, %r443, 2;
	add.s32 	%r1307, %r1295, %r1305;
	ld.shared.f32 	%f25, [%r1307];
	ld.const.u32 	%r1308, [%rd68];
	shl.b32 	%r1309, %r1308, 2;
	add.s32 	%r1310, %r1295, %r1309;
	ld.shared.f32 	%f26, [%r1310];
	setp.lt.f32 	%p399, %f26, 0f7F7FFFFF;
	add.f32 	%f27, %f25, %f26;
	selp.f32 	%f28, %f27, %f25, %p399;
	ld.const.u32 	%r1311, [%rd68+4];
	shl.b32 	%r1312, %r1311, 2;
	add.s32 	%r1313, %r1295, %r1312;
	ld.shared.f32 	%f29, [%r1313];
	setp.lt.f32 	%p400, %f29, 0f7F7FFFFF;
	add.f32 	%f30, %f28, %f29;
	selp.f32 	%f31, %f30, %f28, %p400;
	ld.const.u32 	%r1314, [%rd68+8];
	shl.b32 	%r1315, %r1314, 2;
	add.s32 	%r1316, %r1295, %r1315;
	ld.shared.f32 	%f32, [%r1316];
	setp.lt.f32 	%p401, %f32, 0f7F7FFFFF;
	add.f32 	%f33, %f31, %f32;
	selp.f32 	%f34, %f33, %f31, %p401;
	ld.const.u32 	%r1317, [%rd68+12];
	shl.b32 	%r1318, %r1317, 2;
	add.s32 	%r1319, %r1295, %r1318;
	ld.shared.f32 	%f35, [%r1319];
	setp.lt.f32 	%p402, %f35, 0f7F7FFFFF;
	add.f32 	%f36, %f34, %f35;
	selp.f32 	%f37, %f36, %f34, %p402;
	ld.const.u32 	%r1320, [%rd68+16];
	shl.b32 	%r1321, %r1320, 2;
	add.s32 	%r1322, %r1295, %r1321;
	ld.shared.f32 	%f38, [%r1322];
	setp.lt.f32 	%p403, %f38, 0f7F7FFFFF;
	add.f32 	%f39, %f37, %f38;
	selp.f32 	%f40, %f39, %f37, %p403;
	ld.const.u32 	%r1323, [%rd68+20];
	shl.b32 	%r1324, %r1323, 2;
	add.s32 	%r1325, %r1295, %r1324;
	ld.shared.f32 	%f41, [%r1325];
	setp.lt.f32 	%p404, %f41, 0f7F7FFFFF;
	add.f32 	%f42, %f40, %f41;
	selp.f32 	%f43, %f42, %f40, %p404;
	ld.const.u32 	%r1326, [%rd68+24];
	shl.b32 	%r1327, %r1326, 2;
	add.s32 	%r1328, %r1295, %r1327;
	ld.shared.f32 	%f44, [%r1328];
	setp.lt.f32 	%p405, %f44, 0f7F7FFFFF;
	add.f32 	%f45, %f43, %f44;
	selp.f32 	%f46, %f45, %f43, %p405;
	ld.const.u32 	%r1329, [%rd68+28];
	shl.b32 	%r1330, %r1329, 2;
	add.s32 	%r1331, %r1295, %r1330;
	ld.shared.f32 	%f47, [%r1331];
	setp.lt.f32 	%p406, %f47, 0f7F7FFFFF;
	add.f32 	%f48, %f46, %f47;
	selp.f32 	%f49, %f48, %f46, %p406;
	ld.const.u32 	%r1332, [%rd68+32];
	shl.b32 	%r1333, %r1332, 2;
	add.s32 	%r1334, %r1295, %r1333;
	ld.shared.f32 	%f50, [%r1334];
	setp.lt.f32 	%p407, %f50, 0f7F7FFFFF;
	add.f32 	%f51, %f49, %f50;
	selp.f32 	%f52, %f51, %f49, %p407;
	ld.const.u32 	%r1335, [%rd68+36];
	shl.b32 	%r1336, %r1335, 2;
	add.s32 	%r1337, %r1295, %r1336;
	ld.shared.f32 	%f53, [%r1337];
	setp.lt.f32 	%p408, %f53, 0f7F7FFFFF;
	add.f32 	%f54, %f52, %f53;
	selp.f32 	%f55, %f54, %f52, %p408;
	ld.const.u32 	%r1338, [%rd68+40];
	shl.b32 	%r1339, %r1338, 2;
	add.s32 	%r1340, %r1295, %r1339;
	ld.shared.f32 	%f56, [%r1340];
	setp.lt.f32 	%p409, %f56, 0f7F7FFFFF;
	add.f32 	%f57, %f55, %f56;
	selp.f32 	%f58, %f57, %f55, %p409;
	ld.const.u32 	%r1341, [%rd68+44];
	shl.b32 	%r1342, %r1341, 2;
	add.s32 	%r1343, %r1295, %r1342;
	ld.shared.f32 	%f59, [%r1343];
	setp.lt.f32 	%p410, %f59, 0f7F7FFFFF;
	add.f32 	%f60, %f58, %f59;
	selp.f32 	%f61, %f60, %f58, %p410;
	ld.const.u32 	%r1344, [%rd68+48];
	shl.b32 	%r1345, %r1344, 2;
	add.s32 	%r1346, %r1295, %r1345;
	ld.shared.f32 	%f62, [%r1346];
	setp.lt.f32 	%p411, %f62, 0f7F7FFFFF;
	add.f32 	%f63, %f61, %f62;
	selp.f32 	%f64, %f63, %f61, %p411;
	ld.const.u32 	%r1347, [%rd68+52];
	shl.b32 	%r1348, %r1347, 2;
	add.s32 	%r1349, %r1295, %r1348;
	ld.shared.f32 	%f65, [%r1349];
	setp.lt.f32 	%p412, %f65, 0f7F7FFFFF;
	add.f32 	%f66, %f64, %f65;
	selp.f32 	%f67, %f66, %f64, %p412;
	ld.const.u32 	%r1350, [%rd68+56];
	shl.b32 	%r1351, %r1350, 2;
	add.s32 	%r1352, %r1295, %r1351;
	ld.shared.f32 	%f68, [%r1352];
	setp.lt.f32 	%p413, %f68, 0f7F7FFFFF;
	add.f32 	%f69, %f67, %f68;
	selp.f32 	%f70, %f69, %f67, %p413;
	ld.const.u32 	%r1353, [%rd68+60];
	shl.b32 	%r1354, %r1353, 2;
	add.s32 	%r1355, %r1295, %r1354;
	ld.shared.f32 	%f71, [%r1355];
	setp.lt.f32 	%p414, %f71, 0f7F7FFFFF;
	add.f32 	%f72, %f70, %f71;
	selp.f32 	%f73, %f72, %f70, %p414;
	ld.const.u32 	%r1356, [%rd68+64];
	shl.b32 	%r1357, %r1356, 2;
	add.s32 	%r1358, %r1295, %r1357;
	ld.shared.f32 	%f74, [%r1358];
	setp.lt.f32 	%p415, %f74, 0f7F7FFFFF;
	add.f32 	%f75, %f73, %f74;
	selp.f32 	%f76, %f75, %f73, %p415;
	ld.const.u32 	%r1359, [%rd68+68];
	shl.b32 	%r1360, %r1359, 2;
	add.s32 	%r1361, %r1295, %r1360;
	ld.shared.f32 	%f77, [%r1361];
	setp.lt.f32 	%p416, %f77, 0f7F7FFFFF;
	add.f32 	%f78, %f76, %f77;
	selp.f32 	%f79, %f78, %f76, %p416;
	ld.const.u32 	%r1362, [%rd68+72];
	shl.b32 	%r1363, %r1362, 2;
	add.s32 	%r1364, %r1295, %r1363;
	ld.shared.f32 	%f80, [%r1364];
	setp.lt.f32 	%p417, %f80, 0f7F7FFFFF;
	add.f32 	%f81, %f79, %f80;
	selp.f32 	%f82, %f81, %f79, %p417;
	ld.const.u32 	%r1365, [%rd68+76];
	shl.b32 	%r1366, %r1365, 2;
	add.s32 	%r1367, %r1295, %r1366;
	ld.shared.f32 	%f83, [%r1367];
	setp.lt.f32 	%p418, %f83, 0f7F7FFFFF;
	add.f32 	%f84, %f82, %f83;
	selp.f32 	%f85, %f84, %f82, %p418;
	cvt.rn.f32.u16 	%f86, %rs171;
	div.rn.f32 	%f8, %f85, %f86;
	setp.leu.f32 	%p419, %f8, %f91;
	@%p419 bra 	$L__BB2_338;
	mov.u32 	%r1731, %r443;
	mov.f32 	%f91, %f8;
$L__BB2_338:
	add.s32 	%r1729, %r443, 32;
	setp.lt.u32 	%p420, %r443, 49;
	@%p420 bra 	$L__BB2_335;
	setp.lt.u32 	%p421, %r1732, 2;
	@%p421 bra 	$L__BB2_344;
$L__BB2_340:
	setp.eq.s32 	%p422, %r1297, -1;
	shr.u32 	%r449, %r1732, 1;
	@%p422 bra 	$L__BB2_342;
	// begin inline asm
	mov.u32 %r1368, %laneid;
	// end inline asm
	add.s32 	%r1369, %r449, 1;
	fns.b32 	%r1370, %r1297, %r1368, %r1369;
	setp.gt.u32 	%p423, %r1370, 31;
	selp.b32 	%r1371, %r1368, %r1370, %p423;
	mov.b32 	%r1372, %f91;
	shfl.sync.idx.b32	%r1734|%p1, %r1372, %r1371, 31, %r1297;
	shfl.sync.idx.b32	%r1735|%p2, %r1731, %r1371, 31, %r1297;
	bra.uni 	$L__BB2_343;
$L__BB2_342:
	mov.b32 	%r1373, %f91;
	shfl.sync.down.b32	%r1734|%p3, %r1373, %r449, 31, -1;
	shfl.sync.down.b32	%r1735|%p4, %r1731, %r449, 31, -1;
$L__BB2_343:
	mov.b32 	%f87, %r1734;
	setp.lt.f32 	%p424, %f91, %f87;
	selp.b32 	%r1731, %r1735, %r1731, %p424;
	selp.f32 	%f91, %f87, %f91, %p424;
	setp.gt.u32 	%p425, %r1732, 3;
	mov.u32 	%r1732, %r449;
	@%p425 bra 	$L__BB2_340;
$L__BB2_344:
	brev.b32 	%r1374, %r1297;
	bfind.shiftamt.u32 	%r1375, %r1374;
	shfl.sync.idx.b32	%r458|%p426, %r1731, %r1375, 31, %r1297;
	setp.lt.s32 	%p427, %r458, 0;
	@%p427 bra 	$L__BB2_278;
	shl.b32 	%r1376, %r458, 1;
	add.s32 	%r459, %r1103, %r1376;
	ld.shared.u16 	%rs172, [%r459];
	setp.eq.s16 	%p428, %rs172, 0;
	setp.gt.s32 	%p429, %r1736, 80;
	or.pred  	%p430, %p429, %p428;
	@%p430 bra 	$L__BB2_278;
	setp.gt.u32 	%p431, %r10, 16;
	mul.wide.s32 	%rd69, %r1736, 168;
	add.s64 	%rd23, %rd3, %rd69;
	st.local.u32 	[%rd23], %r458;
	ld.shared.u16 	%rs485, [%r11];
	mul.wide.u32 	%rd70, %r10, 2;
	add.s64 	%rd24, %rd23, %rd70;
	st.local.u16 	[%rd24+6], %rs485;
	ld.shared.u16 	%rs486, [%r11+64];
	st.local.u16 	[%rd24+70], %rs486;
	@%p431 bra 	$L__BB2_348;
	ld.shared.u16 	%rs487, [%r11+128];
	st.local.u16 	[%rd24+134], %rs487;
$L__BB2_348:
	bar.warp.sync 	%r479;
	add.s32 	%r1736, %r1736, 1;
	cvt.u32.u16 	%r1378, %rs172;
	brev.b32 	%r1379, %r1378;
	bfind.shiftamt.u32 	%r1380, %r1379;
	mov.b32 	%r1381, 1;
	shl.b32 	%r1382, %r1381, %r1380;
	cvt.u16.u32 	%rs173, %r1382;
	not.b16 	%rs174, %rs173;
	and.b16  	%rs488, %rs172, %rs174;
	st.local.u16 	[%rd23+4], %rs488;
	mul.wide.u32 	%rd71, %r458, 80;
	mov.u64 	%rd72, d_peers;
	add.s64 	%rd25, %rd72, %rd71;
	ld.const.u32 	%r1383, [%rd25];
	shl.b32 	%r1384, %r1383, 1;
	add.s32 	%r1386, %r1103, %r1384;
	ld.shared.u16 	%rs489, [%r1386];
	add.s16 	%rs490, %rs489, -1;
	xor.b16  	%rs491, %rs489, %rs490;
	setp.gt.u16 	%p432, %rs491, %rs490;
	and.b16  	%rs492, %rs489, %rs174;
	setp.ne.s16 	%p433, %rs492, 0;
	or.pred  	%p434, %p432, %p433;
	@%p434 bra 	$L__BB2_350;
$L__BB2_349:
	setp.eq.s32 	%p493, %r1736, 0;
	mov.b32 	%r1738, -1;
	@%p493 bra 	$L__BB2_279;
	bra.uni 	$L__BB2_372;
$L__BB2_350:
	ld.const.u32 	%r1387, [%rd25+4];
	shl.b32 	%r1388, %r1387, 1;
	add.s32 	%r1390, %r1103, %r1388;
	ld.shared.u16 	%rs494, [%r1390];
	add.s16 	%rs496, %rs494, -1;
	xor.b16  	%rs497, %rs494, %rs496;
	setp.le.u16 	%p435, %rs497, %rs496;
	and.b16  	%rs498, %rs494, %rs174;
	setp.eq.s16 	%p436, %rs498, 0;
	and.pred  	%p437, %p435, %p436;
	@%p437 bra 	$L__BB2_349;
	ld.const.u32 	%r1391, [%rd25+8];
	shl.b32 	%r1392, %r1391, 1;
	add.s32 	%r1394, %r1103, %r1392;
	ld.shared.u16 	%rs499, [%r1394];
	add.s16 	%rs501, %rs499, -1;
	xor.b16  	%rs502, %rs499, %rs501;
	setp.le.u16 	%p438, %rs502, %rs501;
	and.b16  	%rs503, %rs499, %rs174;
	setp.eq.s16 	%p439, %rs503, 0;
	and.pred  	%p440, %p438, %p439;
	@%p440 bra 	$L__BB2_349;
	ld.const.u32 	%r1395, [%rd25+12];
	shl.b32 	%r1396, %r1395, 1;
	add.s32 	%r1398, %r1103, %r1396;
	ld.shared.u16 	%rs504, [%r1398];
	add.s16 	%rs506, %rs504, -1;
	xor.b16  	%rs507, %rs504, %rs506;
	setp.le.u16 	%p441, %rs507, %rs506;
	and.b16  	%rs508, %rs504, %rs174;
	setp.eq.s16 	%p442, %rs508, 0;
	and.pred  	%p443, %p441, %p442;
	@%p443 bra 	$L__BB2_349;
	ld.const.u32 	%r1399, [%rd25+16];
	shl.b32 	%r1400, %r1399, 1;
	add.s32 	%r1402, %r1103, %r1400;
	ld.shared.u16 	%rs509, [%r1402];
	add.s16 	%rs511, %rs509, -1;
	xor.b16  	%rs512, %rs509, %rs511;
	setp.le.u16 	%p444, %rs512, %rs511;
	and.b16  	%rs513, %rs509, %rs174;
	setp.eq.s16 	%p445, %rs513, 0;
	and.pred  	%p446, %p444, %p445;
	@%p446 bra 	$L__BB2_349;
	ld.const.u32 	%r1403, [%rd25+20];
	shl.b32 	%r1404, %r1403, 1;
	add.s32 	%r1406, %r1103, %r1404;
	ld.shared.u16 	%rs514, [%r1406];
	add.s16 	%rs516, %rs514, -1;
	xor.b16  	%rs517, %rs514, %rs516;
	setp.le.u16 	%p447, %rs517, %rs516;
	and.b16  	%rs518, %rs514, %rs174;
	setp.eq.s16 	%p448, %rs518, 0;
	and.pred  	%p449, %p447, %p448;
	@%p449 bra 	$L__BB2_349;
	ld.const.u32 	%r1407, [%rd25+24];
	shl.b32 	%r1408, %r1407, 1;
	add.s32 	%r1410, %r1103, %r1408;
	ld.shared.u16 	%rs519, [%r1410];
	add.s16 	%rs521, %rs519, -1;
	xor.b16  	%rs522, %rs519, %rs521;
	setp.le.u16 	%p450, %rs522, %rs521;
	and.b16  	%rs523, %rs519, %rs174;
	setp.eq.s16 	%p451, %rs523, 0;
	and.pred  	%p452, %p450, %p451;
	@%p452 bra 	$L__BB2_349;
	ld.const.u32 	%r1411, [%rd25+28];
	shl.b32 	%r1412, %r1411, 1;
	add.s32 	%r1414, %r1103, %r1412;
	ld.shared.u16 	%rs524, [%r1414];
	add.s16 	%rs526, %rs524, -1;
	xor.b16  	%rs527, %rs524, %rs526;
	setp.le.u16 	%p453, %rs527, %rs526;
	and.b16  	%rs528, %rs524, %rs174;
	setp.eq.s16 	%p454, %rs528, 0;
	and.pred  	%p455, %p453, %p454;
	@%p455 bra 	$L__BB2_349;
	ld.const.u32 	%r1415, [%rd25+32];
	shl.b32 	%r1416, %r1415, 1;
	add.s32 	%r1418, %r1103, %r1416;
	ld.shared.u16 	%rs529, [%r1418];
	add.s16 	%rs531, %rs529, -1;
	xor.b16  	%rs532, %rs529, %rs531;
	setp.le.u16 	%p456, %rs532, %rs531;
	and.b16  	%rs533, %rs529, %rs174;
	setp.eq.s16 	%p457, %rs533, 0;
	and.pred  	%p458, %p456, %p457;
	@%p458 bra 	$L__BB2_349;
	ld.const.u32 	%r1419, [%rd25+36];
	shl.b32 	%r1420, %r1419, 1;
	add.s32 	%r1422, %r1103, %r1420;
	ld.shared.u16 	%rs534, [%r1422];
	add.s16 	%rs536, %rs534, -1;
	xor.b16  	%rs537, %rs534, %rs536;
	setp.le.u16 	%p459, %rs537, %rs536;
	and.b16  	%rs538, %rs534, %rs174;
	setp.eq.s16 	%p460, %rs538, 0;
	and.pred  	%p461, %p459, %p460;
	@%p461 bra 	$L__BB2_349;
	ld.const.u32 	%r1423, [%rd25+40];
	shl.b32 	%r1424, %r1423, 1;
	add.s32 	%r1426, %r1103, %r1424;
	ld.shared.u16 	%rs539, [%r1426];
	add.s16 	%rs541, %rs539, -1;
	xor.b16  	%rs542, %rs539, %rs541;
	setp.le.u16 	%p462, %rs542, %rs541;
	and.b16  	%rs543, %rs539, %rs174;
	setp.eq.s16 	%p463, %rs543, 0;
	and.pred  	%p464, %p462, %p463;
	@%p464 bra 	$L__BB2_349;
	ld.const.u32 	%r1427, [%rd25+44];
	shl.b32 	%r1428, %r1427, 1;
	add.s32 	%r1430, %r1103, %r1428;
	ld.shared.u16 	%rs544, [%r1430];
	add.s16 	%rs546, %rs544, -1;
	xor.b16  	%rs547, %rs544, %rs546;
	setp.le.u16 	%p465, %rs547, %rs546;
	and.b16  	%rs548, %rs544, %rs174;
	setp.eq.s16 	%p466, %rs548, 0;
	and.pred  	%p467, %p465, %p466;
	@%p467 bra 	$L__BB2_349;
	ld.const.u32 	%r1431, [%rd25+48];
	shl.b32 	%r1432, %r1431, 1;
	add.s32 	%r1434, %r1103, %r1432;
	ld.shared.u16 	%rs549, [%r1434];
	add.s16 	%rs551, %rs549, -1;
	xor.b16  	%rs552, %rs549, %rs551;
	setp.le.u16 	%p468, %rs552, %rs551;
	and.b16  	%rs553, %rs549, %rs174;
	setp.eq.s16 	%p469, %rs553, 0;
	and.pred  	%p470, %p468, %p469;
	@%p470 bra 	$L__BB2_349;
	ld.const.u32 	%r1435, [%rd25+52];
	shl.b32 	%r1436, %r1435, 1;
	add.s32 	%r1438, %r1103, %r1436;
	ld.shared.u16 	%rs554, [%r1438];
	add.s16 	%rs556, %rs554, -1;
	xor.b16  	%rs557, %rs554, %rs556;
	setp.le.u16 	%p471, %rs557, %rs556;
	and.b16  	%rs558, %rs554, %rs174;
	setp.eq.s16 	%p472, %rs558, 0;
	and.pred  	%p473, %p471, %p472;
	@%p473 bra 	$L__BB2_349;
	ld.const.u32 	%r1439, [%rd25+56];
	shl.b32 	%r1440, %r1439, 1;
	add.s32 	%r1442, %r1103, %r1440;
	ld.shared.u16 	%rs559, [%r1442];
	add.s16 	%rs561, %rs559, -1;
	xor.b16  	%rs562, %rs559, %rs561;
	setp.le.u16 	%p474, %rs562, %rs561;
	and.b16  	%rs563, %rs559, %rs174;
	setp.eq.s16 	%p475, %rs563, 0;
	and.pred  	%p476, %p474, %p475;
	@%p476 bra 	$L__BB2_349;
	ld.const.u32 	%r1443, [%rd25+60];
	shl.b32 	%r1444, %r1443, 1;
	add.s32 	%r1446, %r1103, %r1444;
	ld.shared.u16 	%rs564, [%r1446];
	add.s16 	%rs566, %rs564, -1;
	xor.b16  	%rs567, %rs564, %rs566;
	setp.le.u16 	%p477, %rs567, %rs566;
	and.b16  	%rs568, %rs564, %rs174;
	setp.eq.s16 	%p478, %rs568, 0;
	and.pred  	%p479, %p477, %p478;
	@%p479 bra 	$L__BB2_349;
	ld.const.u32 	%r1447, [%rd25+64];
	shl.b32 	%r1448, %r1447, 1;
	add.s32 	%r1450, %r1103, %r1448;
	ld.shared.u16 	%rs569, [%r1450];
	add.s16 	%rs571, %rs569, -1;
	xor.b16  	%rs572, %rs569, %rs571;
	setp.le.u16 	%p480, %rs572, %rs571;
	and.b16  	%rs573, %rs569, %rs174;
	setp.eq.s16 	%p481, %rs573, 0;
	and.pred  	%p482, %p480, %p481;
	@%p482 bra 	$L__BB2_349;
	ld.const.u32 	%r1451, [%rd25+68];
	shl.b32 	%r1452, %r1451, 1;
	add.s32 	%r1454, %r1103, %r1452;
	ld.shared.u16 	%rs574, [%r1454];
	add.s16 	%rs576, %rs574, -1;
	xor.b16  	%rs577, %rs574, %rs576;
	setp.le.u16 	%p483, %rs577, %rs576;
	and.b16  	%rs578, %rs574, %rs174;
	setp.eq.s16 	%p484, %rs578, 0;
	and.pred  	%p485, %p483, %p484;
	@%p485 bra 	$L__BB2_349;
	ld.const.u32 	%r1455, [%rd25+72];
	shl.b32 	%r1456, %r1455, 1;
	add.s32 	%r1458, %r1103, %r1456;
	ld.shared.u16 	%rs579, [%r1458];
	add.s16 	%rs581, %rs579, -1;
	xor.b16  	%rs582, %rs579, %rs581;
	setp.le.u16 	%p486, %rs582, %rs581;
	and.b16  	%rs583, %rs579, %rs174;
	setp.eq.s16 	%p487, %rs583, 0;
	and.pred  	%p488, %p486, %p487;
	@%p488 bra 	$L__BB2_349;
	ld.const.u32 	%r1459, [%rd25+76];
	shl.b32 	%r1460, %r1459, 1;
	add.s32 	%r1462, %r1103, %r1460;
	ld.shared.u16 	%rs584, [%r1462];
	add.s16 	%rs586, %rs584, -1;
	xor.b16  	%rs587, %rs584, %rs586;
	setp.le.u16 	%p489, %rs587, %rs586;
	and.b16  	%rs588, %rs584, %rs174;
	setp.eq.s16 	%p490, %rs588, 0;
	and.pred  	%p491, %p489, %p490;
	@%p491 bra 	$L__BB2_349;
	st.shared.u16 	[%r459], %rs173;
	bra.uni 	$L__BB2_5;
$L__BB2_370:
	mov.b16 	%rs690, 0;
	st.local.u16 	[%rd26+-164], %rs690;
$L__BB2_371:
	setp.eq.s32 	%p557, %r1736, 0;
	@%p557 bra 	$L__BB2_279;
$L__BB2_372:
	mov.u32 	%r462, %r1736;
	add.s32 	%r1736, %r462, -1;
	mul.wide.s32 	%rd73, %r462, 168;
	add.s64 	%rd26, %rd3, %rd73;
	ld.local.u16 	%rs758, [%rd26+-164];
	setp.eq.s16 	%p494, %rs758, 0;
	@%p494 bra 	$L__BB2_371;
	add.s64 	%rd27, %rd26, -168;
	mul.wide.u32 	%rd74, %r10, 2;
	add.s64 	%rd28, %rd27, %rd74;
	ld.local.u16 	%rs176, [%rd28+6];
	ld.local.u16 	%rs177, [%rd28+70];
	bra.uni 	$L__BB2_375;
$L__BB2_374:
	setp.eq.s16 	%p556, %rs758, 0;
	@%p556 bra 	$L__BB2_370;
$L__BB2_375:
	setp.gt.u32 	%p495, %r10, 16;
	cvt.u32.u16 	%r1465, %rs758;
	brev.b32 	%r1466, %r1465;
	bfind.shiftamt.u32 	%r1467, %r1466;
	mov.b32 	%r1468, 1;
	shl.b32 	%r1469, %r1468, %r1467;
	cvt.u16.u32 	%rs179, %r1469;
	not.b16 	%rs180, %rs179;
	and.b16  	%rs758, %rs758, %rs180;
	st.shared.u16 	[%r11], %rs176;
	st.shared.u16 	[%r11+64], %rs177;
	@%p495 bra 	$L__BB2_377;
	ld.local.u16 	%rs589, [%rd28+134];
	st.shared.u16 	[%r11+128], %rs589;
$L__BB2_377:
	bar.warp.sync 	%r479;
	ld.local.u32 	%r464, [%rd27];
	mul.wide.s32 	%rd75, %r464, 80;
	mov.u64 	%rd76, d_peers;
	add.s64 	%rd29, %rd76, %rd75;
	ld.const.u32 	%r1470, [%rd29];
	shl.b32 	%r1471, %r1470, 1;
	mov.u32 	%r1472, _ZZ23phase3_branching_kernelPtPiiE7s_cands;
	add.s32 	%r1473, %r1472, %r1471;
	ld.shared.u16 	%rs590, [%r1473];
	add.s16 	%rs592, %rs590, -1;
	xor.b16  	%rs593, %rs590, %rs592;
	setp.le.u16 	%p496, %rs593, %rs592;
	and.b16  	%rs594, %rs590, %rs180;
	setp.eq.s16 	%p497, %rs594, 0;
	and.pred  	%p498, %p496, %p497;
	@%p498 bra 	$L__BB2_374;
	ld.const.u32 	%r1474, [%rd29+4];
	shl.b32 	%r1475, %r1474, 1;
	add.s32 	%r1477, %r1472, %r1475;
	ld.shared.u16 	%rs595, [%r1477];
	add.s16 	%rs597, %rs595, -1;
	xor.b16  	%rs598, %rs595, %rs597;
	setp.le.u16 	%p499, %rs598, %rs597;
	and.b16  	%rs599, %rs595, %rs180;
	setp.eq.s16 	%p500, %rs599, 0;
	and.pred  	%p501, %p499, %p500;
	@%p501 bra 	$L__BB2_374;
	ld.const.u32 	%r1478, [%rd29+8];
	shl.b32 	%r1479, %r1478, 1;
	add.s32 	%r1481, %r1472, %r1479;
	ld.shared.u16 	%rs600, [%r1481];
	add.s16 	%rs602, %rs600, -1;
	xor.b16  	%rs603, %rs600, %rs602;
	setp.le.u16 	%p502, %rs603, %rs602;
	and.b16  	%rs604, %rs600, %rs180;
	setp.eq.s16 	%p503, %rs604, 0;
	and.pred  	%p504, %p502, %p503;
	@%p504 bra 	$L__BB2_374;
	ld.const.u32 	%r1482, [%rd29+12];
	shl.b32 	%r1483, %r1482, 1;
	add.s32 	%r1485, %r1472, %r1483;
	ld.shared.u16 	%rs605, [%r1485];
	add.s16 	%rs607, %rs605, -1;
	xor.b16  	%rs608, %rs605, %rs607;
	setp.le.u16 	%p505, %rs608, %rs607;
	and.b16  	%rs609, %rs605, %rs180;
	setp.eq.s16 	%p506, %rs609, 0;
	and.pred  	%p507, %p505, %p506;
	@%p507 bra 	$L__BB2_374;
	ld.const.u32 	%r1486, [%rd29+16];
	shl.b32 	%r1487, %r1486, 1;
	add.s32 	%r1489, %r1472, %r1487;
	ld.shared.u16 	%rs610, [%r1489];
	add.s16 	%rs612, %rs610, -1;
	xor.b16  	%rs613, %rs610, %rs612;
	setp.le.u16 	%p508, %rs613, %rs612;
	and.b16  	%rs614, %rs610, %rs180;
	setp.eq.s16 	%p509, %rs614, 0;
	and.pred  	%p510, %p508, %p509;
	@%p510 bra 	$L__BB2_374;
	ld.const.u32 	%r1490, [%rd29+20];
	shl.b32 	%r1491, %r1490, 1;
	add.s32 	%r1493, %r1472, %r1491;
	ld.shared.u16 	%rs615, [%r1493];
	add.s16 	%rs617, %rs615, -1;
	xor.b16  	%rs618, %rs615, %rs617;
	setp.le.u16 	%p511, %rs618, %rs617;
	and.b16  	%rs619, %rs615, %rs180;
	setp.eq.s16 	%p512, %rs619, 0;
	and.pred  	%p513, %p511, %p512;
	@%p513 bra 	$L__BB2_374;
	ld.const.u32 	%r1494, [%rd29+24];
	shl.b32 	%r1495, %r1494, 1;
	add.s32 	%r1497, %r1472, %r1495;
	ld.shared.u16 	%rs620, [%r1497];
	add.s16 	%rs622, %rs620, -1;
	xor.b16  	%rs623, %rs620, %rs622;
	setp.le.u16 	%p514, %rs623, %rs622;
	and.b16  	%rs624, %rs620, %rs180;
	setp.eq.s16 	%p515, %rs624, 0;
	and.pred  	%p516, %p514, %p515;
	@%p516 bra 	$L__BB2_374;
	ld.const.u32 	%r1498, [%rd29+28];
	shl.b32 	%r1499, %r1498, 1;
	add.s32 	%r1501, %r1472, %r1499;
	ld.shared.u16 	%rs625, [%r1501];
	add.s16 	%rs627, %rs625, -1;
	xor.b16  	%rs628, %rs625, %rs627;
	setp.le.u16 	%p517, %rs628, %rs627;
	and.b16  	%rs629, %rs625, %rs180;
	setp.eq.s16 	%p518, %rs629, 0;
	and.pred  	%p519, %p517, %p518;
	@%p519 bra 	$L__BB2_374;
	ld.const.u32 	%r1502, [%rd29+32];
	shl.b32 	%r1503, %r1502, 1;
	add.s32 	%r1505, %r1472, %r1503;
	ld.shared.u16 	%rs630, [%r1505];
	add.s16 	%rs632, %rs630, -1;
	xor.b16  	%rs633, %rs630, %rs632;
	setp.le.u16 	%p520, %rs633, %rs632;
	and.b16  	%rs634, %rs630, %rs180;
	setp.eq.s16 	%p521, %rs634, 0;
	and.pred  	%p522, %p520, %p521;
	@%p522 bra 	$L__BB2_374;
	ld.const.u32 	%r1506, [%rd29+36];
	shl.b32 	%r1507, %r1506, 1;
	add.s32 	%r1509, %r1472, %r1507;
	ld.shared.u16 	%rs635, [%r1509];
	add.s16 	%rs637, %rs635, -1;
	xor.b16  	%rs638, %rs635, %rs637;
	setp.le.u16 	%p523, %rs638, %rs637;
	and.b16  	%rs639, %rs635, %rs180;
	setp.eq.s16 	%p524, %rs639, 0;
	and.pred  	%p525, %p523, %p524;
	@%p525 bra 	$L__BB2_374;
	ld.const.u32 	%r1510, [%rd29+40];
	shl.b32 	%r1511, %r1510, 1;
	add.s32 	%r1513, %r1472, %r1511;
	ld.shared.u16 	%rs640, [%r1513];
	add.s16 	%rs642, %rs640, -1;
	xor.b16  	%rs643, %rs640, %rs642;
	setp.le.u16 	%p526, %rs643, %rs642;
	and.b16  	%rs644, %rs640, %rs180;
	setp.eq.s16 	%p527, %rs644, 0;
	and.pred  	%p528, %p526, %p527;
	@%p528 bra 	$L__BB2_374;
	ld.const.u32 	%r1514, [%rd29+44];
	shl.b32 	%r1515, %r1514, 1;
	add.s32 	%r1517, %r1472, %r1515;
	ld.shared.u16 	%rs645, [%r1517];
	add.s16 	%rs647, %rs645, -1;
	xor.b16  	%rs648, %rs645, %rs647;
	setp.le.u16 	%p529, %rs648, %rs647;
	and.b16  	%rs649, %rs645, %rs180;
	setp.eq.s16 	%p530, %rs649, 0;
	and.pred  	%p531, %p529, %p530;
	@%p531 bra 	$L__BB2_374;
	ld.const.u32 	%r1518, [%rd29+48];
	shl.b32 	%r1519, %r1518, 1;
	add.s32 	%r1521, %r1472, %r1519;
	ld.shared.u16 	%rs650, [%r1521];
	add.s16 	%rs652, %rs650, -1;
	xor.b16  	%rs653, %rs650, %rs652;
	setp.le.u16 	%p532, %rs653, %rs652;
	and.b16  	%rs654, %rs650, %rs180;
	setp.eq.s16 	%p533, %rs654, 0;
	and.pred  	%p534, %p532, %p533;
	@%p534 bra 	$L__BB2_374;
	ld.const.u32 	%r1522, [%rd29+52];
	shl.b32 	%r1523, %r1522, 1;
	add.s32 	%r1525, %r1472, %r1523;
	ld.shared.u16 	%rs655, [%r1525];
	add.s16 	%rs657, %rs655, -1;
	xor.b16  	%rs658, %rs655, %rs657;
	setp.le.u16 	%p535, %rs658, %rs657;
	and.b16  	%rs659, %rs655, %rs180;
	setp.eq.s16 	%p536, %rs659, 0;
	and.pred  	%p537, %p535, %p536;
	@%p537 bra 	$L__BB2_374;
	ld.const.u32 	%r1526, [%rd29+56];
	shl.b32 	%r1527, %r1526, 1;
	add.s32 	%r1529, %r1472, %r1527;
	ld.shared.u16 	%rs660, [%r1529];
	add.s16 	%rs662, %rs660, -1;
	xor.b16  	%rs663, %rs660, %rs662;
	setp.le.u16 	%p538, %rs663, %rs662;
	and.b16  	%rs664, %rs660, %rs180;
	setp.eq.s16 	%p539, %rs664, 0;
	and.pred  	%p540, %p538, %p539;
	@%p540 bra 	$L__BB2_374;
	ld.const.u32 	%r1530, [%rd29+60];
	shl.b32 	%r1531, %r1530, 1;
	add.s32 	%r1533, %r1472, %r1531;
	ld.shared.u16 	%rs665, [%r1533];
	add.s16 	%rs667, %rs665, -1;
	xor.b16  	%rs668, %rs665, %rs667;
	setp.le.u16 	%p541, %rs668, %rs667;
	and.b16  	%rs669, %rs665, %rs180;
	setp.eq.s16 	%p542, %rs669, 0;
	and.pred  	%p543, %p541, %p542;
	@%p543 bra 	$L__BB2_374;
	ld.const.u32 	%r1534, [%rd29+64];
	shl.b32 	%r1535, %r1534, 1;
	add.s32 	%r1537, %r1472, %r1535;
	ld.shared.u16 	%rs670, [%r1537];
	add.s16 	%rs672, %rs670, -1;
	xor.b16  	%rs673, %rs670, %rs672;
	setp.le.u16 	%p544, %rs673, %rs672;
	and.b16  	%rs674, %rs670, %rs180;
	setp.eq.s16 	%p545, %rs674, 0;
	and.pred  	%p546, %p544, %p545;
	@%p546 bra 	$L__BB2_374;
	ld.const.u32 	%r1538, [%rd29+68];
	shl.b32 	%r1539, %r1538, 1;
	add.s32 	%r1541, %r1472, %r1539;
	ld.shared.u16 	%rs675, [%r1541];
	add.s16 	%rs677, %rs675, -1;
	xor.b16  	%rs678, %rs675, %rs677;
	setp.le.u16 	%p547, %rs678, %rs677;
	and.b16  	%rs679, %rs675, %rs180;
	setp.eq.s16 	%p548, %rs679, 0;
	and.pred  	%p549, %p547, %p548;
	@%p549 bra 	$L__BB2_374;
	ld.const.u32 	%r1542, [%rd29+72];
	shl.b32 	%r1543, %r1542, 1;
	add.s32 	%r1545, %r1472, %r1543;
	ld.shared.u16 	%rs680, [%r1545];
	add.s16 	%rs682, %rs680, -1;
	xor.b16  	%rs683, %rs680, %rs682;
	setp.le.u16 	%p550, %rs683, %rs682;
	and.b16  	%rs684, %rs680, %rs180;
	setp.eq.s16 	%p551, %rs684, 0;
	and.pred  	%p552, %p550, %p551;
	@%p552 bra 	$L__BB2_374;
	ld.const.u32 	%r1546, [%rd29+76];
	shl.b32 	%r1547, %r1546, 1;
	add.s32 	%r1549, %r1472, %r1547;
	ld.shared.u16 	%rs685, [%r1549];
	add.s16 	%rs687, %rs685, -1;
	xor.b16  	%rs688, %rs685, %rs687;
	setp.le.u16 	%p553, %rs688, %rs687;
	and.b16  	%rs689, %rs685, %rs180;
	setp.eq.s16 	%p554, %rs689, 0;
	and.pred  	%p555, %p553, %p554;
	@%p555 bra 	$L__BB2_374;
	st.local.u16 	[%rd26+-164], %rs758;
	shl.b32 	%r1550, %r464, 1;
	add.s32 	%r1552, %r1472, %r1550;
	st.shared.u16 	[%r1552], %rs179;
	mov.u32 	%r1736, %r462;
	bra.uni 	$L__BB2_5;

}
	// .globl	_Z17trichotomy_kernelPKtPfS1_i
.visible .entry _Z17trichotomy_kernelPKtPfS1_i(
	.param .u64 .ptr .align 1 _Z17trichotomy_kernelPKtPfS1_i_param_0,
	.param .u64 .ptr .align 1 _Z17trichotomy_kernelPKtPfS1_i_param_1,
	.param .u64 .ptr .align 1 _Z17trichotomy_kernelPKtPfS1_i_param_2,
	.param .u32 _Z17trichotomy_kernelPKtPfS1_i_param_3
)
{
	.reg .pred 	%p<66>;
	.reg .b16 	%rs<72>;
	.reg .b32 	%r<309>;
	.reg .b32 	%f<37>;
	.reg .b64 	%rd<74>;

	ld.param.u32 	%r104, [_Z17trichotomy_kernelPKtPfS1_i_param_3];
	mov.u32 	%r1, %ctaid.x;
	setp.ge.s32 	%p10, %r1, %r104;
	@%p10 bra 	$L__BB3_55;
	ld.param.u64 	%rd68, [_Z17trichotomy_kernelPKtPfS1_i_param_0];
	cvta.to.global.u64 	%rd11, %rd68;
	// begin inline asm
	activemask.b32 %r105;
	// end inline asm
	popc.b32 	%r303, %r105;
	// begin inline asm
	mov.u32 %r106, %lanemask_lt;
	// end inline asm
	and.b32  	%r4, %r106, %r105;
	popc.b32 	%r263, %r4;
	mul.lo.s32 	%r108, %r1, 81;
	mul.wide.u32 	%rd12, %r263, 2;
	mul.wide.u32 	%rd13, %r108, 2;
	add.s64 	%rd14, %rd12, %rd13;
	add.s64 	%rd73, %rd11, %rd14;
	mul.wide.u32 	%rd15, %r263, 80;
	mov.u64 	%rd16, d_peers;
	add.s64 	%rd17, %rd15, %rd16;
	add.s64 	%rd72, %rd17, 40;
	mov.b32 	%r304, 0;
	mov.f32 	%f36, 0f00000000;
	mov.u32 	%r265, %r304;
$L__BB3_2:
	ld.global.nc.u16 	%rs1, [%rd73];
	cvt.u32.u16 	%r109, %rs1;
	popc.b32 	%r110, %r109;
	cvt.u16.u32 	%rs2, %r110;
	setp.ne.s16 	%p11, %rs2, 1;
	@%p11 bra 	$L__BB3_4;
	add.s32 	%r265, %r265, 1;
	bra.uni 	$L__BB3_45;
$L__BB3_4:
	setp.eq.s16 	%p12, %rs1, 0;
	mov.f32 	%f34, 0f7F7FFFFF;
	@%p12 bra 	$L__BB3_44;
	ld.param.u64 	%rd69, [_Z17trichotomy_kernelPKtPfS1_i_param_0];
	ld.const.u32 	%r111, [%rd72+-40];
	cvta.to.global.u64 	%rd18, %rd69;
	mov.u32 	%r112, %ctaid.x;
	mul.lo.s32 	%r113, %r112, 81;
	mul.wide.u32 	%rd19, %r113, 2;
	add.s64 	%rd20, %rd18, %rd19;
	mul.wide.s32 	%rd21, %r111, 2;
	add.s64 	%rd22, %rd20, %rd21;
	ld.global.nc.u16 	%rs41, [%rd22];
	cvt.u32.u16 	%r114, %rs41;
	popc.b32 	%r115, %r114;
	cvt.u16.u32 	%rs42, %r115;
	setp.eq.s16 	%p13, %rs42, 1;
	selp.u32 	%r116, 1, 0, %p13;
	ld.const.u32 	%r117, [%rd72+-36];
	mul.wide.s32 	%rd23, %r117, 2;
	add.s64 	%rd24, %rd20, %rd23;
	ld.global.nc.u16 	%rs43, [%rd24];
	cvt.u32.u16 	%r118, %rs43;
	popc.b32 	%r119, %r118;
	cvt.u16.u32 	%rs44, %r119;
	setp.eq.s16 	%p14, %rs44, 1;
	selp.u32 	%r120, 1, 0, %p14;
	add.s32 	%r121, %r116, %r120;
	ld.const.u32 	%r122, [%rd72+-32];
	mul.wide.s32 	%rd25, %r122, 2;
	add.s64 	%rd26, %rd20, %rd25;
	ld.global.nc.u16 	%rs3, [%rd26];
	cvt.u32.u16 	%r123, %rs3;
	popc.b32 	%r124, %r123;
	cvt.u16.u32 	%rs45, %r124;
	setp.eq.s16 	%p15, %rs45, 1;
	selp.u32 	%r125, 1, 0, %p15;
	add.s32 	%r126, %r121, %r125;
	ld.const.u32 	%r127, [%rd72+-28];
	mul.wide.s32 	%rd27, %r127, 2;
	add.s64 	%rd28, %rd20, %rd27;
	ld.global.nc.u16 	%rs4, [%rd28];
	cvt.u32.u16 	%r128, %rs4;
	popc.b32 	%r129, %r128;
	cvt.u16.u32 	%rs5, %r129;
	setp.eq.s16 	%p16, %rs5, 1;
	selp.u32 	%r130, 1, 0, %p16;
	add.s32 	%r131, %r126, %r130;
	ld.const.u32 	%r132, [%rd72+-24];
	mul.wide.s32 	%rd29, %r132, 2;
	add.s64 	%rd30, %rd20, %rd29;
	ld.global.nc.u16 	%rs6, [%rd30];
	cvt.u32.u16 	%r133, %rs6;
	popc.b32 	%r134, %r133;
	cvt.u16.u32 	%rs7, %r134;
	setp.eq.s16 	%p17, %rs7, 1;
	selp.u32 	%r135, 1, 0, %p17;
	add.s32 	%r136, %r131, %r135;
	ld.const.u32 	%r137, [%rd72+-20];
	mul.wide.s32 	%rd31, %r137, 2;
	add.s64 	%rd32, %rd20, %rd31;
	ld.global.nc.u16 	%rs8, [%rd32];
	cvt.u32.u16 	%r138, %rs8;
	popc.b32 	%r139, %r138;
	cvt.u16.u32 	%rs9, %r139;
	setp.eq.s16 	%p18, %rs9, 1;
	selp.u32 	%r140, 1, 0, %p18;
	add.s32 	%r141, %r136, %r140;
	ld.const.u32 	%r142, [%rd72+-16];
	mul.wide.s32 	%rd33, %r142, 2;
	add.s64 	%rd34, %rd20, %rd33;
	ld.global.nc.u16 	%rs10, [%rd34];
	cvt.u32.u16 	%r143, %rs10;
	popc.b32 	%r144, %r143;
	cvt.u16.u32 	%rs11, %r144;
	setp.eq.s16 	%p19, %rs11, 1;
	selp.u32 	%r145, 1, 0, %p19;
	add.s32 	%r146, %r141, %r145;
	ld.const.u32 	%r147, [%rd72+-12];
	mul.wide.s32 	%rd35, %r147, 2;
	add.s64 	%rd36, %rd20, %rd35;
	ld.global.nc.u16 	%rs12, [%rd36];
	cvt.u32.u16 	%r148, %rs12;
	popc.b32 	%r149, %r148;
	cvt.u16.u32 	%rs13, %r149;
	setp.eq.s16 	%p20, %rs13, 1;
	selp.u32 	%r150, 1, 0, %p20;
	add.s32 	%r151, %r146, %r150;
	ld.const.u32 	%r152, [%rd72+-8];
	mul.wide.s32 	%rd37, %r152, 2;
	add.s64 	%rd38, %rd20, %rd37;
	ld.global.nc.u16 	%rs14, [%rd38];
	cvt.u32.u16 	%r153, %rs14;
	popc.b32 	%r154, %r153;
	cvt.u16.u32 	%rs15, %r154;
	setp.eq.s16 	%p21, %rs15, 1;
	selp.u32 	%r155, 1, 0, %p21;
	add.s32 	%r156, %r151, %r155;
	ld.const.u32 	%r157, [%rd72+-4];
	mul.wide.s32 	%rd39, %r157, 2;
	add.s64 	%rd40, %rd20, %rd39;
	ld.global.nc.u16 	%rs16, [%rd40];
	cvt.u32.u16 	%r158, %rs16;
	popc.b32 	%r159, %r158;
	cvt.u16.u32 	%rs17, %r159;
	setp.eq.s16 	%p22, %rs17, 1;
	selp.u32 	%r160, 1, 0, %p22;
	add.s32 	%r161, %r156, %r160;
	ld.const.u32 	%r162, [%rd72];
	mul.wide.s32 	%rd41, %r162, 2;
	add.s64 	%rd42, %rd20, %rd41;
	ld.global.nc.u16 	%rs18, [%rd42];
	cvt.u32.u16 	%r163, %rs18;
	popc.b32 	%r164, %r163;
	cvt.u16.u32 	%rs19, %r164;
	setp.eq.s16 	%p23, %rs19, 1;
	selp.u32 	%r165, 1, 0, %p23;
	add.s32 	%r166, %r161, %r165;
	ld.const.u32 	%r167, [%rd72+4];
	mul.wide.s32 	%rd43, %r167, 2;
	add.s64 	%rd44, %rd20, %rd43;
	ld.global.nc.u16 	%rs20, [%rd44];
	cvt.u32.u16 	%r168, %rs20;
	popc.b32 	%r169, %r168;
	cvt.u16.u32 	%rs21, %r169;
	setp.eq.s16 	%p24, %rs21, 1;
	selp.u32 	%r170, 1, 0, %p24;
	add.s32 	%r171, %r166, %r170;
	ld.const.u32 	%r172, [%rd72+8];
	mul.wide.s32 	%rd45, %r172, 2;
	add.s64 	%rd46, %rd20, %rd45;
	ld.global.nc.u16 	%rs22, [%rd46];
	cvt.u32.u16 	%r173, %rs22;
	popc.b32 	%r174, %r173;
	cvt.u16.u32 	%rs23, %r174;
	setp.eq.s16 	%p25, %rs23, 1;
	selp.u32 	%r175, 1, 0, %p25;
	add.s32 	%r176, %r171, %r175;
	ld.const.u32 	%r177, [%rd72+12];
	mul.wide.s32 	%rd47, %r177, 2;
	add.s64 	%rd48, %rd20, %rd47;
	ld.global.nc.u16 	%rs24, [%rd48];
	cvt.u32.u16 	%r178, %rs24;
	popc.b32 	%r179, %r178;
	cvt.u16.u32 	%rs25, %r179;
	setp.eq.s16 	%p26, %rs25, 1;
	selp.u32 	%r180, 1, 0, %p26;
	add.s32 	%r181, %r176, %r180;
	ld.const.u32 	%r182, [%rd72+16];
	mul.wide.s32 	%rd49, %r182, 2;
	add.s64 	%rd50, %rd20, %rd49;
	ld.global.nc.u16 	%rs26, [%rd50];
	cvt.u32.u16 	%r183, %rs26;
	popc.b32 	%r184, %r183;
	cvt.u16.u32 	%rs27, %r184;
	setp.eq.s16 	%p27, %rs27, 1;
	selp.u32 	%r185, 1, 0, %p27;
	add.s32 	%r186, %r181, %r185;
	ld.const.u32 	%r187, [%rd72+20];
	mul.wide.s32 	%rd51, %r187, 2;
	add.s64 	%rd52, %rd20, %rd51;
	ld.global.nc.u16 	%rs28, [%rd52];
	cvt.u32.u16 	%r188, %rs28;
	popc.b32 	%r189, %r188;
	cvt.u16.u32 	%rs29, %r189;
	setp.eq.s16 	%p28, %rs29, 1;
	selp.u32 	%r190, 1, 0, %p28;
	add.s32 	%r191, %r186, %r190;
	ld.const.u32 	%r192, [%rd72+24];
	mul.wide.s32 	%rd53, %r192, 2;
	add.s64 	%rd54, %rd20, %rd53;
	ld.global.nc.u16 	%rs30, [%rd54];
	cvt.u32.u16 	%r193, %rs30;
	popc.b32 	%r194, %r193;
	cvt.u16.u32 	%rs31, %r194;
	setp.eq.s16 	%p29, %rs31, 1;
	selp.u32 	%r195, 1, 0, %p29;
	add.s32 	%r196, %r191, %r195;
	ld.const.u32 	%r197, [%rd72+28];
	mul.wide.s32 	%rd55, %r197, 2;
	add.s64 	%rd56, %rd20, %rd55;
	ld.global.nc.u16 	%rs32, [%rd56];
	cvt.u32.u16 	%r198, %rs32;
	popc.b32 	%r199, %r198;
	cvt.u16.u32 	%rs33, %r199;
	setp.eq.s16 	%p30, %rs33, 1;
	selp.u32 	%r200, 1, 0, %p30;
	add.s32 	%r201, %r196, %r200;
	ld.const.u32 	%r202, [%rd72+32];
	mul.wide.s32 	%rd57, %r202, 2;
	add.s64 	%rd58, %rd20, %rd57;
	ld.global.nc.u16 	%rs34, [%rd58];
	cvt.u32.u16 	%r203, %rs34;
	popc.b32 	%r204, %r203;
	cvt.u16.u32 	%rs35, %r204;
	setp.eq.s16 	%p31, %rs35, 1;
	selp.u32 	%r205, 1, 0, %p31;
	add.s32 	%r206, %r201, %r205;
	ld.const.u32 	%r207, [%rd72+36];
	mul.wide.s32 	%rd59, %r207, 2;
	add.s64 	%rd60, %rd20, %rd59;
	ld.global.nc.u16 	%rs36, [%rd60];
	cvt.u32.u16 	%r208, %rs36;
	popc.b32 	%r209, %r208;
	cvt.u16.u32 	%rs37, %r209;
	setp.eq.s16 	%p32, %rs37, 1;
	selp.u32 	%r210, 1, 0, %p32;
	add.s32 	%r211, %r206, %r210;
	cvt.rn.f32.u32 	%f2, %r211;
	cvt.rn.f32.u16 	%f15, %rs2;
	div.rn.f32 	%f3, %f15, 0f41100000;
	setp.gt.u16 	%p33, %rs42, 1;
	and.b16  	%rs46, %rs41, %rs1;
	cvt.u32.u16 	%r212, %rs46;
	popc.b32 	%r213, %r212;
	cvt.u16.u32 	%rs47, %r213;
	selp.b16 	%rs48, %rs47, 0, %p33;
	selp.u32 	%r214, 1, 0, %p33;
	setp.lt.u16 	%p34, %rs44, 2;
	and.b16  	%rs49, %rs43, %rs1;
	cvt.u32.u16 	%r215, %rs49;
	popc.b32 	%r216, %r215;
	cvt.u16.u32 	%rs50, %r216;
	selp.b32 	%r217, 2, 1, %p33;
	selp.b16 	%rs51, 0, %rs50, %p34;
	add.s16 	%rs71, %rs48, %rs51;
	selp.b32 	%r268, %r214, %r217, %p34;
	setp.lt.u16 	%p35, %rs45, 2;
	@%p35 bra 	$L__BB3_7;
	and.b16  	%rs52, %rs3, %rs1;
	cvt.u32.u16 	%r218, %rs52;
	popc.b32 	%r219, %r218;
	cvt.u16.u32 	%rs53, %r219;
	add.s16 	%rs71, %rs71, %rs53;
	add.s32 	%r268, %r268, 1;
$L__BB3_7:
	cvt.u32.u16 	%r269, %rs71;
	setp.lt.u16 	%p36, %rs5, 2;
	@%p36 bra 	$L__BB3_9;
	and.b16  	%rs54, %rs4, %rs1;
	cvt.u32.u16 	%r220, %rs54;
	popc.b32 	%r221, %r220;
	add.s32 	%r269, %r269, %r221;
	add.s32 	%r268, %r268, 1;
$L__BB3_9:
	setp.lt.u16 	%p37, %rs7, 2;
	@%p37 bra 	$L__BB3_11;
	and.b16  	%rs55, %rs6, %rs1;
	cvt.u32.u16 	%r222, %rs55;
	popc.b32 	%r223, %r222;
	add.s32 	%r269, %r269, %r223;
	add.s32 	%r268, %r268, 1;
$L__BB3_11:
	setp.lt.u16 	%p38, %rs9, 2;
	@%p38 bra 	$L__BB3_13;
	and.b16  	%rs56, %rs8, %rs1;
	cvt.u32.u16 	%r224, %rs56;
	popc.b32 	%r225, %r224;
	add.s32 	%r269, %r269, %r225;
	add.s32 	%r268, %r268, 1;
$L__BB3_13:
	setp.lt.u16 	%p39, %rs11, 2;
	@%p39 bra 	$L__BB3_15;
	and.b16  	%rs57, %rs10, %rs1;
	cvt.u32.u16 	%r226, %rs57;
	popc.b32 	%r227, %r226;
	add.s32 	%r269, %r269, %r227;
	add.s32 	%r268, %r268, 1;
$L__BB3_15:
	setp.lt.u16 	%p40, %rs13, 2;
	@%p40 bra 	$L__BB3_17;
	and.b16  	%rs58, %rs12, %rs1;
	cvt.u32.u16 	%r228, %rs58;
	popc.b32 	%r229, %r228;
	add.s32 	%r269, %r269, %r229;
	add.s32 	%r268, %r268, 1;
$L__BB3_17:
	setp.lt.u16 	%p41, %rs15, 2;
	@%p41 bra 	$L__BB3_19;
	and.b16  	%rs59, %rs14, %rs1;
	cvt.u32.u16 	%r230, %rs59;
	popc.b32 	%r231, %r230;
	add.s32 	%r269, %r269, %r231;
	add.s32 	%r268, %r268, 1;
$L__BB3_19:
	setp.lt.u16 	%p42, %rs17, 2;
	@%p42 bra 	$L__BB3_21;
	and.b16  	%rs60, %rs16, %rs1;
	cvt.u32.u16 	%r232, %rs60;
	popc.b32 	%r233, %r232;
	add.s32 	%r269, %r269, %r233;
	add.s32 	%r268, %r268, 1;
$L__BB3_21:
	setp.lt.u16 	%p43, %rs19, 2;
	@%p43 bra 	$L__BB3_23;
	and.b16  	%rs61, %rs18, %rs1;
	cvt.u32.u16 	%r234, %rs61;
	popc.b32 	%r235, %r234;
	add.s32 	%r269, %r269, %r235;
	add.s32 	%r268, %r268, 1;
$L__BB3_23:
	setp.lt.u16 	%p44, %rs21, 2;
	@%p44 bra 	$L__BB3_25;
	and.b16  	%rs62, %rs20, %rs1;
	cvt.u32.u16 	%r236, %rs62;
	popc.b32 	%r237, %r236;
	add.s32 	%r269, %r269, %r237;
	add.s32 	%r268, %r268, 1;
$L__BB3_25:
	setp.lt.u16 	%p45, %rs23, 2;
	@%p45 bra 	$L__BB3_27;
	and.b16  	%rs63, %rs22, %rs1;
	cvt.u32.u16 	%r238, %rs63;
	popc.b32 	%r239, %r238;
	add.s32 	%r269, %r269, %r239;
	add.s32 	%r268, %r268, 1;
$L__BB3_27:
	setp.lt.u16 	%p46, %rs25, 2;
	@%p46 bra 	$L__BB3_29;
	and.b16  	%rs64, %rs24, %rs1;
	cvt.u32.u16 	%r240, %rs64;
	popc.b32 	%r241, %r240;
	add.s32 	%r269, %r269, %r241;
	add.s32 	%r268, %r268, 1;
$L__BB3_29:
	setp.lt.u16 	%p47, %rs27, 2;
	@%p47 bra 	$L__BB3_31;
	and.b16  	%rs65, %rs26, %rs1;
	cvt.u32.u16 	%r242, %rs65;
	popc.b32 	%r243, %r242;
	add.s32 	%r269, %r269, %r243;
	add.s32 	%r268, %r268, 1;
$L__BB3_31:
	setp.lt.u16 	%p48, %rs29, 2;
	@%p48 bra 	$L__BB3_33;
	and.b16  	%rs66, %rs28, %rs1;
	cvt.u32.u16 	%r244, %rs66;
	popc.b32 	%r245, %r244;
	add.s32 	%r269, %r269, %r245;
	add.s32 	%r268, %r268, 1;
$L__BB3_33:
	setp.lt.u16 	%p49, %rs31, 2;
	@%p49 bra 	$L__BB3_35;
	and.b16  	%rs67, %rs30, %rs1;
	cvt.u32.u16 	%r246, %rs67;
	popc.b32 	%r247, %r246;
	add.s32 	%r269, %r269, %r247;
	add.s32 	%r268, %r268, 1;
$L__BB3_35:
	setp.lt.u16 	%p50, %rs33, 2;
	@%p50 bra 	$L__BB3_37;
	and.b16  	%rs68, %rs32, %rs1;
	cvt.u32.u16 	%r248, %rs68;
	popc.b32 	%r249, %r248;
	add.s32 	%r269, %r269, %r249;
	add.s32 	%r268, %r268, 1;
$L__BB3_37:
	setp.lt.u16 	%p51, %rs35, 2;
	@%p51 bra 	$L__BB3_39;
	and.b16  	%rs69, %rs34, %rs1;
	cvt.u32.u16 	%r250, %rs69;
	popc.b32 	%r251, %r250;
	add.s32 	%r269, %r269, %r251;
	add.s32 	%r268, %r268, 1;
$L__BB3_39:
	setp.lt.u16 	%p52, %rs37, 2;
	@%p52 bra 	$L__BB3_41;
	and.b16  	%rs70, %rs36, %rs1;
	cvt.u32.u16 	%r252, %rs70;
	popc.b32 	%r253, %r252;
	add.s32 	%r269, %r269, %r253;
	add.s32 	%r268, %r268, 1;
$L__BB3_41:
	setp.eq.s32 	%p53, %r268, 0;
	mov.f32 	%f33, 0f00000000;
	@%p53 bra 	$L__BB3_43;
	cvt.rn.f32.u32 	%f17, %r269;
	cvt.u32.u16 	%r254, %rs2;
	mul.lo.s32 	%r255, %r268, %r254;
	cvt.rn.f32.u32 	%f18, %r255;
	div.rn.f32 	%f19, %f17, %f18;
	mul.f32 	%f33, %f19, 0f3E800000;
$L__BB3_43:
	div.rn.f32 	%f20, %f2, 0f41A00000;
	mul.f32 	%f21, %f20, 0f3ECCCCCD;
	mov.f32 	%f22, 0f3F800000;
	sub.f32 	%f23, %f22, %f3;
	fma.rn.f32 	%f24, %f23, 0f3EB33333, %f21;
	add.f32 	%f34, %f24, %f33;
$L__BB3_44:
	setp.lt.f32 	%p54, %f34, 0f7F7FFFFF;
	setp.gt.f32 	%p55, %f34, %f36;
	selp.f32 	%f25, %f34, %f36, %p55;
	selp.f32 	%f36, %f25, %f36, %p54;
	add.s32 	%r304, %r304, 1;
$L__BB3_45:
	add.s32 	%r85, %r263, 32;
	add.s64 	%rd73, %rd73, 64;
	add.s64 	%rd72, %rd72, 2560;
	setp.lt.u32 	%p56, %r263, 49;
	mov.u32 	%r263, %r85;
	@%p56 bra 	$L__BB3_2;
	setp.lt.u32 	%p57, %r303, 2;
	@%p57 bra 	$L__BB3_51;
$L__BB3_47:
	setp.eq.s32 	%p58, %r105, -1;
	shr.u32 	%r89, %r303, 1;
	@%p58 bra 	$L__BB3_49;
	// begin inline asm
	mov.u32 %r256, %laneid;
	// end inline asm
	add.s32 	%r257, %r89, 1;
	fns.b32 	%r258, %r105, %r256, %r257;
	setp.gt.u32 	%p59, %r258, 31;
	selp.b32 	%r259, %r256, %r258, %p59;
	shfl.sync.idx.b32	%r307|%p1, %r265, %r259, 31, %r105;
	shfl.sync.idx.b32	%r306|%p2, %r304, %r259, 31, %r105;
	mov.b32 	%r260, %f36;
	shfl.sync.idx.b32	%r308|%p3, %r260, %r259, 31, %r105;
	bra.uni 	$L__BB3_50;
$L__BB3_49:
	shfl.sync.down.b32	%r307|%p4, %r265, %r89, 31, -1;
	shfl.sync.down.b32	%r306|%p5, %r304, %r89, 31, -1;
	mov.b32 	%r261, %f36;
	shfl.sync.down.b32	%r308|%p6, %r261, %r89, 31, -1;
$L__BB3_50:
	add.s32 	%r265, %r307, %r265;
	add.s32 	%r304, %r306, %r304;
	mov.b32 	%f26, %r308;
	setp.lt.f32 	%p60, %f36, %f26;
	selp.f32 	%f36, %f26, %f36, %p60;
	setp.gt.u32 	%p61, %r303, 3;
	mov.u32 	%r303, %r89;
	@%p61 bra 	$L__BB3_47;
$L__BB3_51:
	setp.ne.s32 	%p62, %r4, 0;
	@%p62 bra 	$L__BB3_55;
	ld.param.u64 	%rd71, [_Z17trichotomy_kernelPKtPfS1_i_param_2];
	ld.param.u64 	%rd70, [_Z17trichotomy_kernelPKtPfS1_i_param_1];
	cvta.to.global.u64 	%rd7, %rd70;
	mov.u32 	%r103, %ctaid.x;
	cvta.to.global.u64 	%rd61, %rd71;
	mul.wide.u32 	%rd62, %r103, 4;
	add.s64 	%rd63, %rd61, %rd62;
	st.global.f32 	[%rd63], %f36;
	setp.ne.s32 	%p63, %r304, 0;
	setp.neu.f32 	%p64, %f36, 0f00000000;
	and.pred  	%p65, %p63, %p64;
	@%p65 bra 	$L__BB3_54;
	add.s64 	%rd67, %rd7, %rd62;
	mov.b32 	%r262, 2139095039;
	st.global.u32 	[%rd67], %r262;
	bra.uni 	$L__BB3_55;
$L__BB3_54:
	cvt.rn.f32.s32 	%f27, %r304;
	mul.f32 	%f28, %f27, 0f400C9F54;
	cvt.rn.f32.s32 	%f29, %r265;
	mul.f32 	%f30, %f36, %f28;
	div.rn.f32 	%f31, %f29, %f30;
	add.s64 	%rd65, %rd7, %rd62;
	st.global.f32 	[%rd65], %f31;
$L__BB3_55:
	ret;

}


// ===== COMPILED SASS (sm_100) =====

	.target	sm_100

	.elftype	@"ET_EXEC"


//--------------------- .note.nv.tkinfo           --------------------------
	.section	.note.nv.tkinfo,"",@"SHT_NOTE"
	.sectionflags	@"SHF_NOTE_NV_TKINFO"
	.tkinfo
        /*0018*/ 	.word	0x00000002
        /*0030*/ 	.string	""
        /*0030*/ 	.string	"ptxas"
        /*0030*/ 	.string	"Cuda compilation tools, release 13.0, V13.0.88"
        /*0030*/ 	.string	"Build cuda_13.0.r13.0/compiler.36424714_0"
        /*0030*/ 	.string	"-arch sm_100 -m 64 "



//--------------------- .note.nv.cuinfo           --------------------------
	.section	.note.nv.cuinfo,"",@"SHT_NOTE"
	.sectionflags	@"SHF_NOTE_NV_CUINFO"
        /*0018*/ 	.short	0x0002
        /*001a*/ 	.short	0x0064
        /*001c*/ 	.short	0x0082
	.zero		2


//--------------------- .nv.info                  --------------------------
	.section	.nv.info,"",@"SHT_CUDA_INFO"
	.align	4


	//----- nvinfo : EIATTR_REGCOUNT
	.align		4
        /*0000*/ 	.byte	0x04, 0x2f
        /*0002*/ 	.short	(.L_5 - .L_4)
	.align		4
.L_4:
        /*0004*/ 	.word	index@(_Z25phase1_propagation_kernelPKiPtPii)
        /*0008*/ 	.word	0x0000004d


	//----- nvinfo : EIATTR_FRAME_SIZE
	.align		4
.L_5:
        /*000c*/ 	.byte	0x04, 0x11
        /*000e*/ 	.short	(.L_7 - .L_6)
	.align		4
.L_6:
        /*0010*/ 	.word	index@(_Z25phase1_propagation_kernelPKiPtPii)
        /*0014*/ 	.word	0x00000028


	//----- nvinfo : EIATTR_REGCOUNT
	.align		4
.L_7:
        /*0018*/ 	.byte	0x04, 0x2f
        /*001a*/ 	.short	(.L_9 - .L_8)
	.align		4
.L_8:
        /*001c*/ 	.word	index@(_Z24phase2_relaxation_kernelPtPiPKfi)
        /*0020*/ 	.word	0x00000065


	//----- nvinfo : EIATTR_FRAME_SIZE
	.align		4
.L_9:
        /*0024*/ 	.byte	0x04, 0x11
        /*0026*/ 	.short	(.L_11 - .L_10)
	.align		4
.L_10:
        /*0028*/ 	.word	index@($__internal_3_$__cuda_sm3x_div_rn_noftz_f32_slowpath)
        /*002c*/ 	.word	0x00000028


	//----- nvinfo : EIATTR_FRAME_SIZE
	.align		4
.L_11:
        /*0030*/ 	.byte	0x04, 0x11
        /*0032*/ 	.short	(.L_13 - .L_12)
	.align		4
.L_12:
        /*0034*/ 	.word	index@($__internal_2_$__cuda_sm20_rcp_rn_f32_slowpath)
        /*0038*/ 	.word	0x00000028


	//----- nvinfo : EIATTR_FRAME_SIZE
	.align		4
.L_13:
        /*003c*/ 	.byte	0x04, 0x11
        /*003e*/ 	.short	(.L_15 - .L_14)
	.align		4
.L_14:
        /*0040*/ 	.word	index@(_Z24phase2_relaxation_kernelPtPiPKfi)
        /*0044*/ 	.word	0x00000028


	//----- nvinfo : EIATTR_REGCOUNT
	.align		4
.L_15:
        /*0048*/ 	.byte	0x04, 0x2f
        /*004a*/ 	.short	(.L_17 - .L_16)
	.align		4
.L_16:
        /*004c*/ 	.word	index@(_Z23phase3_branching_kernelPtPii)
        /*0050*/ 	.word	0x00000048


	//----- nvinfo : EIATTR_FRAME_SIZE
	.align		4
.L_17:
        /*0054*/ 	.byte	0x04, 0x11
        /*0056*/ 	.short	(.L_19 - .L_18)
	.align		4
.L_18:
        /*0058*/ 	.word	index@($__internal_1_$__cuda_sm3x_div_rn_noftz_f32_slowpath)
        /*005c*/ 	.word	0x00003550


	//----- nvinfo : EIATTR_FRAME_SIZE
	.align		4
.L_19:
        /*0060*/ 	.byte	0x04, 0x11
        /*0062*/ 	.short	(.L_21 - .L_20)
	.align		4
.L_20:
        /*0064*/ 	.word	index@(_Z23phase3_branching_kernelPtPii)
        /*0068*/ 	.word	0x00003550


	//----- nvinfo : EIATTR_REGCOUNT
	.align		4
.L_21:
        /*006c*/ 	.byte	0x04, 0x2f
        /*006e*/ 	.short	(.L_23 - .L_22)
	.align		4
.L_22:
        /*0070*/ 	.word	index@(_Z17trichotomy_kernelPKtPfS1_i)
        /*0074*/ 	.word	0x0000003d


	//----- nvinfo : EIATTR_FRAME_SIZE
	.align		4
.L_23:
        /*0078*/ 	.byte	0x04, 0x11
        /*007a*/ 	.short	(.L_25 - .L_24)
	.align		4
.L_24:
        /*007c*/ 	.word	index@($__internal_0_$__cuda_sm3x_div_rn_noftz_f32_slowpath)
        /*0080*/ 	.word	0x00000000


	//----- nvinfo : EIATTR_FRAME_SIZE
	.align		4
.L_25:
        /*0084*/ 	.byte	0x04, 0x11
        /*0086*/ 	.short	(.L_27 - .L_26)
	.align		4
.L_26:
        /*0088*/ 	.word	index@(_Z17trichotomy_kernelPKtPfS1_i)
        /*008c*/ 	.word	0x00000000


	//----- nvinfo : EIATTR_MIN_STACK_SIZE
	.align		4
.L_27:
        /*0090*/ 	.byte	0x04, 0x12
        /*0092*/ 	.short	(.L_29 - .L_28)
	.align		4
.L_28:
        /*0094*/ 	.word	index@(_Z17trichotomy_kernelPKtPfS1_i)
        /*0098*/ 	.word	0x00000000


	//----- nvinfo : EIATTR_MIN_STACK_SIZE
	.align		4
.L_29:
        /*009c*/ 	.byte	0x04, 0x12
        /*009e*/ 	.short	(.L_31 - .L_30)
	.align		4
.L_30:
        /*00a0*/ 	.word	index@(_Z23phase3_branching_kernelPtPii)
        /*00a4*/ 	.word	0x00003550


	//----- nvinfo : EIATTR_MIN_STACK_SIZE
	.align		4
.L_31:
        /*00a8*/ 	.byte	0x04, 0x12
        /*00aa*/ 	.short	(.L_33 - .L_32)
	.align		4
.L_32:
        /*00ac*/ 	.word	index@(_Z24phase2_relaxation_kernelPtPiPKfi)
        /*00b0*/ 	.word	0x00000028


	//----- nvinfo : EIATTR_MIN_STACK_SIZE
	.align		4
.L_33:
        /*00b4*/ 	.byte	0x04, 0x12
        /*00b6*/ 	.short	(.L_35 - .L_34)
	.align		4
.L_34:
        /*00b8*/ 	.word	index@(_Z25phase1_propagation_kernelPKiPtPii)
        /*00bc*/ 	.word	0x00000028
.L_35:


//--------------------- .nv.compat                --------------------------
	.section	.nv.compat,"",@"SHT_CUDA_COMPAT_INFO"
	.align	4
        /*0000*/ 	.byte	0x02, 0x09, 0x00, 0x00, 0x02, 0x02, 0x01, 0x00, 0x02, 0x05, 0x05, 0x00, 0x03, 0x07, 0x01, 0x01
        /*0010*/ 	.byte	0x02, 0x03, 0x00, 0x00, 0x02, 0x06, 0x01, 0x00, 0x04, 0x0b, 0x08, 0x00, 0x01, 0x00, 0x00, 0x00
        /*0020*/ 	.byte	0x00, 0x00, 0x00, 0x00


//--------------------- .nv.info._Z17trichotomy_kernelPKtPfS1_i --------------------------
	.section	.nv.info._Z17trichotomy_kernelPKtPfS1_i,"",@"SHT_CUDA_INFO"
	.sectionflags	@""
	.align	4


	//----- nvinfo : EIATTR_CUDA_API_VERSION
	.align		4
        /*0000*/ 	.byte	0x04, 0x37
        /*0002*/ 	.short	(.L_37 - .L_36)
.L_36:
        /*0004*/ 	.word	0x00000082


	//----- nvinfo : EIATTR_KPARAM_INFO
	.align		4
.L_37:
        /*0008*/ 	.byte	0x04, 0x17
        /*000a*/ 	.short	(.L_39 - .L_38)
.L_38:
        /*000c*/ 	.word	0x00000000
        /*0010*/ 	.short	0x0003
        /*0012*/ 	.short	0x0018
        /*0014*/ 	.byte	0x00, 0xf0, 0x11, 0x00


	//----- nvinfo : EIATTR_KPARAM_INFO
	.align		4
.L_39:
        /*0018*/ 	.byte	0x04, 0x17
        /*001a*/ 	.short	(.L_41 - .L_40)
.L_40:
        /*001c*/ 	.word	0x00000000
        /*0020*/ 	.short	0x0002
        /*0022*/ 	.short	0x0010
        /*0024*/ 	.byte	0x00, 0xf5, 0x21, 0x00


	//----- nvinfo : EIATTR_KPARAM_INFO
	.align		4
.L_41:
        /*0028*/ 	.byte	0x04, 0x17
        /*002a*/ 	.short	(.L_43 - .L_42)
.L_42:
        /*002c*/ 	.word	0x00000000
        /*0030*/ 	.short	0x0001
        /*0032*/ 	.short	0x0008
        /*0034*/ 	.byte	0x00, 0xf5, 0x21, 0x00


	//----- nvinfo : EIATTR_KPARAM_INFO
	.align		4
.L_43:
        /*0038*/ 	.byte	0x04, 0x17
        /*003a*/ 	.short	(.L_45 - .L_44)
.L_44:
        /*003c*/ 	.word	0x00000000
        /*0040*/ 	.short	0x0000
        /*0042*/ 	.short	0x0000
        /*0044*/ 	.byte	0x00, 0xf5, 0x21, 0x00


	//----- nvinfo : EIATTR_SPARSE_MMA_MASK
	.align		4
.L_45:
        /*0048*/ 	.byte	0x03, 0x50
        /*004a*/ 	.short	0x0000


	//----- nvinfo : EIATTR_MAXREG_COUNT
	.align		4
        /*004c*/ 	.byte	0x03, 0x1b
        /*004e*/ 	.short	0x00ff


	//----- nvinfo : EIATTR_MERCURY_ISA_VERSION
	.align		4
        /*0050*/ 	.byte	0x03, 0x5f
        /*0052*/ 	.short	0x0101


	//----- nvinfo : EIATTR_COOP_GROUP_MASK_REGIDS
	.align		4
        /*0054*/ 	.byte	0x04, 0x29
        /*0056*/ 	.short	(.L_47 - .L_46)


	//   ....[0]....
.L_46:
        /*0058*/ 	.word	0x05000014


	//   ....[1]....
        /*005c*/ 	.word	0x05000014


	//   ....[2]....
        /*0060*/ 	.word	0x05000014


	//   ....[3]....
        /*0064*/ 	.word	0xffffffff


	//   ....[4]....
        /*0068*/ 	.word	0xffffffff


	//   ....[5]....
        /*006c*/ 	.word	0xffffffff


	//----- nvinfo : EIATTR_COOP_GROUP_INSTR_OFFSETS
	.align		4
.L_47:
        /*0070*/ 	.byte	0x04, 0x28
        /*0072*/ 	.short	(.L_49 - .L_48)


	//   ....[0]....
.L_48:
        /*0074*/ 	.word	0x00001cd0


	//   ....[1]....
        /*0078*/ 	.word	0x00001ce0


	//   ....[2]....
        /*007c*/ 	.word	0x00001cf0


	//   ....[3]....
        /*0080*/ 	.word	0x00001d10


	//   ....[4]....
        /*0084*/ 	.word	0x00001d20


	//   ....[5]....
        /*0088*/ 	.word	0x00001d30


	//----- nvinfo : EIATTR_VRC_CTA_INIT_COUNT
	.align		4
.L_49:
        /*008c*/ 	.byte	0x02, 0x4a
	.zero		1
	.zero		1


	//----- nvinfo : EIATTR_EXIT_INSTR_OFFSETS
	.align		4
        /*0090*/ 	.byte	0x04, 0x1c
        /*0092*/ 	.short	(.L_51 - .L_50)


	//   ....[0]....
.L_50:
        /*0094*/ 	.word	0x00000040


	//   ....[1]....
        /*0098*/ 	.word	0x00001de0


	//   ....[2]....
        /*009c*/ 	.word	0x00001e90


	//   ....[3]....
        /*00a0*/ 	.word	0x00001ff0


	//----- nvinfo : EIATTR_CRS_STACK_SIZE
	.align		4
.L_51:
        /*00a4*/ 	.byte	0x04, 0x1e
        /*00a6*/ 	.short	(.L_53 - .L_52)
.L_52:
        /*00a8*/ 	.word	0x00000000


	//----- nvinfo : EIATTR_CBANK_PARAM_SIZE
	.align		4
.L_53:
        /*00ac*/ 	.byte	0x03, 0x19
        /*00ae*/ 	.short	0x001c


	//----- nvinfo : EIATTR_PARAM_CBANK
	.align		4
        /*00b0*/ 	.byte	0x04, 0x0a
        /*00b2*/ 	.short	(.L_55 - .L_54)
	.align		4
.L_54:
        /*00b4*/ 	.word	index@(.nv.constant0._Z17trichotomy_kernelPKtPfS1_i)
        /*00b8*/ 	.short	0x0380
        /*00ba*/ 	.short	0x001c


	//----- nvinfo : EIATTR_SW_WAR
	.align		4
.L_55:
        /*00bc*/ 	.byte	0x04, 0x36
        /*00be*/ 	.short	(.L_57 - .L_56)
.L_56:
        /*00c0*/ 	.word	0x00000008
.L_57:


//--------------------- .nv.info._Z23phase3_branching_kernelPtPii --------------------------
	.section	.nv.info._Z23phase3_branching_kernelPtPii,"",@"SHT_CUDA_INFO"
	.sectionflags	@""
	.align	4


	//----- nvinfo : EIATTR_CUDA_API_VERSION
	.align		4
        /*0000*/ 	.byte	0x04, 0x37
        /*0002*/ 	.short	(.L_59 - .L_58)
.L_58:
        /*0004*/ 	.word	0x00000082


	//----- nvinfo : EIATTR_KPARAM_INFO
	.align		4
.L_59:
        /*0008*/ 	.byte	0x04, 0x17
        /*000a*/ 	.short	(.L_61 - .L_60)
.L_60:
        /*000c*/ 	.word	0x00000000
        /*0010*/ 	.short	0x0002
        /*0012*/ 	.short	0x0010
        /*0014*/ 	.byte	0x00, 0xf0, 0x11, 0x00


	//----- nvinfo : EIATTR_KPARAM_INFO
	.align		4
.L_61:
        /*0018*/ 	.byte	0x04, 0x17
        /*001a*/ 	.short	(.L_63 - .L_62)
.L_62:
        /*001c*/ 	.word	0x00000000
        /*0020*/ 	.short	0x0001
        /*0022*/ 	.short	0x0008
        /*0024*/ 	.byte	0x00, 0xf5, 0x21, 0x00


	//----- nvinfo : EIATTR_KPARAM_INFO
	.align		4
.L_63:
        /*0028*/ 	.byte	0x04, 0x17
        /*002a*/ 	.short	(.L_65 - .L_64)
.L_64:
        /*002c*/ 	.word	0x00000000
        /*0030*/ 	.short	0x0000
        /*0032*/ 	.short	0x0000
        /*0034*/ 	.byte	0x00, 0xf5, 0x21, 0x00


	//----- nvinfo : EIATTR_SPARSE_MMA_MASK
	.align		4
.L_65:
        /*0038*/ 	.byte	0x03, 0x50
        /*003a*/ 	.short	0x0000


	//----- nvinfo : EIATTR_MAXREG_COUNT
	.align		4
        /*003c*/ 	.byte	0x03, 0x1b
        /*003e*/ 	.short	0x00ff


	//----- nvinfo : EIATTR_MERCURY_ISA_VERSION
	.align		4
        /*0040*/ 	.byte	0x03, 0x5f
        /*0042*/ 	.short	0x0101


	//----- nvinfo : EIATTR_COOP_GROUP_MASK_REGIDS
	.align		4
        /*0044*/ 	.byte	0x04, 0x29
        /*0046*/ 	.short	(.L_67 - .L_66)


	//   ....[0]....
.L_66:
        /*0048*/ 	.word	0x05000000


	//   ....[1]....
        /*004c*/ 	.word	0x05000037


	//   ....[2]....
        /*0050*/ 	.word	0x05000037


	//   ....[3]....
        /*0054*/ 	.word	0x05000037


	//   ....[4]....
        /*0058*/ 	.word	0x05000037


	//   ....[5]....
        /*005c*/ 	.word	0x05000037


	//   ....[6]....
        /*0060*/ 	.word	0xffffffff


	//   ....[7]....
        /*0064*/ 	.word	0x05000037


	//   ....[8]....
        /*0068*/ 	.word	0x05000037


	//   ....[9]....
        /*006c*/ 	.word	0x05000002


	//   ....[10]....
        /*0070*/ 	.word	0x05000005


	//   ....[11]....
        /*0074*/ 	.word	0x05000005


	//   ....[12]....
        /*0078*/ 	.word	0xffffffff


	//   ....[13]....
        /*007c*/ 	.word	0xffffffff


	//   ....[14]....
        /*0080*/ 	.word	0x05000005


	//   ....[15]....
        /*0084*/ 	.word	0x05000002


	//   ....[16]....
        /*0088*/ 	.word	0x05000007


	//   ....[17]....
        /*008c*/ 	.word	0x05000002


	//   ....[18]....
        /*0090*/ 	.word	0x05000007


	//   ....[19]....
        /*0094*/ 	.word	0x05000007


	//   ....[20]....
        /*0098*/ 	.word	0x05000007


	//   ....[21]....
        /*009c*/ 	.word	0x05000007


	//   ....[22]....
        /*00a0*/ 	.word	0x05000007


	//   ....[23]....
        /*00a4*/ 	.word	0x05000007


	//   ....[24]....
        /*00a8*/ 	.word	0x05000007


	//   ....[25]....
        /*00ac*/ 	.word	0x05000007


	//   ....[26]....
        /*00b0*/ 	.word	0x05000007


	//   ....[27]....
        /*00b4*/ 	.word	0x05000007


	//   ....[28]....
        /*00b8*/ 	.word	0x05000007


	//   ....[29]....
        /*00bc*/ 	.word	0x05000007


	//   ....[30]....
        /*00c0*/ 	.word	0x05000007


	//   ....[31]....
        /*00c4*/ 	.word	0x05000007


	//   ....[32]....
        /*00c8*/ 	.word	0x05000007


	//   ....[33]....
        /*00cc*/ 	.word	0x05000007


	//   ....[34]....
        /*00d0*/ 	.word	0x05000007


	//----- nvinfo : EIATTR_COOP_GROUP_INSTR_OFFSETS
	.align		4
.L_67:
        /*00d4*/ 	.byte	0x04, 0x28
        /*00d6*/ 	.short	(.L_69 - .L_68)


	//   ....[0]....
.L_68:
        /*00d8*/ 	.word	0x00000240


	//   ....[1]....
        /*00dc*/ 	.word	0x00001730


	//   ....[2]....
        /*00e0*/ 	.word	0x000025e0


	//   ....[3]....
        /*00e4*/ 	.word	0x00003a50


	//   ....[4]....
        /*00e8*/ 	.word	0x00005890


	//   ....[5]....
        /*00ec*/ 	.word	0x00006210


	//   ....[6]....
        /*00f0*/ 	.word	0x00006260


	//   ....[7]....
        /*00f4*/ 	.word	0x000062e0


	//   ....[8]....
        /*00f8*/ 	.word	0x00006e40


	//   ....[9]....
        /*00fc*/ 	.word	0x00008850


	//   ....[10]....
        /*0100*/ 	.word	0x00009480


	//   ....[11]....
        /*0104*/ 	.word	0x00009490


	//   ....[12]....
        /*0108*/ 	.word	0x000094d0


	//   ....[13]....
        /*010c*/ 	.word	0x000094e0


	//   ....[14]....
        /*0110*/ 	.word	0x00009590


	//   ....[15]....
        /*0114*/ 	.word	0x000096d0


	//   ....[16]....
        /*0118*/ 	.word	0x0000a750


	//   ....[17]....
        /*011c*/ 	.word	0x0000b6c0


	//   ....[18]....
        /*0120*/ 	.word	0x0000b8b0


	//   ....[19]....
        /*0124*/ 	.word	0x0000b920


	//   ....[20]....
        /*0128*/ 	.word	0x0000b990


	//   ....[21]....
        /*012c*/ 	.word	0x0000ba00


	//   ....[22]....
        /*0130*/ 	.word	0x0000ba70


	//   ....[23]....
        /*0134*/ 	.word	0x0000bae0


	//   ....[24]....
        /*0138*/ 	.word	0x0000bb50


	//   ....[25]....
        /*013c*/ 	.word	0x0000bbe0


	//   ....[26]....
        /*0140*/ 	.word	0x0000bc50


	//   ....[27]....
        /*0144*/ 	.word	0x0000bce0


	//   ....[28]....
        /*0148*/ 	.word	0x0000bd60


	//   ....[29]....
        /*014c*/ 	.word	0x0000bde0


	//   ....[30]....
        /*0150*/ 	.word	0x0000be60


	//   ....[31]....
        /*0154*/ 	.word	0x0000bee0


	//   ....[32]....
        /*0158*/ 	.word	0x0000bf60


	//   ....[33]....
        /*015c*/ 	.word	0x0000bfd0


	//   ....[34]....
        /*0160*/ 	.word	0x0000c040


	//----- nvinfo : EIATTR_VRC_CTA_INIT_COUNT
	.align		4
.L_69:
        /*0164*/ 	.byte	0x02, 0x4a
	.zero		1
	.zero		1


	//----- nvinfo : EIATTR_EXIT_INSTR_OFFSETS
	.align		4
        /*0168*/ 	.byte	0x04, 0x1c
        /*016a*/ 	.short	(.L_71 - .L_70)


	//   ....[0]....
.L_70:
        /*016c*/ 	.word	0x00000050


	//   ....[1]....
        /*0170*/ 	.word	0x000000b0


	//   ....[2]....
        /*0174*/ 	.word	0x0000b830


	//   ....[3]....
        /*0178*/ 	.word	0x0000b870


	//----- nvinfo : EIATTR_CRS_STACK_SIZE
	.align		4
.L_71:
        /*017c*/ 	.byte	0x04, 0x1e
        /*017e*/ 	.short	(.L_73 - .L_72)
.L_72:
        /*0180*/ 	.word	0x00000000


	//----- nvinfo : EIATTR_CBANK_PARAM_SIZE
	.align		4
.L_73:
        /*0184*/ 	.byte	0x03, 0x19
        /*0186*/ 	.short	0x0014


	//----- nvinfo : EIATTR_PARAM_CBANK
	.align		4
        /*0188*/ 	.byte	0x04, 0x0a
        /*018a*/ 	.short	(.L_75 - .L_74)
	.align		4
.L_74:
        /*018c*/ 	.word	index@(.nv.constant0._Z23phase3_branching_kernelPtPii)
        /*0190*/ 	.short	0x0380
        /*0192*/ 	.short	0x0014


	//----- nvinfo : EIATTR_SW_WAR
	.align		4
.L_75:
        /*0194*/ 	.byte	0x04, 0x36
        /*0196*/ 	.short	(.L_77 - .L_76)
.L_76:
        /*0198*/ 	.word	0x00000008
.L_77:


//--------------------- .nv.info._Z24phase2_relaxation_kernelPtPiPKfi --------------------------
	.section	.nv.info._Z24phase2_relaxation_kernelPtPiPKfi,"",@"SHT_CUDA_INFO"
	.sectionflags	@""
	.align	4


	//----- nvinfo : EIATTR_CUDA_API_VERSION
	.align		4
        /*0000*/ 	.byte	0x04, 0x37
        /*0002*/ 	.short	(.L_79 - .L_78)
.L_78:
        /*0004*/ 	.word	0x00000082


	//----- nvinfo : EIATTR_KPARAM_INFO
	.align		4
.L_79:
        /*0008*/ 	.byte	0x04, 0x17
        /*000a*/ 	.short	(.L_81 - .L_80)
.L_80:
        /*000c*/ 	.word	0x00000000
        /*0010*/ 	.short	0x0003
        /*0012*/ 	.short	0x0018
        /*0014*/ 	.byte	0x00, 0xf0, 0x11, 0x00


	//----- nvinfo : EIATTR_KPARAM_INFO
	.align		4
.L_81:
        /*0018*/ 	.byte	0x04, 0x17
        /*001a*/ 	.short	(.L_83 - .L_82)
.L_82:
        /*001c*/ 	.word	0x00000000
        /*0020*/ 	.short	0x0002
        /*0022*/ 	.short	0x0010
        /*0024*/ 	.byte	0x00, 0xf5, 0x21, 0x00


	//----- nvinfo : EIATTR_KPARAM_INFO
	.align		4
.L_83:
        /*0028*/ 	.byte	0x04, 0x17
        /*002a*/ 	.short	(.L_85 - .L_84)
.L_84:
        /*002c*/ 	.word	0x00000000
        /*0030*/ 	.short	0x0001
        /*0032*/ 	.short	0x0008
        /*0034*/ 	.byte	0x00, 0xf5, 0x21, 0x00


	//----- nvinfo : EIATTR_KPARAM_INFO
	.align		4
.L_85:
        /*0038*/ 	.byte	0x04, 0x17
        /*003a*/ 	.short	(.L_87 - .L_86)
.L_86:
        /*003c*/ 	.word	0x00000000
        /*0040*/ 	.short	0x0000
        /*0042*/ 	.short	0x0000
        /*0044*/ 	.byte	0x00, 0xf5, 0x21, 0x00


	//----- nvinfo : EIATTR_SPARSE_MMA_MASK
	.align		4
.L_87:
        /*0048*/ 	.byte	0x03, 0x50
        /*004a*/ 	.short	0x0000


	//----- nvinfo : EIATTR_MAXREG_COUNT
	.align		4
        /*004c*/ 	.byte	0x03, 0x1b
        /*004e*/ 	.short	0x00ff


	//----- nvinfo : EIATTR_MERCURY_ISA_VERSION
	.align		4
        /*0050*/ 	.byte	0x03, 0x5f
        /*0052*/ 	.short	0x0101


	//----- nvinfo : EIATTR_COOP_GROUP_MASK_REGIDS
	.align		4
        /*0054*/ 	.byte	0x04, 0x29
        /*0056*/ 	.short	(.L_89 - .L_88)


	//   ....[0]....
.L_88:
        /*0058*/ 	.word	0x0500002c


	//   ....[1]....
        /*005c*/ 	.word	0x0500002c


	//   ....[2]....
        /*0060*/ 	.word	0x0500002c


	//   ....[3]....
        /*0064*/ 	.word	0x0500002c


	//   ....[4]....
        /*0068*/ 	.word	0x0500002c


	//   ....[5]....
        /*006c*/ 	.word	0xffffffff


	//   ....[6]....
        /*0070*/ 	.word	0x05000009


	//   ....[7]....
        /*0074*/ 	.word	0x05000009


	//   ....[8]....
        /*0078*/ 	.word	0x0500002c


	//   ....[9]....
        /*007c*/ 	.word	0x0500002d


	//   ....[10]....
        /*0080*/ 	.word	0x0500002d


	//   ....[11]....
        /*0084*/ 	.word	0x0500002d


	//   ....[12]....
        /*0088*/ 	.word	0x0500002d


	//   ....[13]....
        /*008c*/ 	.word	0x0500002d


	//   ....[14]....
        /*0090*/ 	.word	0xffffffff


	//   ....[15]....
        /*0094*/ 	.word	0x0500002d


	//   ....[16]....
        /*0098*/ 	.word	0x0500002d


	//   ....[17]....
        /*009c*/ 	.word	0x0500002c


	//----- nvinfo : EIATTR_COOP_GROUP_INSTR_OFFSETS
	.align		4
.L_89:
        /*00a0*/ 	.byte	0x04, 0x28
        /*00a2*/ 	.short	(.L_91 - .L_90)


	//   ....[0]....
.L_90:
        /*00a4*/ 	.word	0x00000320


	//   ....[1]....
        /*00a8*/ 	.word	0x000019d0


	//   ....[2]....
        /*00ac*/ 	.word	0x00002c80


	//   ....[3]....
        /*00b0*/ 	.word	0x000036a0


	//   ....[4]....
        /*00b4*/ 	.word	0x00004c40


	//   ....[5]....
        /*00b8*/ 	.word	0x00006cb0


	//   ....[6]....
        /*00bc*/ 	.word	0x00007060


	//   ....[7]....
        /*00c0*/ 	.word	0x000070d0


	//   ....[8]....
        /*00c4*/ 	.word	0x000075c0


	//   ....[9]....
        /*00c8*/ 	.word	0x00008bc0


	//   ....[10]....
        /*00cc*/ 	.word	0x000098d0


	//   ....[11]....
        /*00d0*/ 	.word	0x0000ac00


	//   ....[12]....
        /*00d4*/ 	.word	0x0000c990


	//   ....[13]....
        /*00d8*/ 	.word	0x0000d310


	//   ....[14]....
        /*00dc*/ 	.word	0x0000d350


	//   ....[15]....
        /*00e0*/ 	.word	0x0000d3a0


	//   ....[16]....
        /*00e4*/ 	.word	0x0000df20


	//   ....[17]....
        /*00e8*/ 	.word	0x0000dfa0


	//----- nvinfo : EIATTR_VRC_CTA_INIT_COUNT
	.align		4
.L_91:
        /*00ec*/ 	.byte	0x02, 0x4a
	.zero		1
	.zero		1


	//----- nvinfo : EIATTR_EXIT_INSTR_OFFSETS
	.align		4
        /*00f0*/ 	.byte	0x04, 0x1c
        /*00f2*/ 	.short	(.L_93 - .L_92)


	//   ....[0]....
.L_92:
        /*00f4*/ 	.word	0x00000050


	//   ....[1]....
        /*00f8*/ 	.word	0x000000b0


	//   ....[2]....
        /*00fc*/ 	.word	0x00000100


	//   ....[3]....
        /*0100*/ 	.word	0x0000e070


	//   ....[4]....
        /*0104*/ 	.word	0x0000e380


	//   ....[5]....
        /*0108*/ 	.word	0x0000e3a0


	//----- nvinfo : EIATTR_CRS_STACK_SIZE
	.align		4
.L_93:
        /*010c*/ 	.byte	0x04, 0x1e
        /*010e*/ 	.short	(.L_95 - .L_94)
.L_94:
        /*0110*/ 	.word	0x00000000


	//----- nvinfo : EIATTR_CBANK_PARAM_SIZE
	.align		4
.L_95:
        /*0114*/ 	.byte	0x03, 0x19
        /*0116*/ 	.short	0x001c


	//----- nvinfo : EIATTR_PARAM_CBANK
	.align		4
        /*0118*/ 	.byte	0x04, 0x0a
        /*011a*/ 	.short	(.L_97 - .L_96)
	.align		4
.L_96:
        /*011c*/ 	.word	index@(.nv.constant0._Z24phase2_relaxation_kernelPtPiPKfi)
        /*0120*/ 	.short	0x0380
        /*0122*/ 	.short	0x001c


	//----- nvinfo : EIATTR_SW_WAR
	.align		4
.L_97:
        /*0124*/ 	.byte	0x04, 0x36
        /*0126*/ 	.short	(.L_99 - .L_98)
.L_98:
        /*0128*/ 	.word	0x00000008
.L_99:


//--------------------- .nv.info._Z25phase1_propagation_kernelPKiPtPii --------------------------
	.section	.nv.info._Z25phase1_propagation_kernelPKiPtPii,"",@"SHT_CUDA_INFO"
	.sectionflags	@""
	.align	4


	//----- nvinfo : EIATTR_CUDA_API_VERSION
	.align		4
        /*0000*/ 	.byte	0x04, 0x37
        /*0002*/ 	.short	(.L_101 - .L_100)
.L_100:
        /*0004*/ 	.word	0x00000082


	//----- nvinfo : EIATTR_KPARAM_INFO
	.align		4
.L_101:
        /*0008*/ 	.byte	0x04, 0x17
        /*000a*/ 	.short	(.L_103 - .L_102)
.L_102:
        /*000c*/ 	.word	0x00000000
        /*0010*/ 	.short	0x0003
        /*0012*/ 	.short	0x0018
        /*0014*/ 	.byte	0x00, 0xf0, 0x11, 0x00


	//----- nvinfo : EIATTR_KPARAM_INFO
	.align		4
.L_103:
        /*0018*/ 	.byte	0x04, 0x17
        /*001a*/ 	.short	(.L_105 - .L_104)
.L_104:
        /*001c*/ 	.word	0x00000000
        /*0020*/ 	.short	0x0002
        /*0022*/ 	.short	0x0010
        /*0024*/ 	.byte	0x00, 0xf5, 0x21, 0x00


	//----- nvinfo : EIATTR_KPARAM_INFO
	.align		4
.L_105:
        /*0028*/ 	.byte	0x04, 0x17
        /*002a*/ 	.short	(.L_107 - .L_106)
.L_106:
        /*002c*/ 	.word	0x00000000
        /*0030*/ 	.short	0x0001
        /*0032*/ 	.short	0x0008
        /*0034*/ 	.byte	0x00, 0xf5, 0x21, 0x00


	//----- nvinfo : EIATTR_KPARAM_INFO
	.align		4
.L_107:
        /*0038*/ 	.byte	0x04, 0x17
        /*003a*/ 	.short	(.L_109 - .L_108)
.L_108:
        /*003c*/ 	.word	0x00000000
        /*0040*/ 	.short	0x0000
        /*0042*/ 	.short	0x0000
        /*0044*/ 	.byte	0x00, 0xf5, 0x21, 0x00


	//----- nvinfo : EIATTR_SPARSE_MMA_MASK
	.align		4
.L_109:
        /*0048*/ 	.byte	0x03, 0x50
        /*004a*/ 	.short	0x0000


	//----- nvinfo : EIATTR_MAXREG_COUNT
	.align		4
        /*004c*/ 	.byte	0x03, 0x1b
        /*004e*/ 	.short	0x00ff


	//----- nvinfo : EIATTR_MERCURY_ISA_VERSION
	.align		4
        /*0050*/ 	.byte	0x03, 0x5f
        /*0052*/ 	.short	0x0101


	//----- nvinfo : EIATTR_COOP_GROUP_MASK_REGIDS
	.align		4
        /*0054*/ 	.byte	0x04, 0x29
        /*0056*/ 	.short	(.L_111 - .L_110)


	//   ....[0]....
.L_110:
        /*0058*/ 	.word	0x05000037


	//   ....[1]....
        /*005c*/ 	.word	0x05000035


	//   ....[2]....
        /*0060*/ 	.word	0x05000035


	//   ....[3]....
        /*0064*/ 	.word	0x05000035


	//   ....[4]....
        /*0068*/ 	.word	0x05000035


	//   ....[5]....
        /*006c*/ 	.word	0x05000035


	//   ....[6]....
        /*0070*/ 	.word	0xffffffff


	//   ....[7]....
        /*0074*/ 	.word	0x05000035


	//   ....[8]....
        /*0078*/ 	.word	0x05000035


	//   ....[9]....
        /*007c*/ 	.word	0x05000037


	//----- nvinfo : EIATTR_COOP_GROUP_INSTR_OFFSETS
	.align		4
.L_111:
        /*0080*/ 	.byte	0x04, 0x28
        /*0082*/ 	.short	(.L_113 - .L_112)


	//   ....[0]....
.L_112:
        /*0084*/ 	.word	0x00000220


	//   ....[1]....
        /*0088*/ 	.word	0x00001740


	//   ....[2]....
        /*008c*/ 	.word	0x00002540


	//   ....[3]....
        /*0090*/ 	.word	0x00003960


	//   ....[4]....
        /*0094*/ 	.word	0x00005700


	//   ....[5]....
        /*0098*/ 	.word	0x00006090


	//   ....[6]....
        /*009c*/ 	.word	0x000060d0


	//   ....[7]....
        /*00a0*/ 	.word	0x00006130


	//   ....[8]....
        /*00a4*/ 	.word	0x00006cb0


	//   ....[9]....
        /*00a8*/ 	.word	0x00006d60


	//----- nvinfo : EIATTR_VRC_CTA_INIT_COUNT
	.align		4
.L_113:
        /*00ac*/ 	.byte	0x02, 0x4a
	.zero		1
	.zero		1


	//----- nvinfo : EIATTR_EXIT_INSTR_OFFSETS
	.align		4
        /*00b0*/ 	.byte	0x04, 0x1c
        /*00b2*/ 	.short	(.L_115 - .L_114)


	//   ....[0]....
.L_114:
        /*00b4*/ 	.word	0x00000050


	//   ....[1]....
        /*00b8*/ 	.word	0x00006e70


	//   ....[2]....
        /*00bc*/ 	.word	0x00006f70


	//   ....[3]....
        /*00c0*/ 	.word	0x00006fc0


	//----- nvinfo : EIATTR_CRS_STACK_SIZE
	.align		4
.L_115:
        /*00c4*/ 	.byte	0x04, 0x1e
        /*00c6*/ 	.short	(.L_117 - .L_116)
.L_116:
        /*00c8*/ 	.word	0x00000000


	//----- nvinfo : EIATTR_CBANK_PARAM_SIZE
	.align		4
.L_117:
        /*00cc*/ 	.byte	0x03, 0x19
        /*00ce*/ 	.short	0x001c


	//----- nvinfo : EIATTR_PARAM_CBANK
	.align		4
        /*00d0*/ 	.byte	0x04, 0x0a
        /*00d2*/ 	.short	(.L_119 - .L_118)
	.align		4
.L_118:
        /*00d4*/ 	.word	index@(.nv.constant0._Z25phase1_propagation_kernelPKiPtPii)
        /*00d8*/ 	.short	0x0380
        /*00da*/ 	.short	0x001c


	//----- nvinfo : EIATTR_SW_WAR
	.align		4
.L_119:
        /*00dc*/ 	.byte	0x04, 0x36
        /*00de*/ 	.short	(.L_121 - .L_120)
.L_120:
        /*00e0*/ 	.word	0x00000008
.L_121:


//--------------------- .nv.callgraph             --------------------------
	.section	.nv.callgraph,"",@"SHT_CUDA_CALLGRAPH"
	.align	4
	.sectionentsize	8
	.align		4
        /*0000*/ 	.word	0x00000000
	.align		4
        /*0004*/ 	.word	0xffffffff
	.align		4
        /*0008*/ 	.word	0x00000000
	.align		4
        /*000c*/ 	.word	0xfffffffe
	.align		4
        /*0010*/ 	.word	0x00000000
	.align		4
        /*0014*/ 	.word	0xfffffffd
	.align		4
        /*0018*/ 	.word	0x00000000
	.align		4
        /*001c*/ 	.word	0xfffffffc


//--------------------- .nv.constant3             --------------------------
	.section	.nv.constant3,"a",@progbits
	.align	4
.nv.constant3:
	.type		d_peers,@object
	.size		d_peers,(d_row_of - d_peers)
d_peers:
	.zero		6480
	.type		d_row_of,@object
	.size		d_row_of,(d_col_of - d_row_of)
d_row_of:
	.zero		324
	.type		d_col_of,@object
	.size		d_col_of,(d_box_of - d_col_of)
d_col_of:
	.zero		324
	.type		d_box_of,@object
	.size		d_box_of,(.L_3 - d_box_of)
d_box_of:
	.zero		324
.L_3:


//--------------------- .text._Z17trichotomy_kernelPKtPfS1_i --------------------------
	.section	.text._Z17trichotomy_kernelPKtPfS1_i,"ax",@progbits
	.align	128
        .global         _Z17trichotomy_kernelPKtPfS1_i
        .type           _Z17trichotomy_kernelPKtPfS1_i,@function
        .size           _Z17trichotomy_kernelPKtPfS1_i,(.L_x_590 - _Z17trichotomy_kernelPKtPfS1_i)
        .other          _Z17trichotomy_kernelPKtPfS1_i,@"STO_CUDA_ENTRY STV_DEFAULT"
_Z17trichotomy_kernelPKtPfS1_i:
.text._Z17trichotomy_kernelPKtPfS1_i:
[----:B------:R-:W-:Y:S01]  /*0000*/  LDC R1, c[0x0][0x37c] ;  /* 0x0000df00ff017b82 */ /* 0x000fe20000000800 */
[----:B------:R-:W0:Y:S01]  /*0010*/  S2R R2, SR_CTAID.X ;  /* 0x0000000000027919 */ /* 0x000e220000002500 */
[----:B------:R-:W0:Y:S02]  /*0020*/  LDCU UR4, c[0x0][0x398] ;  /* 0x00007300ff0477ac */ /* 0x000e240008000800 */
[----:B0-----:R-:W-:-:S13]  /*0030*/  ISETP.GE.AND P0, PT, R2, UR4, PT ;  /* 0x0000000402007c0c */ /* 0x001fda000bf06270 */
[----:B------:R-:W-:Y:S05]  /*0040*/  @P0 EXIT ;  /* 0x000000000000094d */ /* 0x000fea0003800000 */
[----:B------:R-:W0:Y:S01]  /*0050*/  S2R R19, SR_LTMASK ;  /* 0x0000000000137919 */ /* 0x000e220000003900 */
[----:B------:R-:W-:Y:S01]  /*0060*/  VOTE.ANY R20, PT, PT ;  /* 0x0000000000147806 */ /* 0x000fe200038e0100 */
[----:B------:R-:W1:Y:S01]  /*0070*/  LDCU.64 UR6, c[0x0][0x380] ;  /* 0x00007000ff0677ac */ /* 0x000e620008000a00 */
[----:B------:R-:W-:Y:S01]  /*0080*/  IMAD R2, R2, 0x51, RZ ;  /* 0x0000005102027824 */ /* 0x000fe200078e02ff */
[----:B------:R-:W-:Y:S01]  /*0090*/  BSSY.RECONVERGENT B0, `(.L_x_0) ;  /* 0x0000185000007945 */ /* 0x000fe20003800200 */
[----:B------:R-:W-:Y:S01]  /*00a0*/  POPC R18, R20 ;  /* 0x0000001400127309 */ /* 0x000fe20000000000 */
[----:B------:R-:W-:Y:S01]  /*00b0*/  IMAD.MOV.U32 R12, RZ, RZ, 0x28 ;  /* 0x00000028ff0c7424 */ /* 0x000fe200078e00ff */
[----:B------:R-:W-:Y:S01]  /*00c0*/  CS2R R14, SRZ ;  /* 0x00000000000e7805 */ /* 0x000fe2000001ff00 */
[----:B------:R-:W-:Y:S01]  /*00d0*/  IMAD.WIDE.U32 R2, R2, 0x2, RZ ;  /* 0x0000000202027825 */ /* 0x000fe200078e00ff */
[----:B------:R-:W2:Y:S03]  /*00e0*/  LDCU.64 UR4, c[0x0][0x358] ;  /* 0x00006b00ff0477ac */ /* 0x000ea60008000a00 */
[----:B------:R-:W-:Y:S01]  /*00f0*/  IMAD.MOV.U32 R13, RZ, RZ, RZ ;  /* 0x000000ffff0d7224 */ /* 0x000fe200078e00ff */
[----:B0-----:R-:W-:-:S06]  /*0100*/  LOP3.LUT R19, R19, R20, RZ, 0xc0, !PT ;  /* 0x0000001413137212 */ /* 0x001fcc00078ec0ff */
[----:B------:R-:W0:Y:S02]  /*0110*/  POPC R19, R19 ;  /* 0x0000001300137309 */ /* 0x000e240000000000 */
[----:B0-----:R-:W-:-:S04]  /*0120*/  IMAD.WIDE.U32 R2, R19, 0x2, R2 ;  /* 0x0000000213027825 */ /* 0x001fc800078e0002 */
[----:B------:R-:W-:Y:S01]  /*0130*/  IMAD R12, R19, 0x50, R12 ;  /* 0x00000050130c7824 */ /* 0x000fe200078e020c */
[----:B-1----:R-:W-:-:S04]  /*0140*/  IADD3 R16, P0, PT, R2, UR6, RZ ;  /* 0x0000000602107c10 */ /* 0x002fc8000ff1e0ff */
[----:B--2---:R-:W-:-:S09]  /*0150*/  IADD3.X R17, PT, PT, R3, UR7, RZ, P0, !PT ;  /* 0x0000000703117c10 */ /* 0x004fd200087fe4ff */
.L_x_13:
[----:B------:R-:W2:Y:S01]  /*0160*/  LDG.E.U16.CONSTANT R34, desc[UR4][R16.64] ;  /* 0x0000000410227981 */ /* 0x000ea2000c1e9500 */
[----:B------:R-:W-:Y:S01]  /*0170*/  BSSY.RECONVERGENT B1, `(.L_x_1) ;  /* 0x0000172000017945 */ /* 0x000fe20003800200 */
[C---:B------:R-:W-:Y:S01]  /*0180*/  ISETP.GE.U32.AND P2, PT, R19.reuse, 0x31, PT ;  /* 0x000000311300780c */ /* 0x040fe20003f46070 */
[----:B------:R-:W-:Y:S01]  /*0190*/  VIADD R19, R19, 0x20 ;  /* 0x0000002013137836 */ /* 0x000fe20000000000 */
[----:B--2---:R-:W0:Y:S02]  /*01a0*/  POPC R33, R34 ;  /* 0x0000002200217309 */ /* 0x004e240000000000 */
[----:B0-----:R-:W-:-:S04]  /*01b0*/  PRMT R0, R33, 0x9910, RZ ;  /* 0x0000991021007816 */ /* 0x001fc800000000ff */
[----:B------:R-:W-:-:S13]  /*01c0*/  ISETP.NE.AND P0, PT, R0, 0x1, PT ;  /* 0x000000010000780c */ /* 0x000fda0003f05270 */
[----:B------:R-:W-:Y:S01]  /*01d0*/  @!P0 VIADD R13, R13, 0x1 ;  /* 0x000000010d0d8836 */ /* 0x000fe20000000000 */
[----:B------:R-:W-:Y:S06]  /*01e0*/  @!P0 BRA `(.L_x_2) ;  /* 0x0000001400a88947 */ /* 0x000fec0003800000 */
[----:B------:R-:W-:Y:S01]  /*01f0*/  ISETP.NE.AND P0, PT, R34, RZ, PT ;  /* 0x000000ff2200720c */ /* 0x000fe20003f05270 */
[----:B------:R-:W-:Y:S01]  /*0200*/  BSSY.RECONVERGENT B2, `(.L_x_3) ;  /* 0x0000164000027945 */ /* 0x000fe20003800200 */
[----:B------:R-:W-:-:S11]  /*0210*/  IMAD.MOV.U32 R5, RZ, RZ, 0x7f7fffff ;  /* 0x7f7fffffff057424 */ /* 0x000fd600078e00ff */
[----:B------:R-:W-:Y:S05]  /*0220*/  @!P0 BRA `(.L_x_4) ;  /* 0x0000001400848947 */ /* 0x000fea0003800000 */
[----:B------:R-:W0:Y:S01]  /*0230*/  LDC.64 R22, c[0x3][R12+-0x28] ;  /* 0x00fff6000c167b82 */ /* 0x000e220000000a00 */
[----:B------:R-:W1:Y:S07]  /*0240*/  S2R R0, SR_CTAID.X ;  /* 0x0000000000007919 */ /* 0x000e6e0000002500 */
[----:B------:R-:W2:Y:S08]  /*0250*/  LDC.64 R38, c[0x3][R12+-0x20] ;  /* 0x00fff8000c267b82 */ /* 0x000eb00000000a00 */
[----:B------:R-:W3:Y:S08]  /*0260*/  LDC.64 R2, c[0x0][0x380] ;  /* 0x0000e000ff027b82 */ /* 0x000ef00000000a00 */
[----:B------:R-:W4:Y:S08]  /*0270*/  LDC.64 R10, c[0x3][R12+-0x18] ;  /* 0x00fffa000c0a7b82 */ /* 0x000f300000000a00 */
[----:B------:R-:W5:Y:S01]  /*0280*/  LDC.64 R8, c[0x3][R12+-0x10] ;  /* 0x00fffc000c087b82 */ /* 0x000f620000000a00 */
[----:B-1----:R-:W-:-:S04]  /*0290*/  IMAD R5, R0, 0x51, RZ ;  /* 0x0000005100057824 */ /* 0x002fc800078e02ff */
[----:B---3--:R-:W-:-:S03]  /*02a0*/  IMAD.WIDE.U32 R2, R5, 0x2, R2 ;  /* 0x0000000205027825 */ /* 0x008fc600078e0002 */
[----:B------:R-:W1:Y:S01]  /*02b0*/  LDC.64 R6, c[0x3][R12+-0x8] ;  /* 0x00fffe000c067b82 */ /* 0x000e620000000a00 */
[----:B0-----:R-:W-:-:S07]  /*02c0*/  IMAD.WIDE R24, R23, 0x2, R2 ;  /* 0x0000000217187825 */ /* 0x001fce00078e0202 */
[----:B------:R-:W0:Y:S01]  /*02d0*/  LDC.64 R4, c[0x3][R12] ;  /* 0x00c000000c047b82 */ /* 0x000e220000000a00 */
[--C-:B------:R-:W-:Y:S01]  /*02e0*/  IMAD.WIDE R22, R22, 0x2, R2.reuse ;  /* 0x0000000216167825 */ /* 0x100fe200078e0202 */
[----:B------:R-:W3:Y:S04]  /*02f0*/  LDG.E.U16.CONSTANT R32, desc[UR4][R24.64] ;  /* 0x0000000418207981 */ /* 0x000ee8000c1e9500 */
[----:B------:R-:W3:Y:S01]  /*0300*/  LDG.E.U16.CONSTANT R31, desc[UR4][R22.64] ;  /* 0x00000004161f7981 */ /* 0x000ee2000c1e9500 */
[----:B--2---:R-:W-:-:S05]  /*0310*/  IMAD.WIDE R36, R38, 0x2, R2 ;  /* 0x0000000226247825 */ /* 0x004fca00078e0202 */
[----:B------:R2:W3:Y:S01]  /*0320*/  LDG.E.U16.CONSTANT R30, desc[UR4][R36.64] ;  /* 0x00000004241e7981 */ /* 0x0004e2000c1e9500 */
[----:B------:R-:W-:-:S05]  /*0330*/  IMAD.WIDE R38, R39, 0x2, R2 ;  /* 0x0000000227267825 */ /* 0x000fca00078e0202 */
[----:B------:R1:W3:Y:S01]  /*0340*/  LDG.E.U16.CONSTANT R29, desc[UR4][R38.64] ;  /* 0x00000004261d7981 */ /* 0x0002e2000c1e9500 */
[----:B----4-:R-:W-:-:S05]  /*0350*/  IMAD.WIDE R40, R10, 0x2, R2 ;  /* 0x000000020a287825 */ /* 0x010fca00078e0202 */
[----:B------:R4:W3:Y:S01]  /*0360*/  LDG.E.U16.CONSTANT R28, desc[UR4][R40.64] ;  /* 0x00000004281c7981 */ /* 0x0008e2000c1e9500 */
[--C-:B------:R-:W-:Y:S02]  /*0370*/  IMAD.WIDE R42, R11, 0x2, R2.reuse ;  /* 0x000000020b2a7825 */ /* 0x100fe400078e0202 */
[----:B------:R-:W0:Y:S02]  /*0380*/  LDC.64 R10, c[0x3][R12+0x8] ;  /* 0x00c002000c0a7b82 */ /* 0x000e240000000a00 */
[--C-:B-----5:R-:W-:Y:S01]  /*0390*/  IMAD.WIDE R44, R8, 0x2, R2.reuse ;  /* 0x00000002082c7825 */ /* 0x120fe200078e0202 */
[----:B------:R0:W5:Y:S03]  /*03a0*/  LDG.E.U16.CONSTANT R27, desc[UR4][R42.64] ;  /* 0x000000042a1b7981 */ /* 0x000166000c1e9500 */
[--C-:B--2---:R-:W-:Y:S01]  /*03b0*/  IMAD.WIDE R36, R9, 0x2, R2.reuse ;  /* 0x0000000209247825 */ /* 0x104fe200078e0202 */
[----:B------:R2:W5:Y:S01]  /*03c0*/  LDG.E.U16.CONSTANT R26, desc[UR4][R44.64] ;  /* 0x000000042c1a7981 */ /* 0x000562000c1e9500 */
[----:B------:R-:W2:Y:S02]  /*03d0*/  LDC.64 R8, c[0x3][R12+0x10] ;  /* 0x00c004000c087b82 */ /* 0x000ea40000000a00 */
[--C-:B-1----:R-:W-:Y:S01]  /*03e0*/  IMAD.WIDE R38, R6, 0x2, R2.reuse ;  /* 0x0000000206267825 */ /* 0x102fe200078e0202 */
[----:B------:R1:W5:Y:S03]  /*03f0*/  LDG.E.U16.CONSTANT R25, desc[UR4][R36.64] ;  /* 0x0000000424197981 */ /* 0x000366000c1e9500 */
[--C-:B----4-:R-:W-:Y:S01]  /*0400*/  IMAD.WIDE R40, R7, 0x2, R2.reuse ;  /* 0x0000000207287825 */ /* 0x110fe200078e0202 */
[----:B------:R4:W5:Y:S01]  /*0410*/  LDG.E.U16.CONSTANT R24, desc[UR4][R38.64] ;  /* 0x0000000426187981 */ /* 0x000962000c1e9500 */
[----:B------:R-:W4:Y:S02]  /*0420*/  LDC.64 R6, c[0x3][R12+0x18] ;  /* 0x00c006000c067b82 */ /* 0x000f240000000a00 */
[--C-:B0-----:R-:W-:Y:S01]  /*0430*/  IMAD.WIDE R42, R4, 0x2, R2.reuse ;  /* 0x00000002042a7825 */ /* 0x101fe200078e0202 */
[----:B------:R0:W5:Y:S04]  /*0440*/  LDG.E.U16.CONSTANT R23, desc[UR4][R40.64] ;  /* 0x0000000428177981 */ /* 0x000168000c1e9500 */
[----:B------:R-:W5:Y:S01]  /*0450*/  LDG.E.U16.CONSTANT R22, desc[UR4][R42.64] ;  /* 0x000000042a167981 */ /* 0x000f62000c1e9500 */
[----:B--2---:R-:W-:-:S02]  /*0460*/  IMAD.WIDE R44, R5, 0x2, R2 ;  /* 0x00000002052c7825 */ /* 0x004fc400078e0202 */
[----:B------:R-:W2:Y:S03]  /*0470*/  LDC.64 R4, c[0x3][R12+0x20] ;  /* 0x00c008000c047b82 */ /* 0x000ea60000000a00 */
[----:B------:R-:W5:Y:S01]  /*0480*/  LDG.E.U16.CONSTANT R21, desc[UR4][R44.64] ;  /* 0x000000042c157981 */ /* 0x000f62000c1e9500 */
[----:B------:R-:W-:-:S05]  /*0490*/  IMAD.WIDE R46, R10, 0x2, R2 ;  /* 0x000000020a2e7825 */ /* 0x000fca00078e0202 */
[----:B------:R-:W5:Y:S01]  /*04a0*/  LDG.E.U16.CONSTANT R35, desc[UR4][R46.64] ;  /* 0x000000042e237981 */ /* 0x000f62000c1e9500 */
[----:B-1----:R-:W-:-:S04]  /*04b0*/  IMAD.WIDE R36, R11, 0x2, R2 ;  /* 0x000000020b247825 */ /* 0x002fc800078e0202 */
[--C-:B----4-:R-:W-:Y:S02]  /*04c0*/  IMAD.WIDE R38, R8, 0x2, R2.reuse ;  /* 0x0000000208267825 */ /* 0x110fe400078e0202 */
[----:B------:R-:W4:Y:S04]  /*04d0*/  LDG.E.U16.CONSTANT R37, desc[UR4][R36.64] ;  /* 0x0000000424257981 */ /* 0x000f28000c1e9500 */
[----:B------:R-:W4:Y:S01]  /*04e0*/  LDG.E.U16.CONSTANT R39, desc[UR4][R38.64] ;  /* 0x0000000426277981 */ /* 0x000f22000c1e9500 */
[----:B0-----:R-:W-:-:S04]  /*04f0*/  IMAD.WIDE R40, R9, 0x2, R2 ;  /* 0x0000000209287825 */ /* 0x001fc800078e0202 */
[--C-:B------:R-:W-:Y:S02]  /*0500*/  IMAD.WIDE R8, R6, 0x2, R2.reuse ;  /* 0x0000000206087825 */ /* 0x100fe400078e0202 */
[----:B------:R-:W4:Y:S04]  /*0510*/  LDG.E.U16.CONSTANT R41, desc[UR4][R40.64] ;  /* 0x0000000428297981 */ /* 0x000f28000c1e9500 */
[----:B------:R-:W4:Y:S01]  /*0520*/  LDG.E.U16.CONSTANT R9, desc[UR4][R8.64] ;  /* 0x0000000408097981 */ /* 0x000f22000c1e9500 */
[----:B------:R-:W-:-:S04]  /*0530*/  IMAD.WIDE R6, R7, 0x2, R2 ;  /* 0x0000000207067825 */ /* 0x000fc800078e0202 */
[--C-:B--2---:R-:W-:Y:S02]  /*0540*/  IMAD.WIDE R10, R4, 0x2, R2.reuse ;  /* 0x00000002040a7825 */ /* 0x104fe400078e0202 */
[----:B------:R-:W2:Y:S04]  /*0550*/  LDG.E.U16.CONSTANT R7, desc[UR4][R6.64] ;  /* 0x0000000406077981 */ /* 0x000ea8000c1e9500 */
[----:B------:R-:W2:Y:S01]  /*0560*/  LDG.E.U16.CONSTANT R11, desc[UR4][R10.64] ;  /* 0x000000040a0b7981 */ /* 0x000ea2000c1e9500 */
[----:B------:R-:W-:-:S05]  /*0570*/  IMAD.WIDE R2, R5, 0x2, R2 ;  /* 0x0000000205027825 */ /* 0x000fca00078e0202 */
[----:B------:R0:W2:Y:S01]  /*0580*/  LDG.E.U16.CONSTANT R47, desc[UR4][R2.64] ;  /* 0x00000004022f7981 */ /* 0x0000a2000c1e9500 */
[----:B------:R-:W-:Y:S01]  /*0590*/  IMAD.MOV.U32 R51, RZ, RZ, 0x3de38e39 ;  /* 0x3de38e39ff337424 */ /* 0x000fe200078e00ff */
[----:B------:R-:W-:Y:S01]  /*05a0*/  BSSY.RECONVERGENT B3, `(.L_x_5) ;  /* 0x000007d000037945 */ /* 0x000fe20003800200 */
[----:B------:R-:W-:Y:S02]  /*05b0*/  IMAD.MOV.U32 R52, RZ, RZ, 0x41100000 ;  /* 0x41100000ff347424 */ /* 0x000fe400078e00ff */
[----:B0-----:R-:W-:Y:S01]  /*05c0*/  IMAD.MOV.U32 R2, RZ, RZ, 0x2 ;  /* 0x00000002ff027424 */ /* 0x001fe200078e00ff */
[----:B---3--:R-:W0:Y:S08]  /*05d0*/  POPC R50, R32 ;  /* 0x0000002000327309 */ /* 0x008e300000000000 */
[----:B------:R-:W1:Y:S01]  /*05e0*/  POPC R49, R31 ;  /* 0x0000001f00317309 */ /* 0x000e620000000000 */
[----:B0-----:R-:W-:-:S07]  /*05f0*/  PRMT R0, R50, 0x9910, RZ ;  /* 0x0000991032007816 */ /* 0x001fce00000000ff */
[----:B------:R-:W0:Y:S01]  /*0600*/  POPC R48, R30 ;  /* 0x0000001e00307309 */ /* 0x000e220000000000 */
[----:B------:R-:W-:Y:S02]  /*0610*/  ISETP.NE.AND P1, PT, R0, 0x1, PT ;  /* 0x000000010000780c */ /* 0x000fe40003f25270 */
[----:B-1----:R-:W-:-:S05]  /*0620*/  PRMT R5, R49, 0x9910, RZ ;  /* 0x0000991031057816 */ /* 0x002fca00000000ff */
[----:B------:R-:W1:Y:S01]  /*0630*/  POPC R4, R29 ;  /* 0x0000001d00047309 */ /* 0x000e620000000000 */
[----:B------:R-:W-:Y:S01]  /*0640*/  IMAD.MOV.U32 R0, RZ, RZ, R5 ;  /* 0x000000ffff007224 */ /* 0x000fe200078e0005 */
[----:B0-----:R-:W-:-:S06]  /*0650*/  PRMT R6, R48, 0x9910, RZ ;  /* 0x0000991030067816 */ /* 0x001fcc00000000ff */
[----:B------:R-:W0:Y:S01]  /*0660*/  POPC R5, R28 ;  /* 0x0000001c00057309 */ /* 0x000e220000000000 */
[----:B------:R-:W-:Y:S01]  /*0670*/  ISETP.NE.AND P0, PT, R0, 0x1, PT ;  /* 0x000000010000780c */ /* 0x000fe20003f05270 */
[----:B------:R-:W-:Y:S02]  /*0680*/  @P1 IMAD.MOV R2, RZ, RZ, 0x1 ;  /* 0x00000001ff021424 */ /* 0x000fe400078e02ff */
[----:B------:R-:W-:Y:S01]  /*0690*/  IMAD.MOV.U32 R0, RZ, RZ, R6 ;  /* 0x000000ffff007224 */ /* 0x000fe200078e0006 */
[----:B-1----:R-:W-:-:S03]  /*06a0*/  PRMT R3, R4, 0x9910, RZ ;  /* 0x0000991004037816 */ /* 0x002fc600000000ff */
[----:B-----5:R-:W1:Y:S01]  /*06b0*/  POPC R6, R27 ;  /* 0x0000001b00067309 */ /* 0x020e620000000000 */
[----:B------:R-:W-:Y:S02]  /*06c0*/  ISETP.NE.AND P3, PT, R0, 0x1, PT ;  /* 0x000000010000780c */ /* 0x000fe40003f65270 */
[----:B------:R-:W-:Y:S02]  /*06d0*/  SEL R0, RZ, 0x1, P1 ;  /* 0x00000001ff007807 */ /* 0x000fe40000800000 */
[----:B0-----:R-:W-:-:S03]  /*06e0*/  PRMT R5, R5, 0x9910, RZ ;  /* 0x0000991005057816 */ /* 0x001fc600000000ff */
[----:B------:R-:W0:Y:S01]  /*06f0*/  POPC R4, R26 ;  /* 0x0000001a00047309 */ /* 0x000e220000000000 */
[----:B------:R-:W-:Y:S01]  /*0700*/  @P0 IMAD.MOV R2, RZ, RZ, R0 ;  /* 0x000000ffff020224 */ /* 0x000fe200078e0200 */
[----:B------:R-:W-:Y:S01]  /*0710*/  ISETP.NE.AND P0, PT, R3, 0x1, PT ;  /* 0x000000010300780c */ /* 0x000fe20003f05270 */
[----:B------:R-:W-:Y:S02]  /*0720*/  IMAD.MOV.U32 R3, RZ, RZ, R5 ;  /* 0x000000ffff037224 */ /* 0x000fe400078e0005 */
[----:B------:R-:W-:Y:S02]  /*0730*/  VIADD R0, R2, 0x1 ;  /* 0x0000000102007836 */ /* 0x000fe40000000000 */
[----:B------:R-:W-:Y:S01]  /*0740*/  @P3 IMAD.MOV R0, RZ, RZ, R2 ;  /* 0x000000ffff003224 */ /* 0x000fe200078e0202 */
[----:B------:R-:W-:Y:S01]  /*0750*/  ISETP.NE.AND P1, PT, R3, 0x1, PT ;  /* 0x000000010300780c */ /* 0x000fe20003f25270 */
[----:B------:R-:W3:Y:S01]  /*0760*/  POPC R5, R25 ;  /* 0x0000001900057309 */ /* 0x000ee20000000000 */
[----:B-1----:R-:W-:Y:S01]  /*0770*/  PRMT R3, R6, 0x9910, RZ ;  /* 0x0000991006037816 */ /* 0x002fe200000000ff */
[----:B------:R-:W-:Y:S01]  /*0780*/  VIADD R2, R0, 0x1 ;  /* 0x0000000100027836 */ /* 0x000fe20000000000 */
[----:B0-----:R-:W-:-:S03]  /*0790*/  PRMT R4, R4, 0x9910, RZ ;  /* 0x0000991004047816 */ /* 0x001fc600000000ff */
[----:B------:R-:W-:Y:S01]  /*07a0*/  @P0 IMAD.MOV R2, RZ, RZ, R0 ;  /* 0x000000ffff020224 */ /* 0x000fe200078e0200 */
[----:B------:R-:W-:Y:S01]  /*07b0*/  ISETP.NE.AND P0, PT, R3, 0x1, PT ;  /* 0x000000010300780c */ /* 0x000fe20003f05270 */
[----:B------:R-:W0:Y:S01]  /*07c0*/  POPC R46, R24 ;  /* 0x00000018002e7309 */ /* 0x000e220000000000 */
[----:B------:R-:W-:Y:S02]  /*07d0*/  IMAD.MOV.U32 R3, RZ, RZ, R4 ;  /* 0x000000ffff037224 */ /* 0x000fe400078e0004 */
[----:B------:R-:W-:Y:S02]  /*07e0*/  VIADD R0, R2, 0x1 ;  /* 0x0000000102007836 */ /* 0x000fe40000000000 */
[----:B------:R-:W-:Y:S01]  /*07f0*/  @P1 IMAD.MOV R0, RZ, RZ, R2 ;  /* 0x000000ffff001224 */ /* 0x000fe200078e0202 */
[----:B------:R-:W-:Y:S02]  /*0800*/  ISETP.NE.AND P1, PT, R3, 0x1, PT ;  /* 0x000000010300780c */ /* 0x000fe40003f25270 */
[----:B------:R-:W1:Y:S01]  /*0810*/  POPC R45, R23 ;  /* 0x00000017002d7309 */ /* 0x000e620000000000 */
[----:B---3--:R-:W-:Y:S01]  /*0820*/  PRMT R3, R5, 0x9910, RZ ;  /* 0x0000991005037816 */ /* 0x008fe200000000ff */
[----:B------:R-:W-:-:S02]  /*0830*/  VIADD R2, R0, 0x1 ;  /* 0x0000000100027836 */ /* 0x000fc40000000000 */
[----:B------:R-:W-:Y:S01]  /*0840*/  @P0 IMAD.MOV R2, RZ, RZ, R0 ;  /* 0x000000ffff020224 */ /* 0x000fe200078e0200 */
[----:B------:R-:W-:Y:S02]  /*0850*/  ISETP.NE.AND P0, PT, R3, 0x1, PT ;  /* 0x000000010300780c */ /* 0x000fe40003f05270 */
[----:B0-----:R-:W-:Y:S01]  /*0860*/  PRMT R4, R46, 0x9910, RZ ;  /* 0x000099102e047816 */ /* 0x001fe200000000ff */
[----:B------:R-:W0:Y:S01]  /*0870*/  POPC R44, R22 ;  /* 0x00000016002c7309 */ /* 0x000e220000000000 */
[----:B------:R-:W-:-:S03]  /*0880*/  VIADD R0, R2, 0x1 ;  /* 0x0000000102007836 */ /* 0x000fc60000000000 */
[----:B------:R-:W-:Y:S02]  /*0890*/  IMAD.MOV.U32 R3, RZ, RZ, R4 ;  /* 0x000000ffff037224 */ /* 0x000fe400078e0004 */
[----:B------:R-:W-:Y:S02]  /*08a0*/  @P1 IMAD.MOV R0, RZ, RZ, R2 ;  /* 0x000000ffff001224 */ /* 0x000fe400078e0202 */
[----:B------:R-:W3:Y:S01]  /*08b0*/  POPC R43, R21 ;  /* 0x00000015002b7309 */ /* 0x000ee20000000000 */
[----:B------:R-:W-:Y:S01]  /*08c0*/  ISETP.NE.AND P1, PT, R3, 0x1, PT ;  /* 0x000000010300780c */ /* 0x000fe20003f25270 */
[----:B------:R-:W-:Y:S01]  /*08d0*/  VIADD R2, R0, 0x1 ;  /* 0x0000000100027836 */ /* 0x000fe20000000000 */
[----:B-1----:R-:W-:Y:S01]  /*08e0*/  PRMT R3, R45, 0x9910, RZ ;  /* 0x000099102d037816 */ /* 0x002fe200000000ff */
[----:B------:R-:W-:Y:S01]  /*08f0*/  @P0 IMAD.MOV R2, RZ, RZ, R0 ;  /* 0x000000ffff020224 */ /* 0x000fe200078e0200 */
[----:B0-----:R-:W-:-:S03]  /*0900*/  PRMT R4, R44, 0x9910, RZ ;  /* 0x000099102c047816 */ /* 0x001fc600000000ff */
[----:B------:R-:W0:Y:S01]  /*0910*/  POPC R42, R35 ;  /* 0x00000023002a7309 */ /* 0x000e220000000000 */
[----:B------:R-:W-:Y:S01]  /*0920*/  ISETP.NE.AND P0, PT, R3, 0x1, PT ;  /* 0x000000010300780c */ /* 0x000fe20003f05270 */
[----:B------:R-:W-:Y:S02]  /*0930*/  VIADD R0, R2, 0x1 ;  /* 0x0000000102007836 */ /* 0x000fe40000000000 */
[----:B------:R-:W-:Y:S02]  /*0940*/  IMAD.MOV.U32 R3, RZ, RZ, R4 ;  /* 0x000000ffff037224 */ /* 0x000fe400078e0004 */
[----:B------:R-:W-:Y:S02]  /*0950*/  @P1 IMAD.MOV R0, RZ, RZ, R2 ;  /* 0x000000ffff001224 */ /* 0x000fe400078e0202 */
[----:B----4-:R-:W1:Y:S01]  /*0960*/  POPC R40, R37 ;  /* 0x0000002500287309 */ /* 0x010e620000000000 */
[----:B------:R-:W-:Y:S01]  /*0970*/  ISETP.NE.AND P1, PT, R3, 0x1, PT ;  /* 0x000000010300780c */ /* 0x000fe20003f25270 */
[----:B------:R-:W-:Y:S01]  /*0980*/  VIADD R2, R0, 0x1 ;  /* 0x0000000100027836 */ /* 0x000fe20000000000 */
[----:B---3--:R-:W-:-:S03]  /*0990*/  PRMT R3, R43, 0x9910, RZ ;  /* 0x000099102b037816 */ /* 0x008fc600000000ff */
[----:B------:R-:W-:Y:S01]  /*09a0*/  @P0 IMAD.MOV R2, RZ, RZ, R0 ;  /* 0x000000ffff020224 */ /* 0x000fe200078e0200 */
[----:B0-----:R-:W-:Y:S01]  /*09b0*/  PRMT R4, R42, 0x9910, RZ ;  /* 0x000099102a047816 */ /* 0x001fe200000000ff */
[----:B------:R-:W0:Y:S01]  /*09c0*/  POPC R38, R39 ;  /* 0x0000002700267309 */ /* 0x000e220000000000 */
[----:B------:R-:W-:Y:S01]  /*09d0*/  ISETP.NE.AND P0, PT, R3, 0x1, PT ;  /* 0x000000010300780c */ /* 0x000fe20003f05270 */
[----:B------:R-:W-:Y:S02]  /*09e0*/  VIADD R0, R2, 0x1 ;  /* 0x0000000102007836 */ /* 0x000fe40000000000 */
[----:B------:R-:W-:Y:S02]  /*09f0*/  IMAD.MOV.U32 R3, RZ, RZ, R4 ;  /* 0x000000ffff037224 */ /* 0x000fe400078e0004 */
[----:B------:R-:W-:Y:S02]  /*0a00*/  @P1 IMAD.MOV R0, RZ, RZ, R2 ;  /* 0x000000ffff001224 */ /* 0x000fe400078e0202 */
[----:B------:R-:W3:Y:S01]  /*0a10*/  POPC R36, R41 ;  /* 0x0000002900247309 */ /* 0x000ee20000000000 */
[----:B------:R-:W-:Y:S01]  /*0a20*/  ISETP.NE.AND P1, PT, R3, 0x1, PT ;  /* 0x000000010300780c */ /* 0x000fe20003f25270 */
[----:B------:R-:W-:Y:S01]  /*0a30*/  VIADD R2, R0, 0x1 ;  /* 0x0000000100027836 */ /* 0x000fe20000000000 */
[----:B-1----:R-:W-:-:S03]  /*0a40*/  PRMT R3, R40, 0x9910, RZ ;  /* 0x0000991028037816 */ /* 0x002fc600000000ff */
[----:B------:R-:W-:Y:S01]  /*0a50*/  @P0 IMAD.MOV R2, RZ, RZ, R0 ;  /* 0x000000ffff020224 */ /* 0x000fe200078e0200 */
[----:B0-----:R-:W-:Y:S01]  /*0a60*/  PRMT R4, R38, 0x9910, RZ ;  /* 0x0000991026047816 */ /* 0x001fe200000000ff */
[----:B------:R-:W0:Y:S01]  /*0a70*/  POPC R10, R9 ;  /* 0x00000009000a7309 */ /* 0x000e220000000000 */
[----:B------:R-:W-:Y:S01]  /*0a80*/  ISETP.NE.AND P0, PT, R3, 0x1, PT ;  /* 0x000000010300780c */ /* 0x000fe20003f05270 */
[----:B------:R-:W-:Y:S02]  /*0a90*/  VIADD R0, R2, 0x1 ;  /* 0x0000000102007836 */ /* 0x000fe40000000000 */
[----:B------:R-:W-:Y:S02]  /*0aa0*/  IMAD.MOV.U32 R3, RZ, RZ, R4 ;  /* 0x000000ffff037224 */ /* 0x000fe400078e0004 */
[----:B------:R-:W-:Y:S02]  /*0ab0*/  @P1 IMAD.MOV R0, RZ, RZ, R2 ;  /* 0x000000ffff001224 */ /* 0x000fe400078e0202 */
[----:B--2---:R-:W1:Y:S01]  /*0ac0*/  POPC R8, R7 ;  /* 0x0000000700087309 */ /* 0x004e620000000000 */
        /* <DEDUP_REMOVED lines=10> */
[----:B------:R-:W2:Y:S01]  /*0b70*/  POPC R5, R47 ;  /* 0x0000002f00057309 */ /* 0x000ea20000000000 */
[----:B------:R-:W-:Y:S01]  /*0b80*/  ISETP.NE.AND P1, PT, R3, 0x1, PT ;  /* 0x000000010300780c */ /* 0x000fe20003f25270 */
[----:B------:R-:W-:Y:S01]  /*0b90*/  VIADD R2, R0, 0x1 ;  /* 0x0000000100027836 */ /* 0x000fe20000000000 */
[----:B-1----:R-:W-:-:S03]  /*0ba0*/  PRMT R3, R8, 0x9910, RZ ;  /* 0x0000991008037816 */ /* 0x002fc600000000ff */
[----:B------:R-:W-:Y:S01]  /*0bb0*/  @P0 IMAD.MOV R2, RZ, RZ, R0 ;  /* 0x000000ffff020224 */ /* 0x000fe200078e0200 */
[----:B0-----:R-:W-:Y:S02]  /*0bc0*/  PRMT R4, R6, 0x9910, RZ ;  /* 0x0000991006047816 */ /* 0x001fe400000000ff */
[----:B------:R-:W-:Y:S01]  /*0bd0*/  ISETP.NE.AND P0, PT, R3, 0x1, PT ;  /* 0x000000010300780c */ /* 0x000fe20003f05270 */
[----:B------:R-:W-:Y:S02]  /*0be0*/  VIADD R0, R2, 0x1 ;  /* 0x0000000102007836 */ /* 0x000fe40000000000 */
[----:B------:R-:W-:Y:S02]  /*0bf0*/  IMAD.MOV.U32 R3, RZ, RZ, R4 ;  /* 0x000000ffff037224 */ /* 0x000fe400078e0004 */
[----:B------:R-:W-:Y:S01]  /*0c00*/  @P1 IMAD.MOV R0, RZ, RZ, R2 ;  /* 0x000000ffff001224 */ /* 0x000fe200078e0202 */
[----:B--2---:R-:W-:Y:S01]  /*0c10*/  PRMT R4, R5, 0x9910, RZ ;  /* 0x0000991005047816 */ /* 0x004fe200000000ff */
[----:B------:R-:W0:Y:S01]  /*0c20*/  I2F.U16 R2, R33 ;  /* 0x0000002100027306 */ /* 0x000e220000101000 */
[----:B------:R-:W-:Y:S01]  /*0c30*/  ISETP.NE.AND P1, PT, R3, 0x1, PT ;  /* 0x000000010300780c */ /* 0x000fe20003f25270 */
[----:B------:R-:W-:Y:S01]  /*0c40*/  VIADD R3, R0, 0x1 ;  /* 0x0000000100037836 */ /* 0x000fe20000000000 */
[----:B------:R-:W-:Y:S01]  /*0c50*/  ISETP.NE.AND P3, PT, R4, 0x1, PT ;  /* 0x000000010400780c */ /* 0x000fe20003f65270 */
[----:B------:R-:W-:-:S02]  /*0c60*/  FFMA R4, R51, -R52, 1 ;  /* 0x3f80000033047423 */ /* 0x000fc40000000834 */
[----:B------:R-:W-:Y:S02]  /*0c70*/  @P0 IMAD.MOV R3, RZ, RZ, R0 ;  /* 0x000000ffff030224 */ /* 0x000fe400078e0200 */
[----:B------:R-:W-:Y:S02]  /*0c80*/  FFMA R51, R4, R51, 0.11111111193895339966 ;  /* 0x3de38e3904337423 */ /* 0x000fe40000000033 */
[----:B------:R-:W-:-:S04]  /*0c90*/  VIADD R0, R3, 0x1 ;  /* 0x0000000103007836 */ /* 0x000fc80000000000 */
[----:B------:R-:W-:Y:S01]  /*0ca0*/  @P1 IMAD.MOV R0, RZ, RZ, R3 ;  /* 0x000000ffff001224 */ /* 0x000fe200078e0203 */
[----:B0-----:R-:W0:Y:S01]  /*0cb0*/  FCHK P0, R2, 9 ;  /* 0x4110000002007902 */ /* 0x001e220000000000 */
[----:B------:R-:W-:Y:S02]  /*0cc0*/  FFMA R4, R2, R51, RZ ;  /* 0x0000003302047223 */ /* 0x000fe400000000ff */
[----:B------:R-:W-:Y:S02]  /*0cd0*/  VIADD R3, R0, 0x1 ;  /* 0x0000000100037836 */ /* 0x000fe40000000000 */
[----:B------:R-:W-:Y:S02]  /*0ce0*/  @P3 IMAD.MOV R3, RZ, RZ, R0 ;  /* 0x000000ffff033224 */ /* 0x000fe400078e0200 */
[----:B------:R-:W-:-:S04]  /*0cf0*/  FFMA R52, R4, -9, R2 ;  /* 0xc110000004347823 */ /* 0x000fc80000000002 */
[----:B------:R-:W-:Y:S01]  /*0d00*/  FFMA R4, R51, R52, R4 ;  /* 0x0000003433047223 */ /* 0x000fe20000000004 */
[----:B------:R-:W-:Y:S01]  /*0d10*/  I2FP.F32.U32 R0, R3 ;  /* 0x0000000300007245 */ /* 0x000fe20000201000 */
[----:B0-----:R-:W-:Y:S06]  /*0d20*/  @!P0 BRA `(.L_x_6) ;  /* 0x0000000000108947 */ /* 0x001fec0003800000 */
[----:B------:R-:W-:Y:S01]  /*0d30*/  IMAD.MOV.U32 R3, RZ, RZ, 0x41100000 ;  /* 0x41100000ff037424 */ /* 0x000fe200078e00ff */
[----:B------:R-:W-:-:S07]  /*0d40*/  MOV R53, 0xd60 ;  /* 0x00000d6000357802 */ /* 0x000fce0000000f00 */
[----:B------:R-:W-:Y:S05]  /*0d50*/  CALL.REL.NOINC `($__internal_0_$__cuda_sm3x_div_rn_noftz_f32_slowpath) ;  /* 0x0000001000a87944 */ /* 0x000fea0003c00000 */
[----:B------:R-:W-:-:S07]  /*0d60*/  IMAD.MOV.U32 R4, RZ, RZ, R51 ;  /* 0x000000ffff047224 */ /* 0x000fce00078e0033 */
.L_x_6:
[----:B------:R-:W-:Y:S05]  /*0d70*/  BSYNC.RECONVERGENT B3 ;  /* 0x0000000000037941 */ /* 0x000fea0003800200 */
.L_x_5:
[----:B------:R-:W0:Y:S01]  /*0d80*/  POPC R53, R29 ;  /* 0x0000001d00357309 */ /* 0x000e220000000000 */
[----:B------:R-:W-:Y:S01]  /*0d90*/  LOP3.LUT R48, R48, 0xffff, RZ, 0xc0, !PT ;  /* 0x0000ffff30307812 */ /* 0x000fe200078ec0ff */
[----:B------:R-:W-:Y:S01]  /*0da0*/  BSSY.RECONVERGENT B3, `(.L_x_7) ;  /* 0x0000095000037945 */ /* 0x000fe20003800200 */
[-C--:B------:R-:W-:Y:S02]  /*0db0*/  LOP3.LUT R31, R31, R34.reuse, RZ, 0xc0, !PT ;  /* 0x000000221f1f7212 */ /* 0x080fe400078ec0ff */
[----:B------:R-:W-:Y:S02]  /*0dc0*/  ISETP.GE.U32.AND P6, PT, R48, 0x2, PT ;  /* 0x000000023000780c */ /* 0x000fe40003fc6070 */
[----:B------:R-:W-:Y:S01]  /*0dd0*/  LOP3.LUT R48, R46, 0xffff, RZ, 0xc0, !PT ;  /* 0x0000ffff2e307812 */ /* 0x000fe200078ec0ff */
[----:B------:R-:W1:Y:S01]  /*0de0*/  POPC R52, R28 ;  /* 0x0000001c00347309 */ /* 0x000e620000000000 */
[----:B------:R-:W-:Y:S02]  /*0df0*/  LOP3.LUT R46, R32, R34, RZ, 0xc0, !PT ;  /* 0x00000022202e7212 */ /* 0x000fe400078ec0ff */
[----:B------:R-:W-:-:S02]  /*0e00*/  LOP3.LUT R50, R50, 0xffff, RZ, 0xc0, !PT ;  /* 0x0000ffff32327812 */ /* 0x000fc400078ec0ff */
[----:B------:R-:W-:Y:S02]  /*0e10*/  ISETP.GE.U32.AND P5, PT, R48, 0x2, PT ;  /* 0x000000023000780c */ /* 0x000fe40003fa6070 */
[----:B0-----:R-:W-:Y:S01]  /*0e20*/  LOP3.LUT R48, R53, 0xffff, RZ, 0xc0, !PT ;  /* 0x0000ffff35307812 */ /* 0x001fe200078ec0ff */
[----:B------:R-:W0:Y:S01]  /*0e30*/  POPC R51, R27 ;  /* 0x0000001b00337309 */ /* 0x000e220000000000 */
[----:B------:R-:W-:Y:S02]  /*0e40*/  ISETP.GE.U32.AND P3, PT, R50, 0x2, PT ;  /* 0x000000023200780c */ /* 0x000fe40003f66070 */
[----:B------:R-:W-:Y:S02]  /*0e50*/  @P6 LOP3.LUT R32, R30, R34, RZ, 0xc0, !PT ;  /* 0x000000221e206212 */ /* 0x000fe400078ec0ff */
[----:B------:R-:W-:Y:S01]  /*0e60*/  ISETP.GE.U32.AND P0, PT, R48, 0x2, PT ;  /* 0x000000023000780c */ /* 0x000fe20003f06070 */
[----:B------:R-:W-:Y:S01]  /*0e70*/  IMAD.MOV.U32 R48, RZ, RZ, 0x2 ;  /* 0x00000002ff307424 */ /* 0x000fe200078e00ff */
[----:B-1----:R-:W-:Y:S01]  /*0e80*/  LOP3.LUT R52, R52, 0xffff, RZ, 0xc0, !PT ;  /* 0x0000ffff34347812 */ /* 0x002fe200078ec0ff */
[----:B------:R-:W1:Y:S01]  /*0e90*/  POPC R3, R26 ;  /* 0x0000001a00037309 */ /* 0x000e620000000000 */
[----:B------:R-:W-:-:S02]  /*0ea0*/  LOP3.LUT R49, R49, 0xffff, RZ, 0xc0, !PT ;  /* 0x0000ffff31317812 */ /* 0x000fc400078ec0ff */
[----:B------:R-:W-:Y:S02]  /*0eb0*/  ISETP.GE.U32.AND P4, PT, R52, 0x2, PT ;  /* 0x000000023400780c */ /* 0x000fe40003f86070 */
[----:B------:R-:W-:Y:S02]  /*0ec0*/  ISETP.GT.U32.AND P1, PT, R49, 0x1, PT ;  /* 0x000000013100780c */ /* 0x000fe40003f24070 */
[----:B0-----:R-:W-:Y:S01]  /*0ed0*/  LOP3.LUT R51, R51, 0xffff, RZ, 0xc0, !PT ;  /* 0x0000ffff33337812 */ /* 0x001fe200078ec0ff */
[----:B------:R-:W0:Y:S01]  /*0ee0*/  POPC R31, R31 ;  /* 0x0000001f001f7309 */ /* 0x000e220000000000 */
[----:B------:R-:W-:Y:S02]  /*0ef0*/  @P5 LOP3.LUT R30, R24, R34, RZ, 0xc0, !PT ;  /* 0x00000022181e5212 */ /* 0x000fe400078ec0ff */
[----:B------:R-:W-:Y:S02]  /*0f00*/  SEL R24, RZ, 0x1, !P1 ;  /* 0x00000001ff187807 */ /* 0x000fe40004800000 */
[----:B------:R-:W-:-:S02]  /*0f10*/  @P3 SEL R24, R48, 0x1, P1 ;  /* 0x0000000130183807 */ /* 0x000fc40000800000 */
[----:B-1----:R-:W-:Y:S01]  /*0f20*/  LOP3.LUT R3, R3, 0xffff, RZ, 0xc0, !PT ;  /* 0x0000ffff03037812 */ /* 0x002fe200078ec0ff */
[----:B------:R-:W1:Y:S01]  /*0f30*/  POPC R46, R46 ;  /* 0x0000002e002e7309 */ /* 0x000e620000000000 */
[-C--:B------:R-:W-:Y:S01]  /*0f40*/  @P0 LOP3.LUT R29, R29, R34.reuse, RZ, 0xc0, !PT ;  /* 0x000000221d1d0212 */ /* 0x080fe200078ec0ff */
[----:B------:R-:W-:Y:S01]  /*0f50*/  @P6 VIADD R24, R24, 0x1 ;  /* 0x0000000118186836 */ /* 0x000fe20000000000 */
[----:B------:R-:W-:Y:S02]  /*0f60*/  @P4 LOP3.LUT R28, R28, R34, RZ, 0xc0, !PT ;  /* 0x000000221c1c4212 */ /* 0x000fe400078ec0ff */
[----:B------:R-:W-:Y:S01]  /*0f70*/  LOP3.LUT R45, R45, 0xffff, RZ, 0xc0, !PT ;  /* 0x0000ffff2d2d7812 */ /* 0x000fe200078ec0ff */
[----:B------:R-:W-:Y:S01]  /*0f80*/  @P0 VIADD R24, R24, 0x1 ;  /* 0x0000000118180836 */ /* 0x000fe20000000000 */
[----:B0-----:R-:W-:Y:S01]  /*0f90*/  SEL R31, R31, RZ, P1 ;  /* 0x000000ff1f1f7207 */ /* 0x001fe20000800000 */
[----:B------:R-:W0:Y:S01]  /*0fa0*/  POPC R2, R25 ;  /* 0x0000001900027309 */ /* 0x000e220000000000 */
[----:B------:R-:W-:Y:S01]  /*0fb0*/  ISETP.GE.U32.AND P1, PT, R3, 0x2, PT ;  /* 0x000000020300780c */ /* 0x000fe20003f26070 */
[----:B------:R-:W-:Y:S01]  /*0fc0*/  @P4 VIADD R24, R24, 0x1 ;  /* 0x0000000118184836 */ /* 0x000fe20000000000 */
[----:B------:R-:W-:-:S02]  /*0fd0*/  LOP3.LUT R44, R44, 0xffff, RZ, 0xc0, !PT ;  /* 0x0000ffff2c2c7812 */ /* 0x000fc400078ec0ff */
[----:B------:R-:W-:Y:S02]  /*0fe0*/  LOP3.LUT R43, R43, 0xffff, RZ, 0xc0, !PT ;  /* 0x0000ffff2b2b7812 */ /* 0x000fe400078ec0ff */
[----:B-1----:R-:W-:Y:S01]  /*0ff0*/  SEL R46, R46, RZ, P3 ;  /* 0x000000ff2e2e7207 */ /* 0x002fe20001800000 */
[----:B------:R-:W1:Y:S01]  /*1000*/  @P6 POPC R32, R32 ;  /* 0x0000002000206309 */ /* 0x000e620000000000 */
[----:B------:R-:W-:Y:S02]  /*1010*/  ISETP.GE.U32.AND P3, PT, R51, 0x2, PT ;  /* 0x000000023300780c */ /* 0x000fe40003f66070 */
[----:B------:R-:W-:Y:S01]  /*1020*/  LOP3.LUT R42, R42, 0xffff, RZ, 0xc0, !PT ;  /* 0x0000ffff2a2a7812 */ /* 0x000fe200078ec0ff */
[----:B------:R-:W-:Y:S01]  /*1030*/  IMAD.IADD R3, R31, 0x1, R46 ;  /* 0x000000011f037824 */ /* 0x000fe200078e022e */
[----:B------:R-:W-:Y:S02]  /*1040*/  LOP3.LUT R40, R40, 0xffff, RZ, 0xc0, !PT ;  /* 0x0000ffff28287812 */ /* 0x000fe400078ec0ff */
[----:B0-----:R-:W-:Y:S01]  /*1050*/  LOP3.LUT R2, R2, 0xffff, RZ, 0xc0, !PT ;  /* 0x0000ffff02027812 */ /* 0x001fe200078ec0ff */
[----:B------:R-:W0:Y:S01]  /*1060*/  @P0 POPC R48, R29 ;  /* 0x0000001d00300309 */ /* 0x000e220000000000 */
[----:B------:R-:W-:-:S02]  /*1070*/  @P1 LOP3.LUT R26, R26, R34, RZ, 0xc0, !PT ;  /* 0x000000221a1a1212 */ /* 0x000fc400078ec0ff */
[----:B------:R-:W-:Y:S02]  /*1080*/  LOP3.LUT R38, R38, 0xffff, RZ, 0xc0, !PT ;  /* 0x0000ffff26267812 */ /* 0x000fe400078ec0ff */
[----:B------:R-:W-:Y:S01]  /*1090*/  LOP3.LUT R36, R36, 0xffff, RZ, 0xc0, !PT ;  /* 0x0000ffff24247812 */ /* 0x000fe200078ec0ff */
[----:B------:R-:W-:Y:S01]  /*10a0*/  @P3 VIADD R24, R24, 0x1 ;  /* 0x0000000118183836 */ /* 0x000fe20000000000 */
[----:B------:R-:W-:Y:S01]  /*10b0*/  @P3 LOP3.LUT R27, R27, R34, RZ, 0xc0, !PT ;  /* 0x000000221b1b3212 */ /* 0x000fe200078ec0ff */
[----:B-1----:R-:W-:Y:S01]  /*10c0*/  @P6 IMAD.IADD R3, R3, 0x1, R32 ;  /* 0x0000000103036824 */ /* 0x002fe200078e0220 */
[----:B------:R-:W-:Y:S01]  /*10d0*/  ISETP.GE.U32.AND P6, PT, R2, 0x2, PT ;  /* 0x000000020200780c */ /* 0x000fe20003fc6070 */
[----:B------:R-:W1:Y:S01]  /*10e0*/  @P4 POPC R28, R28 ;  /* 0x0000001c001c4309 */ /* 0x000e620000000000 */
[----:B------:R-:W-:Y:S01]  /*10f0*/  @P1 VIADD R24, R24, 0x1 ;  /* 0x0000000118181836 */ /* 0x000fe20000000000 */
[----:B------:R-:W-:Y:S02]  /*1100*/  LOP3.LUT R10, R10, 0xffff, RZ, 0xc0, !PT ;  /* 0x0000ffff0a0a7812 */ /* 0x000fe400078ec0ff */
[----:B------:R-:W-:-:S02]  /*1110*/  LOP3.LUT R3, R3, 0xffff, RZ, 0xc0, !PT ;  /* 0x0000ffff03037812 */ /* 0x000fc400078ec0ff */
[----:B------:R-:W-:Y:S02]  /*1120*/  LOP3.LUT R8, R8, 0xffff, RZ, 0xc0, !PT ;  /* 0x0000ffff08087812 */ /* 0x000fe400078ec0ff */
[----:B------:R-:W2:Y:S01]  /*1130*/  @P3 POPC R2, R27 ;  /* 0x0000001b00023309 */ /* 0x000ea20000000000 */
[----:B0-----:R-:W-:Y:S01]  /*1140*/  @P0 IMAD.IADD R3, R3, 0x1, R48 ;  /* 0x0000000103030824 */ /* 0x001fe200078e0230 */
[----:B------:R-:W-:Y:S02]  /*1150*/  ISETP.GE.U32.AND P0, PT, R45, 0x2, PT ;  /* 0x000000022d00780c */ /* 0x000fe40003f06070 */
[----:B------:R-:W-:Y:S01]  /*1160*/  @P6 LOP3.LUT R25, R25, R34, RZ, 0xc0, !PT ;  /* 0x0000002219196212 */ /* 0x000fe200078ec0ff */
[----:B------:R-:W-:Y:S01]  /*1170*/  @P6 VIADD R24, R24, 0x1 ;  /* 0x0000000118186836 */ /* 0x000fe20000000000 */
[----:B------:R-:W-:Y:S01]  /*1180*/  LOP3.LUT R6, R6, 0xffff, RZ, 0xc0, !PT ;  /* 0x0000ffff06067812 */ /* 0x000fe200078ec0ff */
[----:B-1----:R-:W-:Y:S01]  /*1190*/  @P4 IMAD.IADD R3, R3, 0x1, R28 ;  /* 0x0000000103034824 */ /* 0x002fe200078e021c */
[----:B------:R-:W0:Y:S01]  /*11a0*/  @P1 POPC R26, R26 ;  /* 0x0000001a001a1309 */ /* 0x000e220000000000 */
[----:B------:R-:W-:Y:S01]  /*11b0*/  ISETP.GE.U32.AND P4, PT, R44, 0x2, PT ;  /* 0x000000022c00780c */ /* 0x000fe20003f86070 */
[----:B------:R-:W-:Y:S01]  /*11c0*/  @P5 VIADD R24, R24, 0x1 ;  /* 0x0000000118185836 */ /* 0x000fe20000000000 */
[----:B------:R-:W-:Y:S01]  /*11d0*/  LOP3.LUT R5, R5, 0xffff, RZ, 0xc0, !PT ;  /* 0x0000ffff05057812 */ /* 0x000fe200078ec0ff */
[----:B--2---:R-:W-:-:S04]  /*11e0*/  @P3 IMAD.IADD R3, R3, 0x1, R2 ;  /* 0x0000000103033824 */ /* 0x004fc800078e0202 */
[----:B------:R-:W1:Y:S01]  /*11f0*/  @P6 POPC R28, R25 ;  /* 0x00000019001c6309 */ /* 0x000e620000000000 */
[----:B------:R-:W-:Y:S01]  /*1200*/  ISETP.GE.U32.AND P3, PT, R43, 0x2, PT ;  /* 0x000000022b00780c */ /* 0x000fe20003f66070 */
[----:B------:R-:W-:Y:S01]  /*1210*/  @P0 VIADD R24, R24, 0x1 ;  /* 0x0000000118180836 */ /* 0x000fe20000000000 */
[----:B------:R-:W-:-:S03]  /*1220*/  @P0 LOP3.LUT R23, R23, R34, RZ, 0xc0, !PT ;  /* 0x0000002217170212 */ /* 0x000fc600078ec0ff */
[----:B------:R-:W-:Y:S01]  /*1230*/  @P4 LOP3.LUT R22, R22, R34, RZ, 0xc0, !PT ;  /* 0x0000002216164212 */ /* 0x000fe200078ec0ff */
[----:B0-----:R-:W-:Y:S01]  /*1240*/  @P1 IMAD.IADD R3, R3, 0x1, R26 ;  /* 0x0000000103031824 */ /* 0x001fe200078e021a */
[----:B------:R-:W-:Y:S01]  /*1250*/  ISETP.GE.U32.AND P1, PT, R42, 0x2, PT ;  /* 0x000000022a00780c */ /* 0x000fe20003f26070 */
[----:B------:R-:W0:Y:S01]  /*1260*/  @P5 POPC R30, R30 ;  /* 0x0000001e001e5309 */ /* 0x000e220000000000 */
[----:B------:R-:W-:-:S04]  /*1270*/  @P4 VIADD R24, R24, 0x1 ;  /* 0x0000000118184836 */ /* 0x000fc80000000000 */
[----:B------:R-:W-:Y:S01]  /*1280*/  @P3 LOP3.LUT R21, R21, R34, RZ, 0xc0, !PT ;  /* 0x0000002215153212 */ /* 0x000fe200078ec0ff */
[----:B-1----:R-:W-:Y:S01]  /*1290*/  @P6 IMAD.IADD R3, R3, 0x1, R28 ;  /* 0x0000000103036824 */ /* 0x002fe200078e021c */
[----:B------:R-:W-:Y:S01]  /*12a0*/  ISETP.GE.U32.AND P6, PT, R40, 0x2, PT ;  /* 0x000000022800780c */ /* 0x000fe20003fc6070 */
[----:B------:R-:W1:Y:S01]  /*12b0*/  @P0 POPC R2, R23 ;  /* 0x0000001700020309 */ /* 0x000e620000000000 */
[----:B------:R-:W-:-:S03]  /*12c0*/  @P3 VIADD R24, R24, 0x1 ;  /* 0x0000000118183836 */ /* 0x000fc60000000000 */
[----:B------:R-:W-:Y:S01]  /*12d0*/  @P1 LOP3.LUT R35, R35, R34, RZ, 0xc0, !PT ;  /* 0x0000002223231212 */ /* 0x000fe200078ec0ff */
[----:B------:R-:W-:Y:S02]  /*12e0*/  @P1 VIADD R24, R24, 0x1 ;  /* 0x0000000118181836 */ /* 0x000fe40000000000 */
[----:B0-----:R-:W-:Y:S01]  /*12f0*/  @P5 IMAD.IADD R3, R3, 0x1, R30 ;  /* 0x0000000103035824 */ /* 0x001fe200078e021e */
[----:B------:R-:W0:Y:S01]  /*1300*/  @P4 POPC R22, R22 ;  /* 0x0000001600164309 */ /* 0x000e220000000000 */
[----:B------:R-:W-:-:S03]  /*1310*/  ISETP.GE.U32.AND P5, PT, R38, 0x2, PT ;  /* 0x000000022600780c */ /* 0x000fc60003fa6070 */
[----:B------:R-:W-:Y:S01]  /*1320*/  @P6 LOP3.LUT R37, R37, R34, RZ, 0xc0, !PT ;  /* 0x0000002225256212 */ /* 0x000fe200078ec0ff */
[----:B------:R-:W-:Y:S02]  /*1330*/  @P6 VIADD R24, R24, 0x1 ;  /* 0x0000000118186836 */ /* 0x000fe40000000000 */
[----:B-1----:R-:W-:Y:S01]  /*1340*/  @P0 IMAD.IADD R3, R3, 0x1, R2 ;  /* 0x0000000103030824 */ /* 0x002fe200078e0202 */
[----:B------:R-:W1:Y:S01]  /*1350*/  @P3 POPC R26, R21 ;  /* 0x00000015001a3309 */ /* 0x000e620000000000 */
[----:B------:R-:W-:-:S05]  /*1360*/  ISETP.GE.U32.AND P0, PT, R36, 0x2, PT ;  /* 0x000000022400780c */ /* 0x000fca0003f06070 */
[----:B------:R-:W-:Y:S01]  /*1370*/  @P5 VIADD R24, R24, 0x1 ;  /* 0x0000000118185836 */ /* 0x000fe20000000000 */
[----:B------:R-:W-:Y:S01]  /*1380*/  @P5 LOP3.LUT R39, R39, R34, RZ, 0xc0, !PT ;  /* 0x0000002227275212 */ /* 0x000fe200078ec0ff */
[----:B------:R-:W2:Y:S01]  /*1390*/  @P1 POPC R28, R35 ;  /* 0x00000023001c1309 */ /* 0x000ea20000000000 */
[----:B0-----:R-:W-:Y:S01]  /*13a0*/  @P4 IMAD.IADD R3, R3, 0x1, R22 ;  /* 0x0000000103034824 */ /* 0x001fe200078e0216 */
[----:B------:R-:W-:-:S04]  /*13b0*/  ISETP.GE.U32.AND P4, PT, R10, 0x2, PT ;  /* 0x000000020a00780c */ /* 0x000fc80003f86070 */
[----:B------:R-:W-:Y:S01]  /*13c0*/  @P0 VIADD R24, R24, 0x1 ;  /* 0x0000000118180836 */ /* 0x000fe20000000000 */
[----:B------:R-:W-:Y:S01]  /*13d0*/  @P0 LOP3.LUT R41, R41, R34, RZ, 0xc0, !PT ;  /* 0x0000002229290212 */ /* 0x000fe200078ec0ff */
[----:B------:R-:W0:Y:S01]  /*13e0*/  @P6 POPC R2, R37 ;  /* 0x0000002500026309 */ /* 0x000e220000000000 */
[----:B-1----:R-:W-:Y:S01]  /*13f0*/  @P3 IMAD.IADD R3, R3, 0x1, R26 ;  /* 0x0000000103033824 */ /* 0x002fe200078e021a */
[----:B------:R-:W-:-:S03]  /*1400*/  ISETP.GE.U32.AND P3, PT, R8, 0x2, PT ;  /* 0x000000020800780c */ /* 0x000fc60003f66070 */
[----:B--2---:R-:W-:Y:S01]  /*1410*/  @P1 IMAD.IADD R3, R3, 0x1, R28 ;  /* 0x0000000103031824 */ /* 0x004fe200078e021c */
[----:B------:R-:W-:Y:S02]  /*1420*/  ISETP.GE.U32.AND P1, PT, R6, 0x2, PT ;  /* 0x000000020600780c */ /* 0x000fe40003f26070 */
[----:B------:R-:W1:Y:S01]  /*1430*/  @P5 POPC R10, R39 ;  /* 0x00000027000a5309 */ /* 0x000e620000000000 */
[----:B------:R-:W-:Y:S01]  /*1440*/  @P4 VIADD R24, R24, 0x1 ;  /* 0x0000000118184836 */ /* 0x000fe20000000000 */
[----:B------:R-:W-:Y:S01]  /*1450*/  @P4 LOP3.LUT R9, R9, R34, RZ, 0xc0, !PT ;  /* 0x0000002209094212 */ /* 0x000fe200078ec0ff */
[----:B0-----:R-:W-:Y:S01]  /*1460*/  @P6 IMAD.IADD R3, R3, 0x1, R2 ;  /* 0x0000000103036824 */ /* 0x001fe200078e0202 */
[----:B------:R-:W-:-:S04]  /*1470*/  ISETP.GE.U32.AND P6, PT, R5, 0x2, PT ;  /* 0x000000020500780c */ /* 0x000fc80003fc6070 */
[----:B------:R-:W0:Y:S01]  /*1480*/  @P0 POPC R8, R41 ;  /* 0x0000002900080309 */ /* 0x000e220000000000 */
[----:B------:R-:W-:Y:S01]  /*1490*/  @P3 VIADD R24, R24, 0x1 ;  /* 0x0000000118183836 */ /* 0x000fe20000000000 */
[-C--:B------:R-:W-:Y:S01]  /*14a0*/  @P3 LOP3.LUT R7, R7, R34.reuse, RZ, 0xc0, !PT ;  /* 0x0000002207073212 */ /* 0x080fe200078ec0ff */
[----:B------:R-:W-:Y:S01]  /*14b0*/  IMAD.MOV.U32 R5, RZ, RZ, RZ ;  /* 0x000000ffff057224 */ /* 0x000fe200078e00ff */
[-C--:B------:R-:W-:Y:S01]  /*14c0*/  @P1 LOP3.LUT R11, R11, R34.reuse, RZ, 0xc0, !PT ;  /* 0x000000220b0b1212 */ /* 0x080fe200078ec0ff */
[----:B------:R-:W-:Y:S02]  /*14d0*/  @P1 VIADD R24, R24, 0x1 ;  /* 0x0000000118181836 */ /* 0x000fe40000000000 */
[----:B-1----:R-:W-:Y:S01]  /*14e0*/  @P5 IMAD.IADD R3, R3, 0x1, R10 ;  /* 0x0000000103035824 */ /* 0x002fe200078e020a */
[----:B------:R-:W1:Y:S01]  /*14f0*/  @P4 POPC R6, R9 ;  /* 0x0000000900064309 */ /* 0x000e620000000000 */
[----:B------:R-:W-:Y:S01]  /*1500*/  @P6 LOP3.LUT R34, R47, R34, RZ, 0xc0, !PT ;  /* 0x000000222f226212 */ /* 0x000fe200078ec0ff */
[----:B------:R-:W-:-:S02]  /*1510*/  @P6 VIADD R24, R24, 0x1 ;  /* 0x0000000118186836 */ /* 0x000fc40000000000 */
[----:B0-----:R-:W-:-:S04]  /*1520*/  @P0 IMAD.IADD R3, R3, 0x1, R8 ;  /* 0x0000000103030824 */ /* 0x001fc800078e0208 */
[----:B------:R-:W0:Y:S01]  /*1530*/  @P3 POPC R2, R7 ;  /* 0x0000000700023309 */ /* 0x000e220000000000 */
[----:B------:R-:W-:Y:S01]  /*1540*/  ISETP.NE.AND P0, PT, R24, RZ, PT ;  /* 0x000000ff1800720c */ /* 0x000fe20003f05270 */
[----:B-1----:R-:W-:-:S06]  /*1550*/  @P4 IMAD.IADD R3, R3, 0x1, R6 ;  /* 0x0000000103034824 */ /* 0x002fcc00078e0206 */
[----:B------:R-:W1:Y:S01]  /*1560*/  @P1 POPC R22, R11 ;  /* 0x0000000b00161309 */ /* 0x000e620000000000 */
[----:B0-----:R-:W-:-:S07]  /*1570*/  @P3 IMAD.IADD R3, R3, 0x1, R2 ;  /* 0x0000000103033824 */ /* 0x001fce00078e0202 */
[----:B------:R-:W0:Y:S01]  /*1580*/  @P6 POPC R34, R34 ;  /* 0x0000002200226309 */ /* 0x000e220000000000 */
[----:B-1----:R-:W-:-:S04]  /*1590*/  @P1 IMAD.IADD R3, R3, 0x1, R22 ;  /* 0x0000000103031824 */ /* 0x002fc800078e0216 */
[----:B0-----:R-:W-:Y:S01]  /*15a0*/  @P6 IMAD.IADD R3, R3, 0x1, R34 ;  /* 0x0000000103036824 */ /* 0x001fe200078e0222 */
[----:B------:R-:W-:Y:S06]  /*15b0*/  @!P0 BRA `(.L_x_8) ;  /* 0x00000000004c8947 */ /* 0x000fec0003800000 */
[----:B------:R-:W-:Y:S01]  /*15c0*/  LOP3.LUT R33, R33, 0xffff, RZ, 0xc0, !PT ;  /* 0x0000ffff21217812 */ /* 0x000fe200078ec0ff */
[----:B------:R-:W-:Y:S01]  /*15d0*/  BSSY.RECONVERGENT B4, `(.L_x_9) ;  /* 0x0000010000047945 */ /* 0x000fe20003800200 */
[----:B------:R-:W-:-:S03]  /*15e0*/  I2FP.F32.U32 R2, R3 ;  /* 0x0000000300027245 */ /* 0x000fc60000201000 */
[----:B------:R-:W-:-:S05]  /*15f0*/  IMAD R33, R33, R24, RZ ;  /* 0x0000001821217224 */ /* 0x000fca00078e02ff */
[----:B------:R-:W-:-:S04]  /*1600*/  I2FP.F32.U32 R33, R33 ;  /* 0x0000002100217245 */ /* 0x000fc80000201000 */
[----:B------:R-:W0:Y:S08]  /*1610*/  MUFU.RCP R5, R33 ;  /* 0x0000002100057308 */ /* 0x000e300000001000 */
[----:B------:R-:W1:Y:S01]  /*1620*/  FCHK P0, R2, R33 ;  /* 0x0000002102007302 */ /* 0x000e620000000000 */
[----:B0-----:R-:W-:-:S04]  /*1630*/  FFMA R6, -R33, R5, 1 ;  /* 0x3f80000021067423 */ /* 0x001fc80000000105 */
[----:B------:R-:W-:-:S04]  /*1640*/  FFMA R5, R5, R6, R5 ;  /* 0x0000000605057223 */ /* 0x000fc80000000005 */
[----:B------:R-:W-:-:S04]  /*1650*/  FFMA R6, R2, R5, RZ ;  /* 0x0000000502067223 */ /* 0x000fc800000000ff */
[----:B------:R-:W-:-:S04]  /*1660*/  FFMA R3, -R33, R6, R2 ;  /* 0x0000000621037223 */ /* 0x000fc80000000102 */
[----:B------:R-:W-:Y:S01]  /*1670*/  FFMA R5, R5, R3, R6 ;  /* 0x0000000305057223 */ /* 0x000fe20000000006 */
[----:B-1----:R-:W-:Y:S06]  /*1680*/  @!P0 BRA `(.L_x_10) ;  /* 0x0000000000108947 */ /* 0x002fec0003800000 */
[----:B------:R-:W-:Y:S01]  /*1690*/  IMAD.MOV.U32 R3, RZ, RZ, R33 ;  /* 0x000000ffff037224 */ /* 0x000fe200078e0021 */
[----:B------:R-:W-:-:S07]  /*16a0*/  MOV R53, 0x16c0 ;  /* 0x000016c000357802 */ /* 0x000fce0000000f00 */
[----:B------:R-:W-:Y:S05]  /*16b0*/  CALL.REL.NOINC `($__internal_0_$__cuda_sm3x_div_rn_noftz_f32_slowpath) ;  /* 0x0000000800507944 */ /* 0x000fea0003c00000 */
[----:B------:R-:W-:-:S07]  /*16c0*/  IMAD.MOV.U32 R5, RZ, RZ, R51 ;  /* 0x000000ffff057224 */ /* 0x000fce00078e0033 */
.L_x_10:
[----:B------:R-:W-:Y:S05]  /*16d0*/  BSYNC.RECONVERGENT B4 ;  /* 0x0000000000047941 */ /* 0x000fea0003800200 */
.L_x_9:
[----:B------:R-:W-:-:S07]  /*16e0*/  FMUL R5, R5, 0.25 ;  /* 0x3e80000005057820 */ /* 0x000fce0000400000 */
.L_x_8:
[----:B------:R-:W-:Y:S05]  /*16f0*/  BSYNC.RECONVERGENT B3 ;  /* 0x0000000000037941 */ /* 0x000fea0003800200 */
.L_x_7:
[----:B------:R-:W-:Y:S01]  /*1700*/  IMAD.MOV.U32 R3, RZ, RZ, 0x3d4ccccd ;  /* 0x3d4ccccdff037424 */ /* 0x000fe200078e00ff */
[----:B------:R-:W0:Y:S01]  /*1710*/  FCHK P0, R0, 20 ;  /* 0x41a0000000007902 */ /* 0x000e220000000000 */
[----:B------:R-:W-:Y:S01]  /*1720*/  IMAD.MOV.U32 R2, RZ, RZ, 0x41a00000 ;  /* 0x41a00000ff027424 */ /* 0x000fe200078e00ff */
[----:B------:R-:W-:Y:S03]  /*1730*/  BSSY.RECONVERGENT B3, `(.L_x_11) ;  /* 0x000000c000037945 */ /* 0x000fe60003800200 */
[----:B------:R-:W-:-:S04]  /*1740*/  FFMA R2, R3, -R2, 1 ;  /* 0x3f80000003027423 */ /* 0x000fc80000000802 */
[----:B------:R-:W-:-:S04]  /*1750*/  FFMA R3, R2, R3, 0.050000000745058059692 ;  /* 0x3d4ccccd02037423 */ /* 0x000fc80000000003 */
[----:B------:R-:W-:-:S04]  /*1760*/  FFMA R2, R0, R3, RZ ;  /* 0x0000000300027223 */ /* 0x000fc800000000ff */
[----:B------:R-:W-:-:S04]  /*1770*/  FFMA R6, R2, -20, R0 ;  /* 0xc1a0000002067823 */ /* 0x000fc80000000000 */
[----:B------:R-:W-:Y:S01]  /*1780*/  FFMA R2, R3, R6, R2 ;  /* 0x0000000603027223 */ /* 0x000fe20000000002 */
[----:B0-----:R-:W-:Y:S06]  /*1790*/  @!P0 BRA `(.L_x_12) ;  /* 0x0000000000148947 */ /* 0x001fec0003800000 */
[----:B------:R-:W-:Y:S01]  /*17a0*/  IMAD.MOV.U32 R2, RZ, RZ, R0 ;  /* 0x000000ffff027224 */ /* 0x000fe200078e0000 */
[----:B------:R-:W-:Y:S01]  /*17b0*/  MOV R53, 0x17e0 ;  /* 0x000017e000357802 */ /* 0x000fe20000000f00 */
[----:B------:R-:W-:-:S07]  /*17c0*/  IMAD.MOV.U32 R3, RZ, RZ, 0x41a00000 ;  /* 0x41a00000ff037424 */ /* 0x000fce00078e00ff */
[----:B------:R-:W-:Y:S05]  /*17d0*/  CALL.REL.NOINC `($__internal_0_$__cuda_sm3x_div_rn_noftz_f32_slowpath) ;  /* 0x0000000800087944 */ /* 0x000fea0003c00000 */
[----:B------:R-:W-:-:S07]  /*17e0*/  IMAD.MOV.U32 R2, RZ, RZ, R51 ;  /* 0x000000ffff027224 */ /* 0x000fce00078e0033 */
.L_x_12:
[----:B------:R-:W-:Y:S05]  /*17f0*/  BSYNC.RECONVERGENT B3 ;  /* 0x0000000000037941 */ /* 0x000fea0003800200 */
.L_x_11:
[----:B------:R-:W-:Y:S01]  /*1800*/  FMUL R2, R2, 0.40000000596046447754 ;  /* 0x3ecccccd02027820 */ /* 0x000fe20000400000 */
[----:B------:R-:W-:-:S04]  /*1810*/  FADD R3, -R4, 1 ;  /* 0x3f80000004037421 */ /* 0x000fc80000000100 */
[----:B------:R-:W-:-:S04]  /*1820*/  FFMA R2, R3, 0.34999999403953552246, R2 ;  /* 0x3eb3333303027823 */ /* 0x000fc80000000002 */
[----:B------:R-:W-:-:S07]  /*1830*/  FADD R5, R2, R5 ;  /* 0x0000000502057221 */ /* 0x000fce0000000000 */
.L_x_4:
[----:B------:R-:W-:Y:S05]  /*1840*/  BSYNC.RECONVERGENT B2 ;  /* 0x0000000000027941 */ /* 0x000fea0003800200 */
.L_x_3:
[----:B------:R-:W-:Y:S01]  /*1850*/  FSETP.GEU.AND P1, PT, R5, 3.40282346638528859812e+38, PT ;  /* 0x7f7fffff0500780b */ /* 0x000fe20003f2e000 */
[----:B------:R-:W-:Y:S01]  /*1860*/  VIADD R15, R15, 0x1 ;  /* 0x000000010f0f7836 */ /* 0x000fe20000000000 */
[----:B------:R-:W-:-:S11]  /*1870*/  FSETP.GT.AND P0, PT, R5, R14, PT ;  /* 0x0000000e0500720b */ /* 0x000fd60003f04000 */
[----:B------:R-:W-:-:S07]  /*1880*/  @!P1 FSEL R14, R5, R14, P0 ;  /* 0x0000000e050e9208 */ /* 0x000fce0000000000 */
.L_x_2:
[----:B------:R-:W-:Y:S05]  /*1890*/  BSYNC.RECONVERGENT B1 ;  /* 0x0000000000017941 */ /* 0x000fea0003800200 */
.L_x_1:
[----:B------:R-:W-:Y:S01]  /*18a0*/  IADD3 R16, P0, PT, R16, 0x40, RZ ;  /* 0x0000004010107810 */ /* 0x000fe20007f1e0ff */
[----:B------:R-:W-:-:S04]  /*18b0*/  VIADD R12, R12, 0xa00 ;  /* 0x00000a000c0c7836 */ /* 0x000fc80000000000 */
[----:B------:R-:W-:Y:S01]  /*18c0*/  IMAD.X R17, RZ, RZ, R17, P0 ;  /* 0x000000ffff117224 */ /* 0x000fe200000e0611 */
[----:B------:R-:W-:Y:S07]  /*18d0*/  @!P2 BRA `(.L_x_13) ;  /* 0xffffffe80020a947 */ /* 0x000fee000383ffff */
[----:B------:R-:W-:Y:S05]  /*18e0*/  BSYNC.RECONVERGENT B0 ;  /* 0x0000000000007941 */ /* 0x000fea0003800200 */
.L_x_0:
[----:B------:R-:W-:-:S13]  /*18f0*/  ISETP.GE.U32.AND P0, PT, R18, 0x2, PT ;  /* 0x000000021200780c */ /* 0x000fda0003f06070 */
[----:B------:R-:W-:Y:S05]  /*1900*/  @!P0 BRA `(.L_x_14) ;  /* 0x0000000400288947 */ /* 0x000fea0003800000 */
[----:B------:R-:W-:-:S13]  /*1910*/  ISETP.NE.AND P1, PT, R20, -0x1, PT ;  /* 0xffffffff1400780c */ /* 0x000fda0003f25270 */
.L_x_19:
[----:B------:R-:W-:Y:S01]  /*1920*/  SHF.R.U32.HI R8, RZ, 0x1, R18 ;  /* 0x00000001ff087819 */ /* 0x000fe20000011612 */
[----:B------:R-:W-:Y:S06]  /*1930*/  @!P1 BRA `(.L_x_15) ;  /* 0x0000000000f49947 */ /* 0x000fec0003800000 */
[----:B------:R-:W0:Y:S01]  /*1940*/  S2R R3, SR_LANEID ;  /* 0x0000000000037919 */ /* 0x000e220000000000 */
[----:B------:R-:W-:Y:S01]  /*1950*/  VIADD R0, R8, 0x1 ;  /* 0x0000000108007836 */ /* 0x000fe20000000000 */
[----:B------:R-:W-:Y:S01]  /*1960*/  PLOP3.LUT P0, PT, PT, PT, PT, 0x8, 0x80 ;  /* 0x000000000080781c */ /* 0x000fe20003f0e170 */
[----:B------:R-:W-:-:S03]  /*1970*/  IMAD.MOV.U32 R2, RZ, RZ, R20 ;  /* 0x000000ffff027224 */ /* 0x000fc600078e0014 */
[----:B------:R-:W-:Y:S01]  /*1980*/  ISETP.EQ.AND P2, PT, R0, RZ, PT ;  /* 0x000000ff0000720c */ /* 0x000fe20003f42270 */
[----:B0-----:R-:W-:-:S12]  /*1990*/  IMAD.MOV.U32 R4, RZ, RZ, R3 ;  /* 0x000000ffff047224 */ /* 0x001fd800078e0003 */
[----:B------:R-:W-:Y:S05]  /*19a0*/  @P2 BRA `(.L_x_16) ;  /* 0x00000000001c2947 */ /* 0x000fea0003800000 */
[----:B------:R-:W-:-:S13]  /*19b0*/  ISETP.GT.AND P2, PT, R0, RZ, PT ;  /* 0x000000ff0000720c */ /* 0x000fda0003f44270 */
[----:B------:R-:W-:Y:S05]  /*19c0*/  @P2 BRA `(.L_x_17) ;  /* 0x0000000000242947 */ /* 0x000fea0003800000 */
[----:B------:R-:W0:Y:S01]  /*19d0*/  BREV R2, R2 ;  /* 0x0000000200027301 */ /* 0x000e220000000000 */
[----:B------:R-:W-:Y:S01]  /*19e0*/  PLOP3.LUT P0, PT, PT, PT, PT, 0x80, 0x8 ;  /* 0x000000000008781c */ /* 0x000fe20003f0f070 */
[----:B------:R-:W-:Y:S01]  /*19f0*/  IMAD.MOV R0, RZ, RZ, -R0 ;  /* 0x000000ffff007224 */ /* 0x000fe200078e0a00 */
[----:B------:R-:W-:Y:S01]  /*1a00*/  IADD3 R4, PT, PT, -R4, 0x1f, RZ ;  /* 0x0000001f04047810 */ /* 0x000fe20007ffe1ff */
[----:B------:R-:W-:Y:S10]  /*1a10*/  BRA `(.L_x_17) ;  /* 0x0000000000107947 */ /* 0x000ff40003800000 */
.L_x_16:
[----:B------:R-:W-:Y:S02]  /*1a20*/  IMAD.MOV.U32 R5, RZ, RZ, 0x1 ;  /* 0x00000001ff057424 */ /* 0x000fe400078e00ff */
[----:B------:R-:W-:-:S03]  /*1a30*/  IMAD.MOV.U32 R0, RZ, RZ, 0x1 ;  /* 0x00000001ff007424 */ /* 0x000fc600078e00ff */
[----:B------:R-:W-:-:S04]  /*1a40*/  SHF.L.U32 R5, R5, R4, RZ ;  /* 0x0000000405057219 */ /* 0x000fc800000006ff */
[----:B------:R-:W-:-:S07]  /*1a50*/  LOP3.LUT R2, R2, R5, RZ, 0xc0, !PT ;  /* 0x0000000502027212 */ /* 0x000fce00078ec0ff */
.L_x_17:
[----:B------:R-:W-:-:S05]  /*1a60*/  IMAD.MOV.U32 R5, RZ, RZ, -0x1 ;  /* 0xffffffffff057424 */ /* 0x000fca00078e00ff */
[----:B------:R-:W-:-:S04]  /*1a70*/  SHF.L.U32 R5, R5, R4, RZ ;  /* 0x0000000405057219 */ /* 0x000fc800000006ff */
[----:B0-----:R-:W-:-:S04]  /*1a80*/  LOP3.LUT R5, R2, R5, RZ, 0xc0, !PT ;  /* 0x0000000502057212 */ /* 0x001fc800078ec0ff */
[----:B------:R-:W-:Y:S01]  /*1a90*/  PRMT R2, R5, 0x7710, RZ ;  /* 0x0000771005027816 */ /* 0x000fe200000000ff */
[----:B------:R-:W-:Y:S08]  /*1aa0*/  POPC R7, R5 ;  /* 0x0000000500077309 */ /* 0x000ff00000000000 */
[----:B------:R-:W0:Y:S02]  /*1ab0*/  POPC R9, R2 ;  /* 0x0000000200097309 */ /* 0x000e240000000000 */
[----:B0-----:R-:W-:Y:S01]  /*1ac0*/  ISETP.LT.U32.AND P2, PT, R9, R0, PT ;  /* 0x000000000900720c */ /* 0x001fe20003f41070 */
[----:B------:R-:W-:-:S05]  /*1ad0*/  IMAD.IADD R9, R0, 0x1, -R9 ;  /* 0x0000000100097824 */ /* 0x000fca00078e0a09 */
[----:B------:R-:W-:-:S07]  /*1ae0*/  SEL R9, R9, R0, P2 ;  /* 0x0000000009097207 */ /* 0x000fce0001000000 */
[----:B------:R-:W-:-:S04]  /*1af0*/  @P2 SHF.R.U32.HI R5, RZ, 0x10, R5 ;  /* 0x00000010ff052819 */ /* 0x000fc80000011605 */
[----:B------:R-:W-:-:S06]  /*1b00*/  PRMT R4, R5, 0x7770, RZ ;  /* 0x0000777005047816 */ /* 0x000fcc00000000ff */
[----:B------:R-:W0:Y:S02]  /*1b10*/  POPC R4, R4 ;  /* 0x0000000400047309 */ /* 0x000e240000000000 */
[----:B0-----:R-:W-:-:S13]  /*1b20*/  ISETP.LT.U32.AND P3, PT, R4, R9, PT ;  /* 0x000000090400720c */ /* 0x001fda0003f61070 */
[----:B------:R-:W-:Y:S01]  /*1b30*/  @P3 SHF.R.U32.HI R5, RZ, 0x8, R5 ;  /* 0x00000008ff053819 */ /* 0x000fe20000011605 */
[----:B------:R-:W-:-:S03]  /*1b40*/  @P3 IMAD.IADD R9, R9, 0x1, -R4 ;  /* 0x0000000109093824 */ /* 0x000fc600078e0a04 */
[----:B------:R-:W-:-:S06]  /*1b50*/  SGXT.U32 R6, R5, 0x4 ;  /* 0x000000040506781a */ /* 0x000fcc0000000000 */
[----:B------:R-:W0:Y:S02]  /*1b60*/  POPC R6, R6 ;  /* 0x0000000600067309 */ /* 0x000e240000000000 */
[----:B0-----:R-:W-:-:S13]  /*1b70*/  ISETP.LT.U32.AND P4, PT, R6, R9, PT ;  /* 0x000000090600720c */ /* 0x001fda0003f81070 */
[----:B------:R-:W-:Y:S01]  /*1b80*/  @P4 SHF.R.U32.HI R5, RZ, 0x4, R5 ;  /* 0x00000004ff054819 */ /* 0x000fe20000011605 */
[----:B------:R-:W-:-:S03]  /*1b90*/  @P4 IMAD.IADD R9, R9, 0x1, -R6 ;  /* 0x0000000109094824 */ /* 0x000fc600078e0a06 */
[----:B------:R-:W-:Y:S02]  /*1ba0*/  SHF.R.U32.HI R11, RZ, 0x1, R5 ;  /* 0x00000001ff0b7819 */ /* 0x000fe40000011605 */
[----:B------:R-:W-:Y:S02]  /*1bb0*/  SGXT.U32 R2, R5, 0x1 ;  /* 0x000000010502781a */ /* 0x000fe40000000000 */
[----:B------:R-:W-:-:S05]  /*1bc0*/  SGXT.U32 R11, R11, 0x1 ;  /* 0x000000010b0b781a */ /* 0x000fca0000000000 */
[----:B------:R-:W-:-:S05]  /*1bd0*/  IMAD.IADD R2, R2, 0x1, R11 ;  /* 0x0000000102027824 */ /* 0x000fca00078e020b */
[----:B------:R-:W-:-:S13]  /*1be0*/  ISETP.LT.U32.AND P5, PT, R2, R9, PT ;  /* 0x000000090200720c */ /* 0x000fda0003fa1070 */
[----:B------:R-:W-:Y:S01]  /*1bf0*/  @P5 SHF.R.U32.HI R5, RZ, 0x2, R5 ;  /* 0x00000002ff055819 */ /* 0x000fe20000011605 */
[----:B------:R-:W-:Y:S01]  /*1c00*/  @P5 IMAD.IADD R9, R9, 0x1, -R2 ;  /* 0x0000000109095824 */ /* 0x000fe200078e0a02 */
[----:B------:R-:W-:Y:S02]  /*1c10*/  SEL R2, RZ, 0x10, !P2 ;  /* 0x00000010ff027807 */ /* 0x000fe40005000000 */
[----:B------:R-:W-:-:S03]  /*1c20*/  SGXT.U32 R4, R5, 0x1 ;  /* 0x000000010504781a */ /* 0x000fc60000000000 */
[----:B------:R-:W-:Y:S01]  /*1c30*/  @P3 VIADD R2, R2, 0x8 ;  /* 0x0000000802023836 */ /* 0x000fe20000000000 */
[----:B------:R-:W-:-:S03]  /*1c40*/  ISETP.LT.U32.AND P2, PT, R4, R9, PT ;  /* 0x000000090400720c */ /* 0x000fc60003f41070 */
[----:B------:R-:W-:-:S04]  /*1c50*/  @P4 VIADD R2, R2, 0x4 ;  /* 0x0000000402024836 */ /* 0x000fc80000000000 */
[----:B------:R-:W-:-:S06]  /*1c60*/  @P5 VIADD R2, R2, 0x2 ;  /* 0x0000000202025836 */ /* 0x000fcc0000000000 */
[----:B------:R-:W-:Y:S01]  /*1c70*/  @P2 VIADD R2, R2, 0x1 ;  /* 0x0000000102022836 */ /* 0x000fe20000000000 */
[----:B------:R-:W-:-:S04]  /*1c80*/  ISETP.LT.AND P2, PT, R7, R0, PT ;  /* 0x000000000700720c */ /* 0x000fc80003f41270 */
[----:B------:R-:W-:-:S04]  /*1c90*/  @P0 IADD3 R2, PT, PT, -R2, 0x1f, RZ ;  /* 0x0000001f02020810 */ /* 0x000fc80007ffe1ff */
[----:B------:R-:W-:-:S04]  /*1ca0*/  SEL R0, R2, 0xffffffff, !P2 ;  /* 0xffffffff02007807 */ /* 0x000fc80005000000 */
[----:B------:R-:W-:-:S04]  /*1cb0*/  ISETP.GT.U32.AND P0, PT, R0, 0x1f, PT ;  /* 0x0000001f0000780c */ /* 0x000fc80003f04070 */
[----:B------:R-:W-:-:S05]  /*1cc0*/  SEL R3, R3, R0, P0 ;  /* 0x0000000003037207 */ /* 0x000fca0000000000 */
[----:B------:R0:W1:Y:S04]  /*1cd0*/  SHFL.IDX PT, R0, R13, R3, 0x1f ;  /* 0x00001f030d007589 */ /* 0x00006800000e0000 */
[----:B------:R0:W2:Y:S04]  /*1ce0*/  SHFL.IDX PT, R2, R15, R3, 0x1f ;  /* 0x00001f030f027589 */ /* 0x0000a800000e0000 */
[----:B------:R0:W3:Y:S01]  /*1cf0*/  SHFL.IDX PT, R5, R14, R3, 0x1f ;  /* 0x00001f030e057589 */ /* 0x0000e200000e0000 */
[----:B------:R-:W-:Y:S05]  /*1d00*/  BRA `(.L_x_18) ;  /* 0x00000000000c7947 */ /* 0x000fea0003800000 */
.L_x_15:
[----:B------:R4:W0:Y:S04]  /*1d10*/  SHFL.DOWN PT, R0, R13, R8, 0x1f ;  /* 0x08001f080d007589 */ /* 0x00082800000e0000 */
[----:B------:R4:W1:Y:S04]  /*1d20*/  SHFL.DOWN PT, R2, R15, R8, 0x1f ;  /* 0x08001f080f027589 */ /* 0x00086800000e0000 */
[----:B------:R4:W2:Y:S02]  /*1d30*/  SHFL.DOWN PT, R5, R14, R8, 0x1f ;  /* 0x08001f080e057589 */ /* 0x0008a400000e0000 */
.L_x_18:
[----:B------:R-:W-:Y:S01]  /*1d40*/  ISETP.GT.U32.AND P2, PT, R18, 0x3, PT ;  /* 0x000000031200780c */ /* 0x000fe20003f44070 */
[----:B01--4-:R-:W-:Y:S01]  /*1d50*/  IMAD.IADD R13, R0, 0x1, R13 ;  /* 0x00000001000d7824 */ /* 0x013fe200078e020d */
[----:B--23--:R-:W-:Y:S01]  /*1d60*/  FSETP.GEU.AND P0, PT, R14, R5, PT ;  /* 0x000000050e00720b */ /* 0x00cfe20003f0e000 */
[----:B------:R-:W-:Y:S02]  /*1d70*/  IMAD.IADD R15, R2, 0x1, R15 ;  /* 0x00000001020f7824 */ /* 0x000fe400078e020f */
[----:B------:R-:W-:Y:S01]  /*1d80*/  IMAD.MOV.U32 R18, RZ, RZ, R8 ;  /* 0x000000ffff127224 */ /* 0x000fe200078e0008 */
[----:B------:R-:W-:-:S07]  /*1d90*/  FSEL R14, R5, R14, !P0 ;  /* 0x0000000e050e7208 */ /* 0x000fce0004000000 */
[----:B------:R-:W-:Y:S05]  /*1da0*/  @P2 BRA `(.L_x_19) ;  /* 0xfffffff800dc2947 */ /* 0x000fea000383ffff */
.L_x_14:
[----:B------:R-:W0:Y:S02]  /*1db0*/  S2R R3, SR_LTMASK ;  /* 0x0000000000037919 */ /* 0x000e240000003900 */
[----:B0-----:R-:W-:-:S04]  /*1dc0*/  LOP3.LUT R3, R3, R20, RZ, 0xc0, !PT ;  /* 0x0000001403037212 */ /* 0x001fc800078ec0ff */
[----:B------:R-:W-:-:S13]  /*1dd0*/  ISETP.NE.AND P0, PT, R3, RZ, PT ;  /* 0x000000ff0300720c */ /* 0x000fda0003f05270 */
[----:B------:R-:W-:Y:S05]  /*1de0*/  @P0 EXIT ;  /* 0x000000000000094d */ /* 0x000fea0003800000 */
[----:B------:R-:W-:Y:S01]  /*1df0*/  FSETP.NEU.AND P0, PT, R14, RZ, PT ;  /* 0x000000ff0e00720b */ /* 0x000fe20003f0d000 */
[----:B------:R-:W0:Y:S01]  /*1e00*/  S2R R0, SR_CTAID.X ;  /* 0x0000000000007919 */ /* 0x000e220000002500 */
[----:B------:R-:W0:Y:S02]  /*1e10*/  LDC.64 R2, c[0x0][0x390] ;  /* 0x0000e400ff027b82 */ /* 0x000e240000000a00 */
[----:B------:R-:W-:-:S13]  /*1e20*/  ISETP.NE.AND P0, PT, R15, RZ, P0 ;  /* 0x000000ff0f00720c */ /* 0x000fda0000705270 */
[----:B------:R-:W1:Y:S01]  /*1e30*/  @!P0 LDC.64 R4, c[0x0][0x388] ;  /* 0x0000e200ff048b82 */ /* 0x000e620000000a00 */
[----:B------:R-:W-:Y:S02]  /*1e40*/  @!P0 IMAD.MOV.U32 R7, RZ, RZ, 0x7f7fffff ;  /* 0x7f7fffffff078424 */ /* 0x000fe400078e00ff */
[----:B0-----:R-:W-:-:S05]  /*1e50*/  IMAD.WIDE.U32 R2, R0, 0x4, R2 ;  /* 0x0000000400027825 */ /* 0x001fca00078e0002 */
[----:B------:R0:W-:Y:S01]  /*1e60*/  STG.E desc[UR4][R2.64], R14 ;  /* 0x0000000e02007986 */ /* 0x0001e2000c101904 */
[----:B-1----:R-:W-:-:S05]  /*1e70*/  @!P0 IMAD.WIDE.U32 R4, R0, 0x4, R4 ;  /* 0x0000000400048825 */ /* 0x002fca00078e0004 */
[----:B------:R0:W-:Y:S01]  /*1e80*/  @!P0 STG.E desc[UR4][R4.64], R7 ;  /* 0x0000000704008986 */ /* 0x0001e2000c101904 */
[----:B------:R-:W-:Y:S05]  /*1e90*/  @!P0 EXIT ;  /* 0x000000000000894d */ /* 0x000fea0003800000 */
[----:B------:R-:W-:Y:S01]  /*1ea0*/  I2FP.F32.S32 R15, R15 ;  /* 0x0000000f000f7245 */ /* 0x000fe20000201400 */
[----:B------:R-:W-:Y:S01]  /*1eb0*/  BSSY.RECONVERGENT B0, `(.L_x_20) ;  /* 0x0000010000007945 */ /* 0x000fe20003800200 */
[----:B0-----:R-:W-:-:S03]  /*1ec0*/  I2FP.F32.S32 R2, R13 ;  /* 0x0000000d00027245 */ /* 0x001fc60000201400 */
[----:B------:R-:W-:-:S04]  /*1ed0*/  FMUL R15, R15, 2.1972246170043945312 ;  /* 0x400c9f540f0f7820 */ /* 0x000fc80000400000 */
[----:B------:R-:W-:-:S04]  /*1ee0*/  FMUL R15, R15, R14 ;  /* 0x0000000e0f0f7220 */ /* 0x000fc80000400000 */
        /* <DEDUP_REMOVED lines=12> */
.L_x_21:
[----:B------:R-:W-:Y:S05]  /*1fb0*/  BSYNC.RECONVERGENT B0 ;  /* 0x0000000000007941 */ /* 0x000fea0003800200 */
.L_x_20:
[----:B------:R-:W0:Y:S02]  /*1fc0*/  LDC.64 R2, c[0x0][0x388] ;  /* 0x0000e200ff027b82 */ /* 0x000e240000000a00 */
[----:B0-----:R-:W-:-:S05]  /*1fd0*/  IMAD.WIDE.U32 R2, R0, 0x4, R2 ;  /* 0x0000000400027825 */ /* 0x001fca00078e0002 */
[----:B------:R-:W-:Y:S01]  /*1fe0*/  STG.E desc[UR4][R2.64], R5 ;  /* 0x0000000502007986 */ /* 0x000fe2000c101904 */
[----:B------:R-:W-:Y:S05]  /*1ff0*/  EXIT ;  /* 0x000000000000794d */ /* 0x000fea0003800000 */
        .weak           $__internal_0_$__cuda_sm3x_div_rn_noftz_f32_slowpath
        .type           $__internal_0_$__cuda_sm3x_div_rn_noftz_f32_slowpath,@function
        .size           $__internal_0_$__cuda_sm3x_div_rn_noftz_f32_slowpath,(.L_x_590 - $__internal_0_$__cuda_sm3x_div_rn_noftz_f32_slowpath)
$__internal_0_$__cuda_sm3x_div_rn_noftz_f32_slowpath:
[----:B------:R-:W-:Y:S01]  /*2000*/  SHF.R.U32.HI R52, RZ, 0x17, R3 ;  /* 0x00000017ff347819 */ /* 0x000fe20000011603 */
[----:B------:R-:W-:Y:S01]  /*2010*/  BSSY.RECONVERGENT B5, `(.L_x_22) ;  /* 0x0000062000057945 */ /* 0x000fe20003800200 */
[----:B------:R-:W-:Y:S02]  /*2020*/  SHF.R.U32.HI R54, RZ, 0x17, R2 ;  /* 0x00000017ff367819 */ /* 0x000fe40000011602 */
[----:B------:R-:W-:Y:S02]  /*2030*/  LOP3.LUT R52, R52, 0xff, RZ, 0xc0, !PT ;  /* 0x000000ff34347812 */ /* 0x000fe400078ec0ff */
[----:B------:R-:W-:-:S03]  /*2040*/  LOP3.LUT R54, R54, 0xff, RZ, 0xc0, !PT ;  /* 0x000000ff36367812 */ /* 0x000fc600078ec0ff */
[----:B------:R-:W-:Y:S02]  /*2050*/  VIADD R56, R52, 0xffffffff ;  /* 0xffffffff34387836 */ /* 0x000fe40000000000 */
[----:B------:R-:W-:-:S03]  /*2060*/  VIADD R55, R54, 0xffffffff ;  /* 0xffffffff36377836 */ /* 0x000fc60000000000 */
[----:B------:R-:W-:-:S04]  /*2070*/  ISETP.GT.U32.AND P0, PT, R56, 0xfd, PT ;  /* 0x000000fd3800780c */ /* 0x000fc80003f04070 */
[----:B------:R-:W-:-:S13]  /*2080*/  ISETP.GT.U32.OR P0, PT, R55, 0xfd, P0 ;  /* 0x000000fd3700780c */ /* 0x000fda0000704470 */
[----:B------:R-:W-:Y:S01]  /*2090*/  @!P0 IMAD.MOV.U32 R51, RZ, RZ, RZ ;  /* 0x000000ffff338224 */ /* 0x000fe200078e00ff */
[----:B------:R-:W-:Y:S06]  /*20a0*/  @!P0 BRA `(.L_x_23) ;  /* 0x00000000005c8947 */ /* 0x000fec0003800000 */
[----:B------:R-:W-:Y:S02]  /*20b0*/  FSETP.GTU.FTZ.AND P0, PT, |R2|, +INF , PT ;  /* 0x7f8000000200780b */ /* 0x000fe40003f1c200 */
[----:B------:R-:W-:-:S04]  /*20c0*/  FSETP.GTU.FTZ.AND P1, PT, |R3|, +INF , PT ;  /* 0x7f8000000300780b */ /* 0x000fc80003f3c200 */
[----:B------:R-:W-:-:S13]  /*20d0*/  PLOP3.LUT P0, PT, P0, P1, PT, 0xf8, 0x8f ;  /* 0x00000000008f781c */ /* 0x000fda0000703f70 */
[----:B------:R-:W-:Y:S05]  /*20e0*/  @P0 BRA `(.L_x_24) ;  /* 0x00000004004c0947 */ /* 0x000fea0003800000 */
[----:B------:R-:W-:-:S13]  /*20f0*/  LOP3.LUT P0, RZ, R3, 0x7fffffff, R2, 0xc8, !PT ;  /* 0x7fffffff03ff7812 */ /* 0x000fda000780c802 */
[----:B------:R-:W-:Y:S05]  /*2100*/  @!P0 BRA `(.L_x_25) ;  /* 0x00000004003c8947 */ /* 0x000fea0003800000 */
[C---:B------:R-:W-:Y:S02]  /*2110*/  FSETP.NEU.FTZ.AND P0, PT, |R2|.reuse, +INF , PT ;  /* 0x7f8000000200780b */ /* 0x040fe40003f1d200 */
[----:B------:R-:W-:Y:S02]  /*2120*/  FSETP.NEU.FTZ.AND P3, PT, |R3|, +INF , PT ;  /* 0x7f8000000300780b */ /* 0x000fe40003f7d200 */
[----:B------:R-:W-:-:S11]  /*2130*/  FSETP.NEU.FTZ.AND P1, PT, |R2|, +INF , PT ;  /* 0x7f8000000200780b */ /* 0x000fd60003f3d200 */
[----:B------:R-:W-:Y:S05]  /*2140*/  @!P3 BRA !P0, `(.L_x_25) ;  /* 0x00000004002cb947 */ /* 0x000fea0004000000 */
[----:B------:R-:W-:-:S04]  /*2150*/  LOP3.LUT P0, RZ, R2, 0x7fffffff, RZ, 0xc0, !PT ;  /* 0x7fffffff02ff7812 */ /* 0x000fc8000780c0ff */
[----:B------:R-:W-:-:S13]  /*2160*/  PLOP3.LUT P0, PT, P3, P0, PT, 0x2f, 0xf2 ;  /* 0x0000000000f2781c */ /* 0x000fda0001f00577 */
[----:B------:R-:W-:Y:S05]  /*2170*/  @P0 BRA `(.L_x_26) ;  /* 0x0000000400180947 */ /* 0x000fea0003800000 */
[----:B------:R-:W-:-:S04]  /*2180*/  LOP3.LUT P0, RZ, R3, 0x7fffffff, RZ, 0xc0, !PT ;  /* 0x7fffffff03ff7812 */ /* 0x000fc8000780c0ff */
[----:B------:R-:W-:-:S13]  /*2190*/  PLOP3.LUT P0, PT, P1, P0, PT, 0x2f, 0xf2 ;  /* 0x0000000000f2781c */ /* 0x000fda0000f00577 */
[----:B------:R-:W-:Y:S05]  /*21a0*/  @P0 BRA `(.L_x_27) ;  /* 0x0000000400000947 */ /* 0x000fea0003800000 */
[----:B------:R-:W-:Y:S02]  /*21b0*/  ISETP.GE.AND P0, PT, R55, RZ, PT ;  /* 0x000000ff3700720c */ /* 0x000fe40003f06270 */
[----:B------:R-:W-:-:S11]  /*21c0*/  ISETP.GE.AND P1, PT, R56, RZ, PT ;  /* 0x000000ff3800720c */ /* 0x000fd60003f26270 */
[----:B------:R-:W-:Y:S02]  /*21d0*/  @P0 IMAD.MOV.U32 R51, RZ, RZ, RZ ;  /* 0x000000ffff330224 */ /* 0x000fe400078e00ff */
[----:B------:R-:W-:Y:S01]  /*21e0*/  @!P0 FFMA R2, R2, 1.84467440737095516160e+19, RZ ;  /* 0x5f80000002028823 */ /* 0x000fe200000000ff */
[----:B------:R-:W-:Y:S02]  /*21f0*/  @!P0 IMAD.MOV.U32 R51, RZ, RZ, -0x40 ;  /* 0xffffffc0ff338424 */ /* 0x000fe400078e00ff */
[----:B------:R-:W-:Y:S02]  /*2200*/  @!P1 FFMA R3, R3, 1.84467440737095516160e+19, RZ ;  /* 0x5f80000003039823 */ /* 0x000fe400000000ff */
[----:B------:R-:W-:-:S07]  /*2210*/  @!P1 VIADD R51, R51, 0x40 ;  /* 0x0000004033339836 */ /* 0x000fce0000000000 */
.L_x_23:
[----:B------:R-:W-:Y:S01]  /*2220*/  LEA R56, R52, 0xc0800000, 0x17 ;  /* 0xc080000034387811 */ /* 0x000fe200078eb8ff */
[----:B------:R-:W-:Y:S01]  /*2230*/  VIADD R55, R54, 0xffffff81 ;  /* 0xffffff8136377836 */ /* 0x000fe20000000000 */
[----:B------:R-:W-:Y:S03]  /*2240*/  BSSY.RECONVERGENT B6, `(.L_x_28) ;  /* 0x0000035000067945 */ /* 0x000fe60003800200 */
[----:B------:R-:W-:Y:S02]  /*2250*/  IMAD.IADD R56, R3, 0x1, -R56 ;  /* 0x0000000103387824 */ /* 0x000fe400078e0a38 */
[C---:B------:R-:W-:Y:S02]  /*2260*/  IMAD R2, R55.reuse, -0x800000, R2 ;  /* 0xff80000037027824 */ /* 0x040fe400078e0202 */
[----:B------:R0:W1:Y:S01]  /*2270*/  MUFU.RCP R58, R56 ;  /* 0x00000038003a7308 */ /* 0x0000620000001000 */
[----:B------:R-:W-:Y:S01]  /*2280*/  FADD.FTZ R57, -R56, -RZ ;  /* 0x800000ff38397221 */ /* 0x000fe20000010100 */
[----:B0-----:R-:W-:-:S05]  /*2290*/  IADD3 R56, PT, PT, R55, 0x7f, -R52 ;  /* 0x0000007f37387810 */ /* 0x001fca0007ffe834 */
[----:B------:R-:W-:Y:S02]  /*22a0*/  IMAD.IADD R56, R56, 0x1, R51 ;  /* 0x0000000138387824 */ /* 0x000fe400078e0233 */
[----:B-1----:R-:W-:-:S04]  /*22b0*/  FFMA R3, R58, R57, 1 ;  /* 0x3f8000003a037423 */ /* 0x002fc80000000039 */
[----:B------:R-:W-:-:S04]  /*22c0*/  FFMA R3, R58, R3, R58 ;  /* 0x000000033a037223 */ /* 0x000fc8000000003a */
[----:B------:R-:W-:-:S04]  /*22d0*/  FFMA R54, R2, R3, RZ ;  /* 0x0000000302367223 */ /* 0x000fc800000000ff */
[----:B------:R-:W-:-:S04]  /*22e0*/  FFMA R58, R57, R54, R2 ;  /* 0x00000036393a7223 */ /* 0x000fc80000000002 */
[----:B------:R-:W-:-:S04]  /*22f0*/  FFMA R54, R3, R58, R54 ;  /* 0x0000003a03367223 */ /* 0x000fc80000000036 */
[----:B------:R-:W-:-:S04]  /*2300*/  FFMA R57, R57, R54, R2 ;  /* 0x0000003639397223 */ /* 0x000fc80000000002 */
[----:B------:R-:W-:-:S05]  /*2310*/  FFMA R2, R3, R57, R54 ;  /* 0x0000003903027223 */ /* 0x000fca0000000036 */
[----:B------:R-:W-:-:S04]  /*2320*/  SHF.R.U32.HI R52, RZ, 0x17, R2 ;  /* 0x00000017ff347819 */ /* 0x000fc80000011602 */
[----:B------:R-:W-:-:S05]  /*2330*/  LOP3.LUT R51, R52, 0xff, RZ, 0xc0, !PT ;  /* 0x000000ff34337812 */ /* 0x000fca00078ec0ff */
[----:B------:R-:W-:-:S04]  /*2340*/  IMAD.IADD R51, R51, 0x1, R56 ;  /* 0x0000000133337824 */ /* 0x000fc800078e0238 */
[----:B------:R-:W-:-:S05]  /*2350*/  VIADD R52, R51, 0xffffffff ;  /* 0xffffffff33347836 */ /* 0x000fca0000000000 */
[----:B------:R-:W-:-:S13]  /*2360*/  ISETP.GE.U32.AND P0, PT, R52, 0xfe, PT ;  /* 0x000000fe3400780c */ /* 0x000fda0003f06070 */
[----:B------:R-:W-:Y:S05]  /*2370*/  @!P0 BRA `(.L_x_29) ;  /* 0x0000000000808947 */ /* 0x000fea0003800000 */
[----:B------:R-:W-:-:S13]  /*2380*/  ISETP.GT.AND P0, PT, R51, 0xfe, PT ;  /* 0x000000fe3300780c */ /* 0x000fda0003f04270 */
[----:B------:R-:W-:Y:S05]  /*2390*/  @P0 BRA `(.L_x_30) ;  /* 0x00000000006c0947 */ /* 0x000fea0003800000 */
[----:B------:R-:W-:-:S13]  /*23a0*/  ISETP.GE.AND P0, PT, R51, 0x1, PT ;  /* 0x000000013300780c */ /* 0x000fda0003f06270 */
[----:B------:R-:W-:Y:S05]  /*23b0*/  @P0 BRA `(.L_x_31) ;  /* 0x0000000000740947 */ /* 0x000fea0003800000 */
[----:B------:R-:W-:Y:S02]  /*23c0*/  ISETP.GE.AND P0, PT, R51, -0x18, PT ;  /* 0xffffffe83300780c */ /* 0x000fe40003f06270 */
[----:B------:R-:W-:-:S11]  /*23d0*/  LOP3.LUT R2, R2, 0x80000000, RZ, 0xc0, !PT ;  /* 0x8000000002027812 */ /* 0x000fd600078ec0ff */
[----:B------:R-:W-:Y:S05]  /*23e0*/  @!P0 BRA `(.L_x_31) ;  /* 0x0000000000688947 */ /* 0x000fea0003800000 */
[-CC-:B------:R-:W-:Y:S01]  /*23f0*/  FFMA.RZ R52, R3, R57.reuse, R54.reuse ;  /* 0x0000003903347223 */ /* 0x180fe2000000c036 */
[C---:B------:R-:W-:Y:S02]  /*2400*/  ISETP.NE.AND P3, PT, R51.reuse, RZ, PT ;  /* 0x000000ff3300720c */ /* 0x040fe40003f65270 */
[----:B------:R-:W-:Y:S02]  /*2410*/  ISETP.NE.AND P1, PT, R51, RZ, PT ;  /* 0x000000ff3300720c */ /* 0x000fe40003f25270 */
[----:B------:R-:W-:Y:S01]  /*2420*/  LOP3.LUT R55, R52, 0x7fffff, RZ, 0xc0, !PT ;  /* 0x007fffff34377812 */ /* 0x000fe200078ec0ff */
[CCC-:B------:R-:W-:Y:S01]  /*2430*/  FFMA.RP R52, R3.reuse, R57.reuse, R54.reuse ;  /* 0x0000003903347223 */ /* 0x1c0fe20000008036 */
[----:B------:R-:W-:Y:S01]  /*2440*/  FFMA.RM R3, R3, R57, R54 ;  /* 0x0000003903037223 */ /* 0x000fe20000004036 */
[----:B------:R-:W-:Y:S01]  /*2450*/  VIADD R54, R51, 0x20 ;  /* 0x0000002033367836 */ /* 0x000fe20000000000 */
[----:B------:R-:W-:Y:S01]  /*2460*/  LOP3.LUT R55, R55, 0x800000, RZ, 0xfc, !PT ;  /* 0x0080000037377812 */ /* 0x000fe200078efcff */
[----:B------:R-:W-:-:S02]  /*2470*/  IMAD.MOV R51, RZ, RZ, -R51 ;  /* 0x000000ffff337224 */ /* 0x000fc400078e0a33 */
[----:B------:R-:W-:Y:S02]  /*2480*/  FSETP.NEU.FTZ.AND P0, PT, R52, R3, PT ;  /* 0x000000033400720b */ /* 0x000fe40003f1d000 */
[----:B------:R-:W-:Y:S02]  /*2490*/  SHF.L.U32 R54, R55, R54, RZ ;  /* 0x0000003637367219 */ /* 0x000fe400000006ff */
[----:B------:R-:W-:Y:S02]  /*24a0*/  SEL R52, R51, RZ, P3 ;  /* 0x000000ff33347207 */ /* 0x000fe40001800000 */
[----:B------:R-:W-:Y:S02]  /*24b0*/  ISETP.NE.AND P1, PT, R54, RZ, P1 ;  /* 0x000000ff3600720c */ /* 0x000fe40000f25270 */
[----:B------:R-:W-:Y:S02]  /*24c0*/  SHF.R.U32.HI R52, RZ, R52, R55 ;  /* 0x00000034ff347219 */ /* 0x000fe40000011637 */
[----:B------:R-:W-:-:S02]  /*24d0*/  PLOP3.LUT P0, PT, P0, P1, PT, 0xf8, 0x8f ;  /* 0x00000000008f781c */ /* 0x000fc40000703f70 */
[----:B------:R-:W-:Y:S02]  /*24e0*/  SHF.R.U32.HI R54, RZ, 0x1, R52 ;  /* 0x00000001ff367819 */ /* 0x000fe40000011634 */
[----:B------:R-:W-:-:S04]  /*24f0*/  SEL R3, RZ, 0x1, !P0 ;  /* 0x00000001ff037807 */ /* 0x000fc80004000000 */
[----:B------:R-:W-:-:S04]  /*2500*/  LOP3.LUT R3, R3, 0x1, R54, 0xf8, !PT ;  /* 0x0000000103037812 */ /* 0x000fc800078ef836 */
[----:B------:R-:W-:-:S05]  /*2510*/  LOP3.LUT R3, R3, R52, RZ, 0xc0, !PT ;  /* 0x0000003403037212 */ /* 0x000fca00078ec0ff */
[----:B------:R-:W-:-:S05]  /*2520*/  IMAD.IADD R3, R54, 0x1, R3 ;  /* 0x0000000136037824 */ /* 0x000fca00078e0203 */
[----:B------:R-:W-:Y:S01]  /*2530*/  LOP3.LUT R2, R3, R2, RZ, 0xfc, !PT ;  /* 0x0000000203027212 */ /* 0x000fe200078efcff */
[----:B------:R-:W-:Y:S06]  /*2540*/  BRA `(.L_x_31) ;  /* 0x0000000000107947 */ /* 0x000fec0003800000 */
.L_x_30:
[----:B------:R-:W-:-:S04]  /*2550*/  LOP3.LUT R2, R2, 0x80000000, RZ, 0xc0, !PT ;  /* 0x8000000002027812 */ /* 0x000fc800078ec0ff */
[----:B------:R-:W-:Y:S01]  /*2560*/  LOP3.LUT R2, R2, 0x7f800000, RZ, 0xfc, !PT ;  /* 0x7f80000002027812 */ /* 0x000fe200078efcff */
[----:B------:R-:W-:Y:S06]  /*2570*/  BRA `(.L_x_31) ;  /* 0x0000000000047947 */ /* 0x000fec0003800000 */
.L_x_29:
[----:B------:R-:W-:-:S07]  /*2580*/  IMAD R2, R56, 0x800000, R2 ;  /* 0x0080000038027824 */ /* 0x000fce00078e0202 */
.L_x_31:
[----:B------:R-:W-:Y:S05]  /*2590*/  BSYNC.RECONVERGENT B6 ;  /* 0x0000000000067941 */ /* 0x000fea0003800200 */
.L_x_28:
[----:B------:R-:W-:Y:S05]  /*25a0*/  BRA `(.L_x_32) ;  /* 0x0000000000207947 */ /* 0x000fea0003800000 */
.L_x_27:
[----:B------:R-:W-:-:S04]  /*25b0*/  LOP3.LUT R2, R3, 0x80000000, R2, 0x48, !PT ;  /* 0x8000000003027812 */ /* 0x000fc800078e4802 */
[----:B------:R-:W-:Y:S01]  /*25c0*/  LOP3.LUT R2, R2, 0x7f800000, RZ, 0xfc, !PT ;  /* 0x7f80000002027812 */ /* 0x000fe200078efcff */
[----:B------:R-:W-:Y:S06]  /*25d0*/  BRA `(.L_x_32) ;  /* 0x0000000000147947 */ /* 0x000fec0003800000 */
.L_x_26:
[----:B------:R-:W-:Y:S01]  /*25e0*/  LOP3.LUT R2, R3, 0x80000000, R2, 0x48, !PT ;  /* 0x8000000003027812 */ /* 0x000fe200078e4802 */
[----:B------:R-:W-:Y:S06]  /*25f0*/  BRA `(.L_x_32) ;  /* 0x00000000000c7947 */ /* 0x000fec0003800000 */
.L_x_25:
[----:B------:R-:W0:Y:S01]  /*2600*/  MUFU.RSQ R2, -QNAN ;  /* 0xffc0000000027908 */ /* 0x000e220000001400 */
[----:B------:R-:W-:Y:S05]  /*2610*/  BRA `(.L_x_32) ;  /* 0x0000000000047947 */ /* 0x000fea0003800000 */
.L_x_24:
[----:B------:R-:W-:-:S07]  /*2620*/  FADD.FTZ R2, R2, R3 ;  /* 0x0000000302027221 */ /* 0x000fce0000010000 */
.L_x_32:
[----:B------:R-:W-:Y:S05]  /*2630*/  BSYNC.RECONVERGENT B5 ;  /* 0x0000000000057941 */ /* 0x000fea0003800200 */
.L_x_22:
[----:B0-----:R-:W-:Y:S02]  /*2640*/  IMAD.MOV.U32 R51, RZ, RZ, R2 ;  /* 0x000000ffff337224 */ /* 0x001fe400078e0002 */
[----:B------:R-:W-:Y:S02]  /*2650*/  IMAD.MOV.U32 R2, RZ, RZ, R53 ;  /* 0x000000ffff027224 */ /* 0x000fe400078e0035 */
[----:B------:R-:W-:-:S04]  /*2660*/  IMAD.MOV.U32 R3, RZ, RZ, 0x0 ;  /* 0x00000000ff037424 */ /* 0x000fc800078e00ff */
[----:B------:R-:W-:Y:S05]  /*2670*/  RET.REL.NODEC R2 `(_Z17trichotomy_kernelPKtPfS1_i) ;  /* 0xffffffd802607950 */ /* 0x000fea0003c3ffff */
.L_x_33:
[----:B------:R-:W-:-:S00]  /*2680*/  BRA `(.L_x_33) ;  /* 0xfffffffc00fc7947 */ /* 0x000fc0000383ffff */
[----:B------:R-:W-:-:S00]  /*2690*/  NOP ;  /* 0x0000000000007918 */ /* 0x000fc00000000000 */
        /* <DEDUP_REMOVED lines=14> */
.L_x_590:


//--------------------- .text._Z23phase3_branching_kernelPtPii --------------------------
	.section	.text._Z23phase3_branching_kernelPtPii,"ax",@progbits
	.align	128
        .global         _Z23phase3_branching_kernelPtPii
        .type           _Z23phase3_branching_kernelPtPii,@function
        .size           _Z23phase3_branching_kernelPtPii,(.L_x_591 - _Z23phase3_branching_kernelPtPii)
        .other          _Z23phase3_branching_kernelPtPii,@"STO_CUDA_ENTRY STV_DEFAULT"
_Z23phase3_branching_kernelPtPii:
.text._Z23phase3_branching_kernelPtPii:
[----:B------:R-:W0:Y:S01]  /*0000*/  LDC R1, c[0x0][0x37c] ;  /* 0x0000df00ff017b82 */ /* 0x000e220000000800 */
[----:B------:R-:W1:Y:S01]  /*0010*/  S2R R27, SR_CTAID.X ;  /* 0x00000000001b7919 */ /* 0x000e620000002500 */
[----:B------:R-:W1:Y:S01]  /*0020*/  LDCU UR4, c[0x0][0x390] ;  /* 0x00007200ff0477ac */ /* 0x000e620008000800 */
[----:B0-----:R-:W-:Y:S01]  /*0030*/  VIADD R1, R1, 0xffffcab0 ;  /* 0xffffcab001017836 */ /* 0x001fe20000000000 */
[----:B-1----:R-:W-:-:S13]  /*0040*/  ISETP.GE.AND P0, PT, R27, UR4, PT ;  /* 0x000000041b007c0c */ /* 0x002fda000bf06270 */
[----:B------:R-:W-:Y:S05]  /*0050*/  @P0 EXIT ;  /* 0x000000000000094d */ /* 0x000fea0003800000 */
[----:B------:R-:W0:Y:S01]  /*0060*/  LDC.64 R2, c[0x0][0x388] ;  /* 0x0000e200ff027b82 */ /* 0x000e220000000a00 */
[----:B------:R-:W1:Y:S01]  /*0070*/  LDCU.64 UR6, c[0x0][0x358] ;  /* 0x00006b00ff0677ac */ /* 0x000e620008000a00 */
[----:B0-----:R-:W-:-:S06]  /*0080*/  IMAD.WIDE.U32 R2, R27, 0x4, R2 ;  /* 0x000000041b027825 */ /* 0x001fcc00078e0002 */
[----:B-1----:R-:W2:Y:S02]  /*0090*/  LDG.E R2, desc[UR6][R2.64] ;  /* 0x0000000602027981 */ /* 0x002ea4000c1e1900 */
[----:B--2---:R-:W-:-:S13]  /*00a0*/  ISETP.NE.AND P0, PT, R2, RZ, PT ;  /* 0x000000ff0200720c */ /* 0x004fda0003f05270 */
[----:B------:R-:W-:Y:S05]  /*00b0*/  @P0 EXIT ;  /* 0x000000000000094d */ /* 0x000fea0003800000 */
[----:B------:R-:W0:Y:S01]  /*00c0*/  S2R R26, SR_LTMASK ;  /* 0x00000000001a7919 */ /* 0x000e220000003900 */
[----:B------:R-:W-:Y:S01]  /*00d0*/  VOTEU.ANY UR9, UPT, PT ;  /* 0x0000000000097886 */ /* 0x000fe200038e0100 */
[----:B------:R-:W1:Y:S01]  /*00e0*/  S2UR UR5, SR_CgaCtaId ;  /* 0x00000000000579c3 */ /* 0x000e620000008800 */
[----:B------:R-:W-:Y:S01]  /*00f0*/  UMOV UR4, 0x400 ;  /* 0x0000040000047882 */ /* 0x000fe20000000000 */
[----:B------:R-:W-:Y:S01]  /*0100*/  BSSY.RECONVERGENT B0, `(.L_x_34) ;  /* 0x000000f000007945 */ /* 0x000fe20003800200 */
[----:B------:R-:W-:-:S05]  /*0110*/  UIADD3 UR4, UPT, UPT, UR4, 0x144, URZ ;  /* 0x0000014404047890 */ /* 0x000fca000fffe0ff */
[----:B------:R-:W2:Y:S01]  /*0120*/  LDC.64 R4, c[0x0][0x380] ;  /* 0x0000e000ff047b82 */ /* 0x000ea20000000a00 */
[----:B-1----:R-:W-:Y:S01]  /*0130*/  ULEA UR4, UR5, UR4, 0x18 ;  /* 0x0000000405047291 */ /* 0x002fe2000f8ec0ff */
[----:B0-----:R-:W-:-:S06]  /*0140*/  LOP3.LUT R25, R26, UR9, RZ, 0xc0, !PT ;  /* 0x000000091a197c12 */ /* 0x001fcc000f8ec0ff */
[----:B------:R-:W0:Y:S02]  /*0150*/  POPC R25, R25 ;  /* 0x0000001900197309 */ /* 0x000e240000000000 */
[----:B0-----:R-:W-:-:S07]  /*0160*/  IMAD.MOV.U32 R0, RZ, RZ, R25 ;  /* 0x000000ffff007224 */ /* 0x001fce00078e0019 */
.L_x_35:
[----:B------:R-:W-:-:S04]  /*0170*/  IMAD R3, R27, 0x51, R0 ;  /* 0x000000511b037824 */ /* 0x000fc800078e0200 */
[----:B0-2---:R-:W-:-:S06]  /*0180*/  IMAD.WIDE.U32 R2, R3, 0x2, R4 ;  /* 0x0000000203027825 */ /* 0x005fcc00078e0004 */
[----:B------:R-:W2:Y:S01]  /*0190*/  LDG.E.U16 R2, desc[UR6][R2.64] ;  /* 0x0000000602027981 */ /* 0x000ea2000c1e1500 */
[C---:B------:R-:W-:Y:S02]  /*01a0*/  LEA R7, R0.reuse, UR4, 0x1 ;  /* 0x0000000400077c11 */ /* 0x040fe4000f8e08ff */
[C---:B------:R-:W-:Y:S01]  /*01b0*/  ISETP.GE.U32.AND P0, PT, R0.reuse, 0x31, PT ;  /* 0x000000310000780c */ /* 0x040fe20003f06070 */
[----:B------:R-:W-:Y:S02]  /*01c0*/  VIADD R0, R0, 0x20 ;  /* 0x0000002000007836 */ /* 0x000fe40000000000 */
[----:B--2---:R0:W-:Y:S10]  /*01d0*/  STS.U16 [R7], R2 ;  /* 0x0000000207007388 */ /* 0x0041f40000000400 */
[----:B------:R-:W-:Y:S05]  /*01e0*/  @!P0 BRA `(.L_x_35) ;  /* 0xfffffffc00e08947 */ /* 0x000fea000383ffff */
[----:B------:R-:W-:Y:S05]  /*01f0*/  BSYNC.RECONVERGENT B0 ;  /* 0x0000000000007941 */ /* 0x000fea0003800200 */
.L_x_34:
[----:B------:R-:W-:Y:S01]  /*0200*/  VOTEU.ANY UR10, UPT, PT ;  /* 0x00000000000a7886 */ /* 0x000fe200038e0100 */
[----:B------:R-:W-:Y:S01]  /*0210*/  BSSY B1, `(.L_x_36) ;  /* 0x0000b48000017945 */ /* 0x000fe20003800000 */
[----:B------:R-:W-:Y:S01]  /*0220*/  LOP3.LUT R24, R26, UR10, RZ, 0xc0, !PT ;  /* 0x0000000a1a187c12 */ /* 0x000fe2000f8ec0ff */
[----:B------:R-:W-:Y:S01]  /*0230*/  IMAD.U32 R0, RZ, RZ, UR9 ;  /* 0x00000009ff007e24 */ /* 0x000fe2000f8e00ff */
[----:B------:R-:W-:-:S04]  /*0240*/  NOP ;  /* 0x0000000000007918 */ /* 0x000fc80000000000 */
[----:B------:R-:W1:Y:S01]  /*0250*/  POPC R24, R24 ;  /* 0x0000001800187309 */ /* 0x000e620000000000 */
[----:B------:R-:W-:Y:S02]  /*0260*/  IMAD.MOV.U32 R23, RZ, RZ, RZ ;  /* 0x000000ffff177224 */ /* 0x000fe400078e00ff */
[----:B------:R-:W-:Y:S01]  /*0270*/  VIADD R22, R1, 0x28 ;  /* 0x0000002801167836 */ /* 0x000fe20000000000 */
[----:B-1----:R-:W-:-:S07]  /*0280*/  LEA R21, R24, UR4, 0x1 ;  /* 0x0000000418157c11 */ /* 0x002fce000f8e08ff */
.L_x_185:
[----:B------:R-:W-:Y:S01]  /*0290*/  VOTE.ANY R55, PT, PT ;  /* 0x0000000000377806 */ /* 0x000fe200038e0100 */
[----:B------:R-:W-:Y:S01]  /*02a0*/  UMOV UR4, 0x1bd8 ;  /* 0x00001bd800047882 */ /* 0x000fe20000000000 */
[----:B-1----:R-:W1:Y:S01]  /*02b0*/  S2UR UR5, SR_CgaCtaId ;  /* 0x00000000000579c3 */ /* 0x002e620000008800 */
[----:B------:R-:W-:Y:S01]  /*02c0*/  IMAD.MOV.U32 R43, RZ, RZ, 0x1 ;  /* 0x00000001ff2b7424 */ /* 0x000fe200078e00ff */
[----:B------:R-:W-:Y:S01]  /*02d0*/  LOP3.LUT R5, R55, R26, RZ, 0xc0, !PT ;  /* 0x0000001a37057212 */ /* 0x000fe200078ec0ff */
[----:B------:R-:W-:Y:S01]  /*02e0*/  BSSY B0, `(.L_x_37) ;  /* 0x0000b38000007945 */ /* 0x000fe20003800000 */
[----:B------:R-:W-:-:S04]  /*02f0*/  IMAD.MOV.U32 R54, RZ, RZ, RZ ;  /* 0x000000ffff367224 */ /* 0x000fc800078e00ff */
[----:B------:R-:W2:Y:S02]  /*0300*/  POPC R5, R5 ;  /* 0x0000000500057309 */ /* 0x000ea40000000000 */
[C---:B0-2---:R-:W-:Y:S01]  /*0310*/  VIADD R4, R5.reuse, 0xfffffff7 ;  /* 0xfffffff705047836 */ /* 0x045fe20000000000 */
[C---:B------:R-:W-:Y:S01]  /*0320*/  ISETP.GT.U32.AND P0, PT, R5.reuse, 0x8, PT ;  /* 0x000000080500780c */ /* 0x040fe20003f04070 */
[C---:B------:R-:W-:Y:S02]  /*0330*/  VIADD R39, R5.reuse, 0x9 ;  /* 0x0000000905277836 */ /* 0x040fe40000000000 */
[C---:B------:R-:W-:Y:S01]  /*0340*/  VIADD R38, R5.reuse, 0x12 ;  /* 0x0000001205267836 */ /* 0x040fe20000000000 */
[----:B------:R-:W-:Y:S01]  /*0350*/  SEL R53, R4, R5, P0 ;  /* 0x0000000504357207 */ /* 0x000fe20000000000 */
[C---:B------:R-:W-:Y:S01]  /*0360*/  VIADD R37, R5.reuse, 0x1b ;  /* 0x0000001b05257836 */ /* 0x040fe20000000000 */
[----:B------:R-:W-:Y:S01]  /*0370*/  P2R R0, PR, RZ, 0x1 ;  /* 0x00000001ff007803 */ /* 0x000fe20000000000 */
[----:B------:R-:W-:-:S02]  /*0380*/  VIADD R0, R5, 0xffffffee ;  /* 0xffffffee05007836 */ /* 0x000fc40000000000 */
[----:B------:R-:W-:Y:S02]  /*0390*/  IMAD R3, R53, 0x9, RZ ;  /* 0x0000000935037824 */ /* 0x000fe400078e02ff */
[----:B------:R-:W-:Y:S02]  /*03a0*/  VIADD R36, R5, 0x24 ;  /* 0x0000002405247836 */ /* 0x000fe40000000000 */
[C---:B0-----:R-:W-:Y:S01]  /*03b0*/  VIADD R2, R3.reuse, 0x2 ;  /* 0x0000000203027836 */ /* 0x041fe20000000000 */
[----:B------:R-:W-:Y:S01]  /*03c0*/  SEL R41, R4, R3, P0 ;  /* 0x0000000304297207 */ /* 0x000fe20000000000 */
[C---:B------:R-:W-:Y:S02]  /*03d0*/  VIADD R7, R3.reuse, 0x3 ;  /* 0x0000000303077836 */ /* 0x040fe40000000000 */
[----:B------:R-:W-:Y:S01]  /*03e0*/  VIADD R6, R3, 0x4 ;  /* 0x0000000403067836 */ /* 0x000fe20000000000 */
[----:B------:R-:W-:Y:S01]  /*03f0*/  SEL R39, R39, R2, P0 ;  /* 0x0000000227277207 */ /* 0x000fe20000000000 */
[C---:B------:R-:W-:Y:S01]  /*0400*/  VIADD R9, R3.reuse, 0x7 ;  /* 0x0000000703097836 */ /* 0x040fe20000000000 */
[----:B------:R-:W-:Y:S01]  /*0410*/  LOP3.LUT R2, R0, 0xff, RZ, 0xc0, !PT ;  /* 0x000000ff00027812 */ /* 0x000fe200078ec0ff */
[C---:B------:R-:W-:Y:S01]  /*0420*/  VIADD R8, R3.reuse, 0x8 ;  /* 0x0000000803087836 */ /* 0x040fe20000000000 */
[----:B------:R-:W-:Y:S01]  /*0430*/  SEL R38, R38, R7, P0 ;  /* 0x0000000726267207 */ /* 0x000fe20000000000 */
[----:B------:R-:W-:Y:S01]  /*0440*/  VIADD R7, R3, 0x5 ;  /* 0x0000000503077836 */ /* 0x000fe20000000000 */
[----:B------:R-:W-:Y:S01]  /*0450*/  SEL R37, R37, R6, P0 ;  /* 0x0000000625257207 */ /* 0x000fe20000000000 */
[----:B------:R-:W-:Y:S01]  /*0460*/  IMAD R2, R2, 0xab, RZ ;  /* 0x000000ab02027824 */ /* 0x000fe200078e02ff */
[----:B------:R-:W-:Y:S01]  /*0470*/  LEA R4, R41, UR4, 0x2 ;  /* 0x0000000429047c11 */ /* 0x000fe2000f8e10ff */
[C---:B------:R-:W-:Y:S01]  /*0480*/  VIADD R6, R3.reuse, 0x6 ;  /* 0x0000000603067836 */ /* 0x040fe20000000000 */
[----:B------:R-:W-:Y:S01]  /*0490*/  SEL R36, R36, R7, P0 ;  /* 0x0000000724247207 */ /* 0x000fe20000000000 */
[----:B------:R-:W-:Y:S01]  /*04a0*/  VIADD R40, R3, 0x1 ;  /* 0x0000000103287836 */ /* 0x000fe20000000000 */
[----:B------:R-:W-:Y:S01]  /*04b0*/  SHF.R.U32.HI R2, RZ, 0x9, R2 ;  /* 0x00000009ff027819 */ /* 0x000fe20000011602 */
[C---:B------:R-:W-:Y:S01]  /*04c0*/  VIADD R35, R5.reuse, 0x2d ;  /* 0x0000002d05237836 */ /* 0x040fe20000000000 */
[C---:B------:R-:W-:Y:S01]  /*04d0*/  PRMT R3, R5.reuse, 0x9910, RZ ;  /* 0x0000991005037816 */ /* 0x040fe200000000ff */
[C---:B------:R-:W-:Y:S01]  /*04e0*/  VIADD R34, R5.reuse, 0x36 ;  /* 0x0000003605227836 */ /* 0x040fe20000000000 */
[----:B------:R-:W-:Y:S01]  /*04f0*/  PRMT R2, R2, 0x9910, RZ ;  /* 0x0000991002027816 */ /* 0x000fe200000000ff */
[----:B------:R-:W-:Y:S01]  /*0500*/  VIADD R33, R5, 0x3f ;  /* 0x0000003f05217836 */ /* 0x000fe20000000000 */
[----:B------:R-:W-:Y:S01]  /*0510*/  SEL R35, R35, R6, P0 ;  /* 0x0000000623237207 */ /* 0x000fe20000000000 */
[----:B------:R-:W-:Y:S01]  /*0520*/  IMAD R3, R3, 0x56, RZ ;  /* 0x0000005603037824 */ /* 0x000fe200078e02ff */
[----:B------:R-:W-:Y:S01]  /*0530*/  SEL R34, R34, R9, P0 ;  /* 0x0000000922227207 */ /* 0x000fe20000000000 */
[----:B------:R-:W-:Y:S01]  /*0540*/  IMAD R2, R2, 0x3, RZ ;  /* 0x0000000302027824 */ /* 0x000fe200078e02ff */
[----:B------:R-:W-:Y:S01]  /*0550*/  SEL R40, R5, R40, P0 ;  /* 0x0000002805287207 */ /* 0x000fe20000000000 */
[----:B------:R0:W2:Y:S01]  /*0560*/  LDC R52, c[0x3][R4] ;  /* 0x00c0000004347b82 */ /* 0x0000a20000000800 */
[----:B------:R-:W-:Y:S01]  /*0570*/  SEL R33, R33, R8, P0 ;  /* 0x0000000821217207 */ /* 0x000fe20000000000 */
[----:B------:R-:W-:Y:S01]  /*0580*/  IMAD.MOV R2, RZ, RZ, -R2 ;  /* 0x000000ffff027224 */ /* 0x000fe200078e0a02 */
[----:B------:R-:W-:-:S02]  /*0590*/  LOP3.LUT R3, R3, 0xffff, RZ, 0xc0, !PT ;  /* 0x0000ffff03037812 */ /* 0x000fc400078ec0ff */
[----:B------:R-:W-:Y:S02]  /*05a0*/  LEA R6, R40, UR4, 0x2 ;  /* 0x0000000428067c11 */ /* 0x000fe4000f8e10ff */
[----:B------:R-:W-:Y:S02]  /*05b0*/  PRMT R15, R2, 0x7710, RZ ;  /* 0x00007710020f7816 */ /* 0x000fe400000000ff */
[----:B------:R-:W-:Y:S02]  /*05c0*/  LEA R7, R39, UR4, 0x2 ;  /* 0x0000000427077c11 */ /* 0x000fe4000f8e10ff */
[----:B------:R-:W-:Y:S01]  /*05d0*/  LEA R8, R38, UR4, 0x2 ;  /* 0x0000000426087c11 */ /* 0x000fe2000f8e10ff */
[----:B------:R-:W-:Y:S01]  /*05e0*/  IMAD.IADD R2, R0, 0x1, R15 ;  /* 0x0000000100027824 */ /* 0x000fe200078e020f */
[----:B------:R-:W-:Y:S01]  /*05f0*/  LEA R9, R37, UR4, 0x2 ;  /* 0x0000000425097c11 */ /* 0x000fe2000f8e10ff */
[----:B------:R-:W3:Y:S01]  /*0600*/  LDC R6, c[0x3][R6] ;  /* 0x00c0000006067b82 */ /* 0x000ee20000000800 */
[----:B------:R-:W-:-:S02]  /*0610*/  LEA R10, R36, UR4, 0x2 ;  /* 0x00000004240a7c11 */ /* 0x000fc4000f8e10ff */
[----:B------:R-:W-:Y:S02]  /*0620*/  LEA R11, R35, UR4, 0x2 ;  /* 0x00000004230b7c11 */ /* 0x000fe4000f8e10ff */
[----:B------:R-:W-:Y:S02]  /*0630*/  LEA R12, R34, UR4, 0x2 ;  /* 0x00000004220c7c11 */ /* 0x000fe4000f8e10ff */
[----:B------:R-:W-:Y:S01]  /*0640*/  LEA R13, R33, UR4, 0x2 ;  /* 0x00000004210d7c11 */ /* 0x000fe2000f8e10ff */
[----:B------:R-:W4:Y:S01]  /*0650*/  LDC R7, c[0x3][R7] ;  /* 0x00c0000007077b82 */ /* 0x000f220000000800 */
[----:B0-----:R-:W-:Y:S01]  /*0660*/  SHF.R.U32.HI R4, RZ, 0x8, R3 ;  /* 0x00000008ff047819 */ /* 0x001fe20000011603 */
[----:B------:R-:W-:Y:S01]  /*0670*/  UMOV UR4, 0x400 ;  /* 0x0000040000047882 */ /* 0x000fe20000000000 */
[----:B------:R-:W-:Y:S01]  /*0680*/  LOP3.LUT R3, R2, 0xff, RZ, 0xc0, !PT ;  /* 0x000000ff02037812 */ /* 0x000fe200078ec0ff */
[----:B------:R-:W-:Y:S01]  /*0690*/  UIADD3 UR4, UPT, UPT, UR4, 0x144, URZ ;  /* 0x0000014404047890 */ /* 0x000fe2000fffe0ff */
[----:B------:R-:W-:-:S02]  /*06a0*/  PRMT R4, R4, 0x9910, RZ ;  /* 0x0000991004047816 */ /* 0x000fc400000000ff */
[----:B------:R-:W-:Y:S01]  /*06b0*/  LOP3.LUT R2, R2, 0xff, RZ, 0xc0, !PT ;  /* 0x000000ff02027812 */ /* 0x000fe200078ec0ff */
[----:B------:R-:W0:Y:S01]  /*06c0*/  LDC R8, c[0x3][R8] ;  /* 0x00c0000008087b82 */ /* 0x000e220000000800 */
[----:B------:R-:W-:Y:S01]  /*06d0*/  IMAD.IADD R3, R0, 0x1, -R3 ;  /* 0x0000000100037824 */ /* 0x000fe200078e0a03 */
[----:B-1----:R-:W-:Y:S01]  /*06e0*/  ULEA UR4, UR5, UR4, 0x18 ;  /* 0x0000000405047291 */ /* 0x002fe2000f8ec0ff */
[----:B------:R-:W-:Y:S02]  /*06f0*/  IMAD.MOV.U32 R0, RZ, RZ, R4 ;  /* 0x000000ffff007224 */ /* 0x000fe400078e0004 */
[----:B------:R-:W-:Y:S02]  /*0700*/  IMAD R4, R3, 0x3, R2 ;  /* 0x0000000303047824 */ /* 0x000fe400078e0202 */
[----:B------:R-:W-:Y:S01]  /*0710*/  IMAD R0, R0, 0x3, RZ ;  /* 0x0000000300007824 */ /* 0x000fe200078e02ff */
[----:B------:R-:W1:Y:S01]  /*0720*/  LDC R9, c[0x3][R9] ;  /* 0x00c0000009097b82 */ /* 0x000e620000000800 */
[----:B------:R-:W-:Y:S01]  /*0730*/  IMAD R2, R5, 0x9, RZ ;  /* 0x0000000905027824 */ /* 0x000fe200078e02ff */
[----:B------:R-:W-:Y:S01]  /*0740*/  LEA R41, R41, UR4, 0x1 ;  /* 0x0000000429297c11 */ /* 0x000fe2000f8e08ff */
[----:B------:R-:W-:Y:S01]  /*0750*/  IMAD.MOV R0, RZ, RZ, -R0 ;  /* 0x000000ffff007224 */ /* 0x000fe200078e0a00 */
[----:B------:R-:W-:-:S02]  /*0760*/  LEA R40, R40, UR4, 0x1 ;  /* 0x0000000428287c11 */ /* 0x000fc4000f8e08ff */
[----:B------:R-:W-:Y:S02]  /*0770*/  LEA R39, R39, UR4, 0x1 ;  /* 0x0000000427277c11 */ /* 0x000fe4000f8e08ff */
[----:B------:R-:W5:Y:S01]  /*0780*/  LDC R10, c[0x3][R10] ;  /* 0x00c000000a0a7b82 */ /* 0x000f620000000800 */
[----:B------:R-:W-:Y:S02]  /*0790*/  PRMT R0, R0, 0x7710, RZ ;  /* 0x0000771000007816 */ /* 0x000fe400000000ff */
[----:B--2---:R-:W-:Y:S02]  /*07a0*/  SHF.L.U32 R52, R43, R52, RZ ;  /* 0x000000342b347219 */ /* 0x004fe400000006ff */
[----:B------:R-:W-:Y:S01]  /*07b0*/  LEA R38, R38, UR4, 0x1 ;  /* 0x0000000426267c11 */ /* 0x000fe2000f8e08ff */
[----:B------:R-:W-:Y:S01]  /*07c0*/  IMAD.IADD R47, R5, 0x1, R0 ;  /* 0x00000001052f7824 */ /* 0x000fe200078e0200 */
[----:B------:R-:W-:Y:S01]  /*07d0*/  LEA R37, R37, UR4, 0x1 ;  /* 0x0000000425257c11 */ /* 0x000fe2000f8e08ff */
[----:B------:R-:W2:Y:S01]  /*07e0*/  LDC R11, c[0x3][R11] ;  /* 0x00c000000b0b7b82 */ /* 0x000ea20000000800 */
[----:B------:R-:W-:Y:S01]  /*07f0*/  VIADD R0, R2, 0x8 ;  /* 0x0000000802007836 */ /* 0x000fe20000000000 */
[----:B------:R-:W-:-:S02]  /*0800*/  LEA R36, R36, UR4, 0x1 ;  /* 0x0000000424247c11 */ /* 0x000fc4000f8e08ff */
[C---:B------:R-:W-:Y:S02]  /*0810*/  LOP3.LUT R42, R47.reuse, 0xff, RZ, 0xc0, !PT ;  /* 0x000000ff2f2a7812 */ /* 0x040fe400078ec0ff */
[----:B------:R-:W-:Y:S02]  /*0820*/  LOP3.LUT R3, R47, 0xff, RZ, 0xc0, !PT ;  /* 0x000000ff2f037812 */ /* 0x000fe400078ec0ff */
[----:B------:R-:W2:Y:S01]  /*0830*/  LDC R12, c[0x3][R12] ;  /* 0x00c000000c0c7b82 */ /* 0x000ea20000000800 */
[----:B------:R-:W-:Y:S01]  /*0840*/  IMAD.IADD R42, R5, 0x1, -R42 ;  /* 0x00000001052a7824 */ /* 0x000fe200078e0a2a */
[----:B---3--:R-:W-:Y:S01]  /*0850*/  SHF.L.U32 R51, R43, R6, RZ ;  /* 0x000000062b337219 */ /* 0x008fe200000006ff */
[----:B------:R-:W-:Y:S01]  /*0860*/  IMAD R6, R4, 0x3, RZ ;  /* 0x0000000304067824 */ /* 0x000fe200078e02ff */
[----:B------:R-:W-:Y:S01]  /*0870*/  LEA R35, R35, UR4, 0x1 ;  /* 0x0000000423237c11 */ /* 0x000fe2000f8e08ff */
[----:B------:R-:W-:Y:S01]  /*0880*/  IMAD R3, R42, 0x3, R3 ;  /* 0x000000032a037824 */ /* 0x000fe200078e0203 */
[----:B------:R-:W-:-:S02]  /*0890*/  LEA R34, R34, UR4, 0x1 ;  /* 0x0000000422227c11 */ /* 0x000fc4000f8e08ff */
[----:B------:R-:W3:Y:S01]  /*08a0*/  LDC R13, c[0x3][R13] ;  /* 0x00c000000d0d7b82 */ /* 0x000ee20000000800 */
[----:B------:R-:W-:Y:S01]  /*08b0*/  IMAD R31, R3, 0x3, RZ ;  /* 0x00000003031f7824 */ /* 0x000fe200078e02ff */
[----:B----4-:R-:W-:Y:S02]  /*08c0*/  SHF.L.U32 R50, R43, R7, RZ ;  /* 0x000000072b327219 */ /* 0x010fe400000006ff */
[----:B------:R-:W-:Y:S01]  /*08d0*/  LEA R33, R33, UR4, 0x1 ;  /* 0x0000000421217c11 */ /* 0x000fe2000f8e08ff */
[C---:B------:R-:W-:Y:S01]  /*08e0*/  VIADD R30, R31.reuse, 0x9 ;  /* 0x000000091f1e7836 */ /* 0x040fe20000000000 */
[C---:B------:R-:W-:Y:S01]  /*08f0*/  LEA R32, R31.reuse, UR4, 0x1 ;  /* 0x000000041f207c11 */ /* 0x040fe2000f8e08ff */
[----:B------:R-:W-:Y:S01]  /*0900*/  VIADD R29, R31, 0x12 ;  /* 0x000000121f1d7836 */ /* 0x000fe20000000000 */
[----:B0-----:R-:W-:Y:S01]  /*0910*/  SHF.L.U32 R49, R43, R8, RZ ;  /* 0x000000082b317219 */ /* 0x001fe200000006ff */
[----:B------:R-:W-:Y:S02]  /*0920*/  IMAD.SHL.U32 R31, R31, 0x4, RZ ;  /* 0x000000041f1f7824 */ /* 0x000fe400078e00ff */
[----:B------:R-:W-:-:S02]  /*0930*/  IMAD.SHL.U32 R30, R30, 0x4, RZ ;  /* 0x000000041e1e7824 */ /* 0x000fc400078e00ff */
[----:B------:R-:W-:Y:S01]  /*0940*/  IMAD.SHL.U32 R29, R29, 0x4, RZ ;  /* 0x000000041d1d7824 */ /* 0x000fe200078e00ff */
[C---:B-1----:R-:W-:Y:S02]  /*0950*/  SHF.L.U32 R48, R43.reuse, R9, RZ ;  /* 0x000000092b307219 */ /* 0x042fe400000006ff */
[C---:B-----5:R-:W-:Y:S02]  /*0960*/  SHF.L.U32 R46, R43.reuse, R10, RZ ;  /* 0x0000000a2b2e7219 */ /* 0x060fe400000006ff */
[C---:B--2---:R-:W-:Y:S02]  /*0970*/  SHF.L.U32 R45, R43.reuse, R11, RZ ;  /* 0x0000000b2b2d7219 */ /* 0x044fe400000006ff */
[C---:B------:R-:W-:Y:S02]  /*0980*/  SHF.L.U32 R44, R43.reuse, R12, RZ ;  /* 0x0000000c2b2c7219 */ /* 0x040fe400000006ff */
[----:B---3--:R-:W-:-:S07]  /*0990*/  SHF.L.U32 R43, R43, R13, RZ ;  /* 0x0000000d2b2b7219 */ /* 0x008fce00000006ff */
.L_x_142:
[----:B0-----:R-:W0:Y:S01]  /*09a0*/  S2UR UR5, SR_CgaCtaId ;  /* 0x00000000000579c3 */ /* 0x001e220000008800 */
[----:B------:R-:W-:Y:S01]  /*09b0*/  UMOV UR4, 0x400 ;  /* 0x0000040000047882 */ /* 0x000fe20000000000 */
[----:B------:R-:W-:Y:S01]  /*09c0*/  IMAD.MOV.U32 R8, RZ, RZ, 0x28 ;  /* 0x00000028ff087424 */ /* 0x000fe200078e00ff */
[----:B------:R-:W-:Y:S01]  /*09d0*/  UIADD3 UR4, UPT, UPT, UR4, 0x144, URZ ;  /* 0x0000014404047890 */ /* 0x000fe2000fffe0ff */
[----:B------:R-:W-:Y:S01]  /*09e0*/  BSSY.RECONVERGENT B2, `(.L_x_38) ;  /* 0x00000d1000027945 */ /* 0x000fe20003800200 */
[----:B------:R-:W-:Y:S01]  /*09f0*/  PRMT R3, RZ, 0x7610, R3 ;  /* 0x00007610ff037816 */ /* 0x000fe20000000003 */
[----:B------:R-:W-:Y:S02]  /*0a00*/  IMAD R7, R5, 0x50, R8 ;  /* 0x0000005005077824 */ /* 0x000fe400078e0208 */
[----:B------:R-:W-:Y:S01]  /*0a10*/  IMAD.MOV.U32 R4, RZ, RZ, R5 ;  /* 0x000000ffff047224 */ /* 0x000fe200078e0005 */
[----:B0-----:R-:W-:-:S06]  /*0a20*/  ULEA UR4, UR5, UR4, 0x18 ;  /* 0x0000000405047291 */ /* 0x001fcc000f8ec0ff */
[----:B------:R-:W-:-:S07]  /*0a30*/  LEA R8, R5, UR4, 0x1 ;  /* 0x0000000405087c11 */ /* 0x000fce000f8e08ff */
.L_x_41:
[----:B0-----:R-:W0:Y:S01]  /*0a40*/  LDS.U16 R9, [R8] ;  /* 0x0000000008097984 */ /* 0x001e220000000400 */
[----:B------:R-:W-:Y:S01]  /*0a50*/  BSSY.RECONVERGENT B3, `(.L_x_39) ;  /* 0x00000c6000037945 */ /* 0x000fe20003800200 */
[C---:B------:R-:W-:Y:S01]  /*0a60*/  ISETP.GE.U32.AND P0, PT, R4.reuse, 0x31, PT ;  /* 0x000000310400780c */ /* 0x040fe20003f06070 */
[----:B------:R-:W-:Y:S02]  /*0a70*/  VIADD R4, R4, 0x20 ;  /* 0x0000002004047836 */ /* 0x000fe40000000000 */
[----:B0-----:R-:W-:-:S05]  /*0a80*/  VIADD R10, R9, 0xffffffff ;  /* 0xffffffff090a7836 */ /* 0x001fca0000000000 */
[----:B------:R-:W-:Y:S02]  /*0a90*/  LOP3.LUT R11, R10, 0xffff, RZ, 0xc0, !PT ;  /* 0x0000ffff0a0b7812 */ /* 0x000fe400078ec0ff */
[----:B------:R-:W-:-:S04]  /*0aa0*/  LOP3.LUT R10, R9, 0xffff, R10, 0x48, !PT ;  /* 0x0000ffff090a7812 */ /* 0x000fc800078e480a */
[----:B------:R-:W-:-:S13]  /*0ab0*/  ISETP.GT.U32.AND P1, PT, R10, R11, PT ;  /* 0x0000000b0a00720c */ /* 0x000fda0003f24070 */
[----:B------:R-:W-:Y:S05]  /*0ac0*/  @!P1 BRA `(.L_x_40) ;  /* 0x0000000800f89947 */ /* 0x000fea0003800000 */
[----:B------:R-:W0:Y:S01]  /*0ad0*/  LDC R10, c[0x3][R7+-0x28] ;  /* 0x00fff600070a7b82 */ /* 0x000e220000000800 */
[----:B------:R-:W-:Y:S02]  /*0ae0*/  UMOV UR4, 0x400 ;  /* 0x0000040000047882 */ /* 0x000fe40000000000 */
[----:B------:R-:W-:-:S05]  /*0af0*/  UIADD3 UR4, UPT, UPT, UR4, 0x144, URZ ;  /* 0x0000014404047890 */ /* 0x000fca000fffe0ff */
[----:B------:R-:W1:Y:S08]  /*0b00*/  S2UR UR5, SR_CgaCtaId ;  /* 0x00000000000579c3 */ /* 0x000e700000008800 */
[----:B------:R-:W2:Y:S01]  /*0b10*/  LDC R11, c[0x3][R7+-0x24] ;  /* 0x00fff700070b7b82 */ /* 0x000ea20000000800 */
[----:B-1----:R-:W-:-:S06]  /*0b20*/  ULEA UR4, UR5, UR4, 0x18 ;  /* 0x0000000405047291 */ /* 0x002fcc000f8ec0ff */
[----:B0-----:R-:W-:-:S05]  /*0b30*/  LEA R12, R10, UR4, 0x1 ;  /* 0x000000040a0c7c11 */ /* 0x001fca000f8e08ff */
[----:B------:R-:W0:Y:S01]  /*0b40*/  LDS.U16 R10, [R12] ;  /* 0x000000000c0a7984 */ /* 0x000e220000000400 */
[----:B--2---:R-:W-:Y:S02]  /*0b50*/  LEA R14, R11, UR4, 0x1 ;  /* 0x000000040b0e7c11 */ /* 0x004fe4000f8e08ff */
[----:B------:R-:W1:Y:S01]  /*0b60*/  LDC R11, c[0x3][R7+-0x20] ;  /* 0x00fff800070b7b82 */ /* 0x000e620000000800 */
[C---:B0-----:R-:W-:Y:S02]  /*0b70*/  LOP3.LUT R15, R10.reuse, R9, RZ, 0x30, !PT ;  /* 0x000000090a0f7212 */ /* 0x041fe400078e30ff */
[----:B------:R-:W-:Y:S02]  /*0b80*/  PRMT R10, R10, 0x9910, RZ ;  /* 0x000099100a0a7816 */ /* 0x000fe400000000ff */
[----:B------:R-:W-:-:S04]  /*0b90*/  PRMT R13, R15, 0x9910, RZ ;  /* 0x000099100f0d7816 */ /* 0x000fc800000000ff */
[----:B------:R-:W-:-:S13]  /*0ba0*/  ISETP.NE.AND P2, PT, R13, R10, PT ;  /* 0x0000000a0d00720c */ /* 0x000fda0003f45270 */
[----:B------:R-:W-:Y:S01]  /*0bb0*/  @P2 STS.U16 [R12], R15 ;  /* 0x0000000f0c002388 */ /* 0x000fe20000000400 */
[----:B-1----:R-:W-:Y:S02]  /*0bc0*/  LEA R16, R11, UR4, 0x1 ;  /* 0x000000040b107c11 */ /* 0x002fe4000f8e08ff */
[----:B------:R-:W0:Y:S01]  /*0bd0*/  LDC R11, c[0x3][R7+-0x1c] ;  /* 0x00fff900070b7b82 */ /* 0x000e220000000800 */
[----:B------:R-:W1:Y:S02]  /*0be0*/  LDS.U16 R10, [R14] ;  /* 0x000000000e0a7984 */ /* 0x000e640000000400 */
[C---:B-1----:R-:W-:Y:S02]  /*0bf0*/  LOP3.LUT R17, R10.reuse, R9, RZ, 0x30, !PT ;  /* 0x000000090a117212 */ /* 0x042fe400078e30ff */
[----:B------:R-:W-:Y:S02]  /*0c00*/  PRMT R10, R10, 0x9910, RZ ;  /* 0x000099100a0a7816 */ /* 0x000fe400000000ff */
[----:B------:R-:W-:-:S02]  /*0c10*/  PRMT R13, R17, 0x9910, RZ ;  /* 0x00009910110d7816 */ /* 0x000fc400000000ff */
[----:B0-----:R-:W-:Y:S02]  /*0c20*/  LEA R12, R11, UR4, 0x1 ;  /* 0x000000040b0c7c11 */ /* 0x001fe4000f8e08ff */
[----:B------:R-:W-:Y:S01]  /*0c30*/  ISETP.NE.AND P1, PT, R13, R10, PT ;  /* 0x0000000a0d00720c */ /* 0x000fe20003f25270 */
[----:B------:R-:W0:-:S12]  /*0c40*/  LDC R11, c[0x3][R7+-0x18] ;  /* 0x00fffa00070b7b82 */ /* 0x000e180000000800 */
[----:B------:R0:W-:Y:S04]  /*0c50*/  @P1 STS.U16 [R14], R17 ;  /* 0x000000110e001388 */ /* 0x0001e80000000400 */
[----:B------:R-:W1:Y:S01]  /*0c60*/  LDS.U16 R10, [R16] ;  /* 0x00000000100a7984 */ /* 0x000e620000000400 */
[----:B0-----:R-:W-:Y:S02]  /*0c70*/  LEA R14, R11, UR4, 0x1 ;  /* 0x000000040b0e7c11 */ /* 0x001fe4000f8e08ff */
[----:B------:R-:W0:Y:S01]  /*0c80*/  LDC R11, c[0x3][R7+-0x14] ;  /* 0x00fffb00070b7b82 */ /* 0x000e220000000800 */
[C---:B-1----:R-:W-:Y:S02]  /*0c90*/  LOP3.LUT R15, R10.reuse, R9, RZ, 0x30, !PT ;  /* 0x000000090a0f7212 */ /* 0x042fe400078e30ff */
[----:B------:R-:W-:-:S02]  /*0ca0*/  PRMT R10, R10, 0x9910, RZ ;  /* 0x000099100a0a7816 */ /* 0x000fc400000000ff */
[----:B------:R-:W-:-:S04]  /*0cb0*/  PRMT R13, R15, 0x9910, RZ ;  /* 0x000099100f0d7816 */ /* 0x000fc800000000ff */
[----:B------:R-:W-:-:S13]  /*0cc0*/  ISETP.NE.AND P5, PT, R13, R10, PT ;  /* 0x0000000a0d00720c */ /* 0x000fda0003fa5270 */
        /* <DEDUP_REMOVED lines=9> */
[----:B------:R-:W2:Y:S01]  /*0d60*/  LDS.U16 R10, [R14] ;  /* 0x000000000e0a7984 */ /* 0x000ea20000000400 */
[----:B-1----:R-:W-:-:S05]  /*0d70*/  IMAD.MOV.U32 R12, RZ, RZ, 0x1 ;  /* 0x00000001ff0c7424 */ /* 0x002fca00078e00ff */
[----:B------:R-:W-:Y:S02]  /*0d80*/  @P2 PRMT R3, R12, 0x7610, R3 ;  /* 0x000076100c032816 */ /* 0x000fe40000000003 */
[----:B0-----:R-:W-:Y:S02]  /*0d90*/  LEA R12, R11, UR4, 0x1 ;  /* 0x000000040b0c7c11 */ /* 0x001fe4000f8e08ff */
[----:B------:R-:W0:Y:S01]  /*0da0*/  LDC R11, c[0x3][R7+-0xc] ;  /* 0x00fffd00070b7b82 */ /* 0x000e220000000800 */
[C---:B--2---:R-:W-:Y:S02]  /*0db0*/  LOP3.LUT R15, R10.reuse, R9, RZ, 0x30, !PT ;  /* 0x000000090a0f7212 */ /* 0x044fe400078e30ff */
[----:B------:R-:W-:Y:S02]  /*0dc0*/  PRMT R10, R10, 0x9910, RZ ;  /* 0x000099100a0a7816 */ /* 0x000fe400000000ff */
        /* <DEDUP_REMOVED lines=15> */
[----:B------:R-:W-:-:S04]  /*0ec0*/  @P5 PRMT R3, R16, 0x7610, R3 ;  /* 0x0000761010035816 */ /* 0x000fc80000000003 */
[----:B------:R-:W-:-:S04]  /*0ed0*/  @P4 PRMT R3, R16, 0x7610, R3 ;  /* 0x0000761010034816 */ /* 0x000fc80000000003 */
[----:B------:R-:W-:-:S04]  /*0ee0*/  @P3 PRMT R3, R16, 0x7610, R3 ;  /* 0x0000761010033816 */ /* 0x000fc80000000003 */
[----:B------:R-:W-:Y:S02]  /*0ef0*/  @P2 PRMT R3, R16, 0x7610, R3 ;  /* 0x0000761010032816 */ /* 0x000fe40000000003 */
[C---:B--2---:R-:W-:Y:S02]  /*0f00*/  LOP3.LUT R15, R10.reuse, R9, RZ, 0x30, !PT ;  /* 0x000000090a0f7212 */ /* 0x044fe400078e30ff */
[----:B------:R-:W-:Y:S02]  /*0f10*/  PRMT R10, R10, 0x9910, RZ ;  /* 0x000099100a0a7816 */ /* 0x000fe400000000ff */
[----:B------:R-:W-:-:S04]  /*0f20*/  PRMT R13, R15, 0x9910, RZ ;  /* 0x000099100f0d7816 */ /* 0x000fc800000000ff */
[----:B------:R-:W-:-:S13]  /*0f30*/  ISETP.NE.AND P1, PT, R13, R10, PT ;  /* 0x0000000a0d00720c */ /* 0x000fda0003f25270 */
[----:B------:R0:W-:Y:S01]  /*0f40*/  @P1 STS.U16 [R12], R15 ;  /* 0x0000000f0c001388 */ /* 0x0001e20000000400 */
[----:B------:R-:W-:-:S03]  /*0f50*/  @P1 PRMT R3, R16, 0x7610, R3 ;  /* 0x0000761010031816 */ /* 0x000fc60000000003 */
[----:B------:R-:W1:Y:S01]  /*0f60*/  LDS.U16 R10, [R14] ;  /* 0x000000000e0a7984 */ /* 0x000e620000000400 */
[----:B0-----:R-:W-:Y:S02]  /*0f70*/  LEA R12, R11, UR4, 0x1 ;  /* 0x000000040b0c7c11 */ /* 0x001fe4000f8e08ff */
[----:B------:R-:W0:Y:S01]  /*0f80*/  LDC R11, c[0x3][R7+-0x4] ;  /* 0x00ffff00070b7b82 */ /* 0x000e220000000800 */
[C---:B-1----:R-:W-:Y:S02]  /*0f90*/  LOP3.LUT R17, R10.reuse, R9, RZ, 0x30, !PT ;  /* 0x000000090a117212 */ /* 0x042fe400078e30ff */
        /* <DEDUP_REMOVED lines=89> */
[----:B------:R-:W-:Y:S02]  /*1530*/  ISETP.NE.AND P5, PT, R13, R10, PT ;  /* 0x0000000a0d00720c */ /* 0x000fe40003fa5270 */
[----:B0-----:R-:W-:-:S11]  /*1540*/  LEA R11, R11, UR4, 0x1 ;  /* 0x000000040b0b7c11 */ /* 0x001fd6000f8e08ff */
[----:B------:R-:W-:Y:S04]  /*1550*/  @P5 STS.U16 [R14], R17 ;  /* 0x000000110e005388 */ /* 0x000fe80000000400 */
[----:B------:R-:W0:Y:S02]  /*1560*/  LDS.U16 R10, [R12] ;  /* 0x000000000c0a7984 */ /* 0x000e240000000400 */
[C---:B0-----:R-:W-:Y:S02]  /*1570*/  LOP3.LUT R15, R10.reuse, R9, RZ, 0x30, !PT ;  /* 0x000000090a0f7212 */ /* 0x041fe400078e30ff */
[----:B------:R-:W-:Y:S02]  /*1580*/  PRMT R10, R10, 0x9910, RZ ;  /* 0x000099100a0a7816 */ /* 0x000fe400000000ff */
[----:B------:R-:W-:-:S04]  /*1590*/  PRMT R13, R15, 0x9910, RZ ;  /* 0x000099100f0d7816 */ /* 0x000fc800000000ff */
[----:B------:R-:W-:Y:S01]  /*15a0*/  ISETP.NE.AND P4, PT, R13, R10, PT ;  /* 0x0000000a0d00720c */ /* 0x000fe20003f85270 */
[----:B------:R-:W-:-:S05]  /*15b0*/  IMAD.MOV.U32 R13, RZ, RZ, 0x1 ;  /* 0x00000001ff0d7424 */ /* 0x000fca00078e00ff */
[----:B------:R-:W-:-:S07]  /*15c0*/  @P3 PRMT R3, R13, 0x7610, R3 ;  /* 0x000076100d033816 */ /* 0x000fce0000000003 */
[----:B------:R-:W-:Y:S04]  /*15d0*/  @P4 STS.U16 [R12], R15 ;  /* 0x0000000f0c004388 */ /* 0x000fe80000000400 */
[----:B------:R-:W0:Y:S02]  /*15e0*/  LDS.U16 R10, [R11] ;  /* 0x000000000b0a7984 */ /* 0x000e240000000400 */
[C---:B0-----:R-:W-:Y:S02]  /*15f0*/  LOP3.LUT R14, R10.reuse, R9, RZ, 0x30, !PT ;  /* 0x000000090a0e7212 */ /* 0x041fe400078e30ff */
[----:B------:R-:W-:Y:S02]  /*1600*/  PRMT R9, R10, 0x9910, RZ ;  /* 0x000099100a097816 */ /* 0x000fe400000000ff */
[----:B------:R-:W-:-:S04]  /*1610*/  PRMT R10, R14, 0x9910, RZ ;  /* 0x000099100e0a7816 */ /* 0x000fc800000000ff */
[----:B------:R-:W-:Y:S01]  /*1620*/  ISETP.NE.AND P3, PT, R10, R9, PT ;  /* 0x000000090a00720c */ /* 0x000fe20003f65270 */
[----:B------:R-:W-:Y:S02]  /*1630*/  IMAD.MOV.U32 R9, RZ, RZ, 0x1 ;  /* 0x00000001ff097424 */ /* 0x000fe400078e00ff */
[----:B------:R-:W-:-:S03]  /*1640*/  IMAD.MOV.U32 R10, RZ, RZ, 0x1 ;  /* 0x00000001ff0a7424 */ /* 0x000fc600078e00ff */
[----:B------:R-:W-:-:S04]  /*1650*/  @P2 PRMT R3, R9, 0x7610, R3 ;  /* 0x0000761009032816 */ /* 0x000fc80000000003 */
[----:B------:R-:W-:-:S03]  /*1660*/  @P1 PRMT R3, R10, 0x7610, R3 ;  /* 0x000076100a031816 */ /* 0x000fc60000000003 */
[----:B------:R0:W-:Y:S01]  /*1670*/  @P3 STS.U16 [R11], R14 ;  /* 0x0000000e0b003388 */ /* 0x0001e20000000400 */
[----:B------:R-:W-:-:S04]  /*1680*/  @P5 PRMT R3, R9, 0x7610, R3 ;  /* 0x0000761009035816 */ /* 0x000fc80000000003 */
[----:B------:R-:W-:-:S04]  /*1690*/  @P4 PRMT R3, R10, 0x7610, R3 ;  /* 0x000076100a034816 */ /* 0x000fc80000000003 */
[----:B------:R-:W-:-:S07]  /*16a0*/  @P3 PRMT R3, R9, 0x7610, R3 ;  /* 0x0000761009033816 */ /* 0x000fce0000000003 */
.L_x_40:
[----:B------:R-:W-:Y:S05]  /*16b0*/  BSYNC.RECONVERGENT B3 ;  /* 0x0000000000037941 */ /* 0x000fea0003800200 */
.L_x_39:
[----:B------:R-:W-:Y:S02]  /*16c0*/  VIADD R8, R8, 0x40 ;  /* 0x0000004008087836 */ /* 0x000fe40000000000 */
[----:B------:R-:W-:Y:S01]  /*16d0*/  VIADD R7, R7, 0xa00 ;  /* 0x00000a0007077836 */ /* 0x000fe20000000000 */
[----:B------:R-:W-:Y:S06]  /*16e0*/  @!P0 BRA `(.L_x_41) ;  /* 0xfffffff000d48947 */ /* 0x000fec000383ffff */
[----:B------:R-:W-:Y:S05]  /*16f0*/  BSYNC.RECONVERGENT B2 ;  /* 0x0000000000027941 */ /* 0x000fea0003800200 */
.L_x_38:
[----:B------:R-:W-:Y:S02]  /*1700*/  R2UR UR4, R55 ;  /* 0x00000000370472ca */ /* 0x000fe400000e0000 */
[----:B------:R-:W-:-:S11]  /*1710*/  ISETP.GT.U32.AND P0, PT, R5, 0x1a, PT ;  /* 0x0000001a0500780c */ /* 0x000fd60003f04070 */
[----:B------:R-:W-:Y:S05]  /*1720*/  BRA.DIV UR4, `(.L_x_42) ;  /* 0x000000a204547947 */ /* 0x000fea000b800000 */
[----:B------:R-:W-:Y:S01]  /*1730*/  NOP ;  /* 0x0000000000007918 */ /* 0x000fe20000000000 */
.L_x_191:
[----:B------:R-:W-:Y:S01]  /*1740*/  BSSY.RECONVERGENT B2, `(.L_x_43) ;  /* 0x00000e4000027945 */ /* 0x000fe20003800200 */
[----:B------:R-:W-:-:S03]  /*1750*/  PRMT R28, RZ, 0x7610, R28 ;  /* 0x00007610ff1c7816 */ /* 0x000fc6000000001c */
[----:B------:R-:W-:Y:S05]  /*1760*/  @P0 BRA `(.L_x_44) ;  /* 0x0000000c00840947 */ /* 0x000fea0003800000 */
[----:B------:R-:W-:Y:S01]  /*1770*/  ISETP.GE.U32.AND P1, PT, R5, 0x9, PT ;  /* 0x000000090500780c */ /* 0x000fe20003f26070 */
[----:B------:R-:W-:Y:S01]  /*1780*/  BSSY.RECONVERGENT B3, `(.L_x_45) ;  /* 0x0000025000037945 */ /* 0x000fe20003800200 */
[C---:B------:R-:W-:Y:S02]  /*1790*/  VIADD R4, R2.reuse, 0x7 ;  /* 0x0000000702047836 */ /* 0x040fe40000000000 */
[C---:B------:R-:W-:Y:S02]  /*17a0*/  VIADD R7, R2.reuse, 0x1 ;  /* 0x0000000102077836 */ /* 0x040fe40000000000 */
[C---:B------:R-:W-:Y:S02]  /*17b0*/  VIADD R8, R2.reuse, 0x2 ;  /* 0x0000000202087836 */ /* 0x040fe40000000000 */
[C---:B------:R-:W-:Y:S02]  /*17c0*/  VIADD R9, R2.reuse, 0x3 ;  /* 0x0000000302097836 */ /* 0x040fe40000000000 */
[----:B------:R-:W-:-:S02]  /*17d0*/  VIADD R10, R2, 0x4 ;  /* 0x00000004020a7836 */ /* 0x000fc40000000000 */
[C---:B0-----:R-:W-:Y:S02]  /*17e0*/  VIADD R11, R2.reuse, 0x5 ;  /* 0x00000005020b7836 */ /* 0x041fe40000000000 */
[----:B------:R-:W-:Y:S02]  /*17f0*/  VIADD R12, R2, 0x6 ;  /* 0x00000006020c7836 */ /* 0x000fe40000000000 */
[----:B------:R-:W-:Y:S02]  /*1800*/  IMAD.MOV.U32 R13, RZ, RZ, R0 ;  /* 0x000000ffff0d7224 */ /* 0x000fe400078e0000 */
[----:B------:R-:W-:Y:S01]  /*1810*/  IMAD.MOV.U32 R14, RZ, RZ, R2 ;  /* 0x000000ffff0e7224 */ /* 0x000fe200078e0002 */
[----:B------:R-:W-:Y:S06]  /*1820*/  @!P1 BRA `(.L_x_46) ;  /* 0x0000000000689947 */ /* 0x000fec0003800000 */
[C---:B------:R-:W-:Y:S01]  /*1830*/  VIADD R13, R6.reuse, 0x14 ;  /* 0x00000014060d7836 */ /* 0x040fe20000000000 */
[C---:B------:R-:W-:Y:S01]  /*1840*/  ISETP.GE.U32.AND P1, PT, R5.reuse, 0x12, PT ;  /* 0x000000120500780c */ /* 0x040fe20003f26070 */
[C---:B------:R-:W-:Y:S02]  /*1850*/  VIADD R8, R5.reuse, 0x3f ;  /* 0x0000003f05087836 */ /* 0x040fe40000000000 */
[----:B------:R-:W-:Y:S02]  /*1860*/  VIADD R12, R6, 0x12 ;  /* 0x00000012060c7836 */ /* 0x000fe40000000000 */
[C---:B------:R-:W-:Y:S01]  /*1870*/  VIADD R7, R5.reuse, 0x2d ;  /* 0x0000002d05077836 */ /* 0x040fe20000000000 */
[----:B------:R-:W-:Y:S01]  /*1880*/  SEL R13, R8, R13, !P1 ;  /* 0x0000000d080d7207 */ /* 0x000fe20004800000 */
[----:B------:R-:W-:Y:S02]  /*1890*/  VIADD R11, R5, 0x24 ;  /* 0x00000024050b7836 */ /* 0x000fe40000000000 */
[C---:B------:R-:W-:Y:S01]  /*18a0*/  VIADD R8, R6.reuse, 0xb ;  /* 0x0000000b06087836 */ /* 0x040fe20000000000 */
[----:B------:R-:W-:Y:S01]  /*18b0*/  SEL R12, R7, R12, !P1 ;  /* 0x0000000c070c7207 */ /* 0x000fe20004800000 */
[----:B------:R-:W-:-:S02]  /*18c0*/  VIADD R4, R6, 0x13 ;  /* 0x0000001306047836 */ /* 0x000fc40000000000 */
[----:B------:R-:W-:Y:S01]  /*18d0*/  VIADD R9, R5, 0x36 ;  /* 0x0000003605097836 */ /* 0x000fe20000000000 */
[----:B------:R-:W-:Y:S01]  /*18e0*/  SEL R11, R11, R8, !P1 ;  /* 0x000000080b0b7207 */ /* 0x000fe20004800000 */
[----:B------:R-:W-:Y:S02]  /*18f0*/  VIADD R10, R5, 0x1b ;  /* 0x0000001b050a7836 */ /* 0x000fe40000000000 */
[C---:B------:R-:W-:Y:S01]  /*1900*/  VIADD R15, R6.reuse, 0xa ;  /* 0x0000000a060f7836 */ /* 0x040fe20000000000 */
[----:B------:R-:W-:Y:S01]  /*1910*/  SEL R4, R9, R4, !P1 ;  /* 0x0000000409047207 */ /* 0x000fe20004800000 */
[----:B------:R-:W-:Y:S02]  /*1920*/  VIADD R8, R5, 0x9 ;  /* 0x0000000905087836 */ /* 0x000fe40000000000 */
[----:B------:R-:W-:Y:S01]  /*1930*/  VIADD R7, R6, 0x2 ;  /* 0x0000000206077836 */ /* 0x000fe20000000000 */
[----:B------:R-:W-:Y:S01]  /*1940*/  SEL R10, R10, R15, !P1 ;  /* 0x0000000f0a0a7207 */ /* 0x000fe20004800000 */
[----:B------:R-:W-:-:S02]  /*1950*/  VIADD R14, R6, 0x1 ;  /* 0x00000001060e7836 */ /* 0x000fc40000000000 */
[----:B------:R-:W-:Y:S01]  /*1960*/  VIADD R9, R6, 0x9 ;  /* 0x0000000906097836 */ /* 0x000fe20000000000 */
[----:B------:R-:W-:Y:S01]  /*1970*/  SEL R8, R8, R7, !P1 ;  /* 0x0000000708087207 */ /* 0x000fe20004800000 */
[C---:B------:R-:W-:Y:S01]  /*1980*/  VIADD R16, R5.reuse, 0x12 ;  /* 0x0000001205107836 */ /* 0x040fe20000000000 */
[C---:B------:R-:W-:Y:S01]  /*1990*/  SEL R7, R5.reuse, R14, !P1 ;  /* 0x0000000e05077207 */ /* 0x040fe20004800000 */
[----:B------:R-:W-:-:S03]  /*19a0*/  VIADD R15, R5, 0xfffffff7 ;  /* 0xfffffff7050f7836 */ /* 0x000fc60000000000 */
[----:B------:R-:W-:Y:S02]  /*19b0*/  SEL R9, R16, R9, !P1 ;  /* 0x0000000910097207 */ /* 0x000fe40004800000 */
[----:B------:R-:W-:-:S07]  /*19c0*/  SEL R14, R15, R6, !P1 ;  /* 0x000000060f0e7207 */ /* 0x000fce0004800000 */
.L_x_46:
[----:B------:R-:W-:Y:S05]  /*19d0*/  BSYNC.RECONVERGENT B3 ;  /* 0x0000000000037941 */ /* 0x000fea0003800200 */
.L_x_45:
[----:B------:R-:W0:Y:S01]  /*19e0*/  S2UR UR5, SR_CgaCtaId ;  /* 0x00000000000579c3 */ /* 0x000e220000008800 */
[----:B------:R-:W-:Y:S01]  /*19f0*/  UMOV UR4, 0x400 ;  /* 0x0000040000047882 */ /* 0x000fe20000000000 */
[----:B------:R-:W-:Y:S01]  /*1a00*/  IMAD.MOV.U32 R15, RZ, RZ, 0x1 ;  /* 0x00000001ff0f7424 */ /* 0x000fe200078e00ff */
[----:B------:R-:W-:Y:S01]  /*1a10*/  UIADD3 UR4, UPT, UPT, UR4, 0x144, URZ ;  /* 0x0000014404047890 */ /* 0x000fe2000fffe0ff */
[----:B------:R-:W-:-:S03]  /*1a20*/  PRMT R28, RZ, 0x7610, R28 ;  /* 0x00007610ff1c7816 */ /* 0x000fc6000000001c */
[----:B0-----:R-:W-:-:S06]  /*1a30*/  ULEA UR4, UR5, UR4, 0x18 ;  /* 0x0000000405047291 */ /* 0x001fcc000f8ec0ff */
[----:B------:R-:W-:Y:S02]  /*1a40*/  LEA R16, R14, UR4, 0x1 ;  /* 0x000000040e107c11 */ /* 0x000fe4000f8e08ff */
[----:B------:R-:W-:Y:S02]  /*1a50*/  LEA R17, R7, UR4, 0x1 ;  /* 0x0000000407117c11 */ /* 0x000fe4000f8e08ff */
[----:B------:R-:W-:Y:S02]  /*1a60*/  LEA R18, R8, UR4, 0x1 ;  /* 0x0000000408127c11 */ /* 0x000fe4000f8e08ff */
[----:B------:R-:W-:Y:S02]  /*1a70*/  LEA R19, R9, UR4, 0x1 ;  /* 0x0000000409137c11 */ /* 0x000fe4000f8e08ff */
[----:B------:R-:W-:Y:S02]  /*1a80*/  LEA R20, R10, UR4, 0x1 ;  /* 0x000000040a147c11 */ /* 0x000fe4000f8e08ff */
[----:B------:R-:W-:-:S02]  /*1a90*/  LEA R56, R11, UR4, 0x1 ;  /* 0x000000040b387c11 */ /* 0x000fc4000f8e08ff */
[----:B------:R-:W-:Y:S02]  /*1aa0*/  LEA R57, R12, UR4, 0x1 ;  /* 0x000000040c397c11 */ /* 0x000fe4000f8e08ff */
[----:B------:R-:W-:Y:S02]  /*1ab0*/  LEA R58, R4, UR4, 0x1 ;  /* 0x00000004043a7c11 */ /* 0x000fe4000f8e08ff */
[----:B------:R-:W-:-:S07]  /*1ac0*/  LEA R59, R13, UR4, 0x1 ;  /* 0x000000040d3b7c11 */ /* 0x000fce000f8e08ff */
.L_x_51:
[----:B0-----:R-:W0:Y:S01]  /*1ad0*/  LDS.U16 R64, [R17] ;  /* 0x0000000011407984 */ /* 0x001e220000000400 */
[----:B------:R-:W-:Y:S01]  /*1ae0*/  VIADD R61, R15, 0xffffffff ;  /* 0xffffffff0f3d7836 */ /* 0x000fe20000000000 */
[----:B------:R-:W-:Y:S01]  /*1af0*/  BSSY.RECONVERGENT B3, `(.L_x_47) ;  /* 0x0000051000037945 */ /* 0x000fe20003800200 */
[----:B------:R-:W-:Y:S01]  /*1b00*/  IMAD.MOV.U32 R60, RZ, RZ, 0x1 ;  /* 0x00000001ff3c7424 */ /* 0x000fe200078e00ff */
[----:B------:R-:W1:Y:S04]  /*1b10*/  LDS.U16 R66, [R16] ;  /* 0x0000000010427984 */ /* 0x000e680000000400 */
[----:B------:R-:W2:Y:S01]  /*1b20*/  LDS.U16 R62, [R18] ;  /* 0x00000000123e7984 */ /* 0x000ea20000000400 */
[----:B------:R-:W-:-:S04]  /*1b30*/  SHF.L.U32 R61, R60, R61, RZ ;  /* 0x0000003d3c3d7219 */ /* 0x000fc800000006ff */
[----:B0-----:R-:W-:-:S04]  /*1b40*/  LOP3.LUT R64, R64, R61, RZ, 0xc0, !PT ;  /* 0x0000003d40407212 */ /* 0x001fc800078ec0ff */
[----:B------:R-:W-:Y:S02]  /*1b50*/  PRMT R63, R64, 0x9910, RZ ;  /* 0x00009910403f7816 */ /* 0x000fe400000000ff */
[----:B------:R-:W0:Y:S01]  /*1b60*/  LDS.U16 R64, [R19] ;  /* 0x0000000013407984 */ /* 0x000e220000000400 */
[-C--:B-1----:R-:W-:Y:S02]  /*1b70*/  LOP3.LUT R66, R66, R61.reuse, RZ, 0xc0, !PT ;  /* 0x0000003d42427212 */ /* 0x082fe400078ec0ff */
[----:B------:R-:W-:Y:S02]  /*1b80*/  ISETP.NE.AND P1, PT, R63, RZ, PT ;  /* 0x000000ff3f00720c */ /* 0x000fe40003f25270 */
[----:B------:R-:W-:Y:S02]  /*1b90*/  PRMT R63, R66, 0x9910, RZ ;  /* 0x00009910423f7816 */ /* 0x000fe400000000ff */
[----:B--2---:R-:W-:Y:S01]  /*1ba0*/  LOP3.LUT R62, R62, R61, RZ, 0xc0, !PT ;  /* 0x0000003d3e3e7212 */ /* 0x004fe200078ec0ff */
[----:B------:R-:W1:Y:S01]  /*1bb0*/  LDS.U16 R66, [R20] ;  /* 0x0000000014427984 */ /* 0x000e620000000400 */
[----:B------:R-:W-:Y:S01]  /*1bc0*/  ISETP.NE.AND P3, PT, R63, RZ, PT ;  /* 0x000000ff3f00720c */ /* 0x000fe20003f65270 */
[----:B------:R-:W-:Y:S01]  /*1bd0*/  IMAD.MOV.U32 R63, RZ, RZ, 0x2 ;  /* 0x00000002ff3f7424 */ /* 0x000fe200078e00ff */
[----:B------:R-:W-:-:S04]  /*1be0*/  PRMT R62, R62, 0x9910, RZ ;  /* 0x000099103e3e7816 */ /* 0x000fc800000000ff */
[----:B------:R-:W-:Y:S01]  /*1bf0*/  ISETP.NE.AND P5, PT, R62, RZ, PT ;  /* 0x000000ff3e00720c */ /* 0x000fe20003fa5270 */
[----:B------:R-:W-:Y:S01]  /*1c00*/  @!P1 IMAD.MOV R63, RZ, RZ, 0x1 ;  /* 0x00000001ff3f9424 */ /* 0x000fe200078e02ff */
[----:B------:R-:W-:-:S05]  /*1c10*/  SEL R62, RZ, 0x1, !P1 ;  /* 0x00000001ff3e7807 */ /* 0x000fca0004800000 */
[----:B------:R-:W-:Y:S01]  /*1c20*/  @!P3 IMAD.MOV R63, RZ, RZ, R62 ;  /* 0x000000ffff3fb224 */ /* 0x000fe200078e023e */
[----:B0-----:R-:W-:-:S04]  /*1c30*/  LOP3.LUT R64, R64, R61, RZ, 0xc0, !PT ;  /* 0x0000003d40407212 */ /* 0x001fc800078ec0ff */
[----:B------:R-:W-:Y:S02]  /*1c40*/  PRMT R62, R64, 0x9910, RZ ;  /* 0x00009910403e7816 */ /* 0x000fe400000000ff */
[----:B------:R-:W0:Y:S01]  /*1c50*/  LDS.U16 R64, [R56] ;  /* 0x0000000038407984 */ /* 0x000e220000000400 */
[----:B-1----:R-:W-:Y:S02]  /*1c60*/  LOP3.LUT R66, R66, R61, RZ, 0xc0, !PT ;  /* 0x0000003d42427212 */ /* 0x002fe400078ec0ff */
[----:B------:R-:W-:Y:S01]  /*1c70*/  ISETP.NE.AND P4, PT, R62, RZ, PT ;  /* 0x000000ff3e00720c */ /* 0x000fe20003f85270 */
[----:B------:R-:W-:Y:S02]  /*1c80*/  VIADD R62, R63, 0x1 ;  /* 0x000000013f3e7836 */ /* 0x000fe40000000000 */
[----:B------:R-:W-:Y:S01]  /*1c90*/  @!P5 IMAD.MOV R62, RZ, RZ, R63 ;  /* 0x000000ffff3ed224 */ /* 0x000fe200078e023f */
[----:B------:R-:W-:-:S04]  /*1ca0*/  PRMT R63, R66, 0x9910, RZ ;  /* 0x00009910423f7816 */ /* 0x000fc800000000ff */
[----:B------:R-:W-:Y:S01]  /*1cb0*/  ISETP.NE.AND P2, PT, R63, RZ, PT ;  /* 0x000000ff3f00720c */ /* 0x000fe20003f45270 */
[----:B------:R-:W-:-:S04]  /*1cc0*/  VIADD R63, R62, 0x1 ;  /* 0x000000013e3f7836 */ /* 0x000fc80000000000 */
[----:B------:R-:W-:Y:S01]  /*1cd0*/  @!P4 IMAD.MOV R63, RZ, RZ, R62 ;  /* 0x000000ffff3fc224 */ /* 0x000fe200078e023e */
[----:B0-----:R-:W-:-:S04]  /*1ce0*/  LOP3.LUT R64, R64, R61, RZ, 0xc0, !PT ;  /* 0x0000003d40407212 */ /* 0x001fc800078ec0ff */
[----:B------:R-:W-:Y:S01]  /*1cf0*/  PRMT R62, R64, 0x9910, RZ ;  /* 0x00009910403e7816 */ /* 0x000fe200000000ff */
[----:B------:R-:W-:Y:S02]  /*1d00*/  VIADD R64, R63, 0x1 ;  /* 0x000000013f407836 */ /* 0x000fe40000000000 */
[----:B------:R-:W-:Y:S02]  /*1d10*/  @!P2 IMAD.MOV R64, RZ, RZ, R63 ;  /* 0x000000ffff40a224 */ /* 0x000fe400078e023f */
[----:B------:R-:W-:Y:S01]  /*1d20*/  IMAD.MOV.U32 R63, RZ, RZ, R62 ;  /* 0x000000ffff3f7224 */ /* 0x000fe200078e003e */
[----:B------:R-:W-:Y:S01]  /*1d30*/  SEL R62, R14, 0xffffffff, P3 ;  /* 0xffffffff0e3e7807 */ /* 0x000fe20001800000 */
[----:B------:R-:W-:-:S03]  /*1d40*/  VIADD R66, R64, 0x1 ;  /* 0x0000000140427836 */ /* 0x000fc60000000000 */
[----:B------:R-:W-:Y:S02]  /*1d50*/  ISETP.NE.AND P3, PT, R63, RZ, PT ;  /* 0x000000ff3f00720c */ /* 0x000fe40003f65270 */
[----:B------:R-:W-:Y:S02]  /*1d60*/  SEL R65, R7, R62, P1 ;  /* 0x0000003e07417207 */ /* 0x000fe40000800000 */
[----:B------:R-:W0:Y:S09]  /*1d70*/  LDS.U16 R62, [R58] ;  /* 0x000000003a3e7984 */ /* 0x000e320000000400 */
[----:B------:R-:W-:-:S02]  /*1d80*/  @!P3 IMAD.MOV R66, RZ, RZ, R64 ;  /* 0x000000ffff42b224 */ /* 0x000fc400078e0240 */
[----:B------:R-:W1:Y:S01]  /*1d90*/  LDS.U16 R64, [R57] ;  /* 0x0000000039407984 */ /* 0x000e620000000400 */
[----:B0-----:R-:W-:-:S04]  /*1da0*/  LOP3.LUT R62, R62, R61, RZ, 0xc0, !PT ;  /* 0x0000003d3e3e7212 */ /* 0x001fc800078ec0ff */
[----:B------:R-:W-:Y:S02]  /*1db0*/  PRMT R62, R62, 0x9910, RZ ;  /* 0x000099103e3e7816 */ /* 0x000fe400000000ff */
[----:B-1----:R-:W-:-:S04]  /*1dc0*/  LOP3.LUT R64, R64, R61, RZ, 0xc0, !PT ;  /* 0x0000003d40407212 */ /* 0x002fc800078ec0ff */
[----:B------:R-:W-:Y:S02]  /*1dd0*/  PRMT R63, R64, 0x9910, RZ ;  /* 0x00009910403f7816 */ /* 0x000fe400000000ff */
[----:B------:R-:W-:Y:S02]  /*1de0*/  SEL R64, R8, R65, P5 ;  /* 0x0000004108407207 */ /* 0x000fe40002800000 */
[----:B------:R-:W-:Y:S01]  /*1df0*/  ISETP.NE.AND P1, PT, R63, RZ, PT ;  /* 0x000000ff3f00720c */ /* 0x000fe20003f25270 */
[----:B------:R-:W-:Y:S01]  /*1e00*/  VIADD R63, R66, 0x1 ;  /* 0x00000001423f7836 */ /* 0x000fe20000000000 */
[----:B------:R-:W-:-:S11]  /*1e10*/  ISETP.NE.AND P5, PT, R62, RZ, PT ;  /* 0x000000ff3e00720c */ /* 0x000fd60003fa5270 */
[----:B------:R-:W-:Y:S02]  /*1e20*/  @!P1 IMAD.MOV R63, RZ, RZ, R66 ;  /* 0x000000ffff3f9224 */ /* 0x000fe400078e0242 */
[----:B------:R-:W0:Y:S02]  /*1e30*/  LDS.U16 R66, [R59] ;  /* 0x000000003b427984 */ /* 0x000e240000000400 */
[----:B------:R-:W-:Y:S02]  /*1e40*/  VIADD R62, R63, 0x1 ;  /* 0x000000013f3e7836 */ /* 0x000fe40000000000 */
[----:B------:R-:W-:Y:S01]  /*1e50*/  @!P5 IMAD.MOV R62, RZ, RZ, R63 ;  /* 0x000000ffff3ed224 */ /* 0x000fe200078e023f */
[----:B------:R-:W-:-:S04]  /*1e60*/  SEL R63, R9, R64, P4 ;  /* 0x00000040093f7207 */ /* 0x000fc80002000000 */
[----:B------:R-:W-:-:S04]  /*1e70*/  SEL R64, R10, R63, P2 ;  /* 0x0000003f0a407207 */ /* 0x000fc80001000000 */
[----:B------:R-:W-:-:S04]  /*1e80*/  SEL R63, R11, R64, P3 ;  /* 0x000000400b3f7207 */ /* 0x000fc80001800000 */
[----:B------:R-:W-:Y:S02]  /*1e90*/  SEL R63, R12, R63, P1 ;  /* 0x0000003f0c3f7207 */ /* 0x000fe40000800000 */
[----:B0-----:R-:W-:-:S04]  /*1ea0*/  LOP3.LUT R66, R66, R61, RZ, 0xc0, !PT ;  /* 0x0000003d42427212 */ /* 0x001fc800078ec0ff */
[----:B------:R-:W-:-:S04]  /*1eb0*/  PRMT R65, R66, 0x9910, RZ ;  /* 0x0000991042417816 */ /* 0x000fc800000000ff */
[----:B------:R-:W-:Y:S01]  /*1ec0*/  ISETP.NE.AND P4, PT, R65, RZ, PT ;  /* 0x000000ff4100720c */ /* 0x000fe20003f85270 */
[----:B------:R-:W-:-:S12]  /*1ed0*/  VIADD R65, R62, 0x1 ;  /* 0x000000013e417836 */ /* 0x000fd80000000000 */
[----:B------:R-:W-:Y:S01]  /*1ee0*/  @!P4 IMAD.MOV R65, RZ, RZ, R62 ;  /* 0x000000ffff41c224 */ /* 0x000fe200078e023e */
[----:B------:R-:W-:-:S04]  /*1ef0*/  SEL R62, R4, R63, P5 ;  /* 0x0000003f043e7207 */ /* 0x000fc80002800000 */
[----:B------:R-:W-:Y:S02]  /*1f00*/  ISETP.NE.AND P2, PT, R65, 0x1, PT ;  /* 0x000000014100780c */ /* 0x000fe40003f45270 */
[----:B------:R-:W-:-:S11]  /*1f10*/  SEL R62, R13, R62, P4 ;  /* 0x0000003e0d3e7207 */ /* 0x000fd60002000000 */
[----:B------:R-:W-:Y:S05]  /*1f20*/  @P2 BRA `(.L_x_48) ;  /* 0x0000000000342947 */ /* 0x000fea0003800000 */
[----:B------:R-:W0:Y:S01]  /*1f30*/  S2UR UR5, SR_CgaCtaId ;  /* 0x00000000000579c3 */ /* 0x000e220000008800 */
[----:B------:R-:W-:Y:S02]  /*1f40*/  UMOV UR4, 0x400 ;  /* 0x0000040000047882 */ /* 0x000fe40000000000 */
[----:B------:R-:W-:-:S04]  /*1f50*/  UIADD3 UR4, UPT, UPT, UR4, 0x144, URZ ;  /* 0x0000014404047890 */ /* 0x000fc8000fffe0ff */
[----:B0-----:R-:W-:-:S06]  /*1f60*/  ULEA UR4, UR5, UR4, 0x18 ;  /* 0x0000000405047291 */ /* 0x001fcc000f8ec0ff */
[----:B------:R-:W-:-:S05]  /*1f70*/  LEA R64, R62, UR4, 0x1 ;  /* 0x000000043e407c11 */ /* 0x000fca000f8e08ff */
[----:B------:R-:W0:Y:S02]  /*1f80*/  LDS.U16 R62, [R64] ;  /* 0x00000000403e7984 */ /* 0x000e240000000400 */
[----:B0-----:R-:W-:-:S05]  /*1f90*/  VIADD R63, R62, 0xffffffff ;  /* 0xffffffff3e3f7836 */ /* 0x001fca0000000000 */
[----:B------:R-:W-:Y:S02]  /*1fa0*/  LOP3.LUT R62, R62, 0xffff, R63, 0x48, !PT ;  /* 0x0000ffff3e3e7812 */ /* 0x000fe400078e483f */
[----:B------:R-:W-:-:S04]  /*1fb0*/  LOP3.LUT R63, R63, 0xffff, RZ, 0xc0, !PT ;  /* 0x0000ffff3f3f7812 */ /* 0x000fc800078ec0ff */
[----:B------:R-:W-:Y:S01]  /*1fc0*/  ISETP.GT.U32.AND P1, PT, R62, R63, PT ;  /* 0x0000003f3e00720c */ /* 0x000fe20003f24070 */
[----:B------:R-:W-:-:S12]  /*1fd0*/  IMAD.MOV.U32 R62, RZ, RZ, 0x1 ;  /* 0x00000001ff3e7424 */ /* 0x000fd800078e00ff */
[----:B------:R0:W-:Y:S01]  /*1fe0*/  @!P1 STS.U16 [R64], R61 ;  /* 0x0000003d40009388 */ /* 0x0001e20000000400 */
[----:B------:R-:W-:-:S07]  /*1ff0*/  @!P1 PRMT R28, R62, 0x7610, R28 ;  /* 0x000076103e1c9816 */ /* 0x000fce000000001c */
.L_x_48:
[----:B------:R-:W-:Y:S05]  /*2000*/  BSYNC.RECONVERGENT B3 ;  /* 0x0000000000037941 */ /* 0x000fea0003800200 */
.L_x_47:
[----:B------:R-:W-:-:S13]  /*2010*/  ISETP.NE.AND P1, PT, R15, 0x9, PT ;  /* 0x000000090f00780c */ /* 0x000fda0003f25270 */
[----:B------:R-:W-:Y:S05]  /*2020*/  @!P1 BRA `(.L_x_44) ;  /* 0x0000000400549947 */ /* 0x000fea0003800000 */
[----:B------:R-:W1:Y:S01]  /*2030*/  LDS.U16 R65, [R17] ;  /* 0x0000000011417984 */ /* 0x000e620000000400 */
[----:B------:R-:W-:Y:S01]  /*2040*/  SHF.L.U32 R60, R60, R15, RZ ;  /* 0x0000000f3c3c7219 */ /* 0x000fe200000006ff */
[----:B------:R-:W-:Y:S02]  /*2050*/  BSSY.RECONVERGENT B3, `(.L_x_49) ;  /* 0x0000050000037945 */ /* 0x000fe40003800200 */
[----:B------:R-:W2:Y:S04]  /*2060*/  LDS.U16 R63, [R16] ;  /* 0x00000000103f7984 */ /* 0x000ea80000000400 */
[----:B0-----:R-:W0:Y:S04]  /*2070*/  LDS.U16 R61, [R18] ;  /* 0x00000000123d7984 */ /* 0x001e280000000400 */
[----:B------:R-:W3:Y:S01]  /*2080*/  LDS.U16 R67, [R20] ;  /* 0x0000000014437984 */ /* 0x000ee20000000400 */
[----:B-1----:R-:W-:-:S04]  /*2090*/  LOP3.LUT R65, R65, R60, RZ, 0xc0, !PT ;  /* 0x0000003c41417212 */ /* 0x002fc800078ec0ff */
[----:B------:R-:W-:Y:S02]  /*20a0*/  PRMT R62, R65, 0x9910, RZ ;  /* 0x00009910413e7816 */ /* 0x000fe400000000ff */
[-C--:B--2---:R-:W-:Y:S01]  /*20b0*/  LOP3.LUT R63, R63, R60.reuse, RZ, 0xc0, !PT ;  /* 0x0000003c3f3f7212 */ /* 0x084fe200078ec0ff */
[----:B------:R-:W1:Y:S01]  /*20c0*/  LDS.U16 R65, [R56] ;  /* 0x0000000038417984 */ /* 0x000e620000000400 */
[----:B------:R-:W-:Y:S02]  /*20d0*/  ISETP.NE.AND P1, PT, R62, RZ, PT ;  /* 0x000000ff3e00720c */ /* 0x000fe40003f25270 */
[----:B------:R-:W-:Y:S02]  /*20e0*/  PRMT R62, R63, 0x9910, RZ ;  /* 0x000099103f3e7816 */ /* 0x000fe400000000ff */
[----:B------:R-:W2:Y:S01]  /*20f0*/  LDS.U16 R63, [R19] ;  /* 0x00000000133f7984 */ /* 0x000ea20000000400 */
[----:B0-----:R-:W-:Y:S02]  /*2100*/  LOP3.LUT R61, R61, R60, RZ, 0xc0, !PT ;  /* 0x0000003c3d3d7212 */ /* 0x001fe400078ec0ff */
[----:B------:R-:W-:Y:S01]  /*2110*/  ISETP.NE.AND P3, PT, R62, RZ, PT ;  /* 0x000000ff3e00720c */ /* 0x000fe20003f65270 */
[----:B------:R-:W-:Y:S01]  /*2120*/  IMAD.MOV.U32 R62, RZ, RZ, 0x2 ;  /* 0x00000002ff3e7424 */ /* 0x000fe200078e00ff */
[----:B------:R-:W-:-:S02]  /*2130*/  PRMT R61, R61, 0x9910, RZ ;  /* 0x000099103d3d7816 */ /* 0x000fc400000000ff */
[----:B---3--:R-:W-:Y:S02]  /*2140*/  LOP3.LUT R67, R67, R60, RZ, 0xc0, !PT ;  /* 0x0000003c43437212 */ /* 0x008fe400078ec0ff */
[----:B------:R-:W-:Y:S01]  /*2150*/  ISETP.NE.AND P5, PT, R61, RZ, PT ;  /* 0x000000ff3d00720c */ /* 0x000fe20003fa5270 */
[----:B------:R-:W-:Y:S01]  /*2160*/  @!P1 IMAD.MOV R62, RZ, RZ, 0x1 ;  /* 0x00000001ff3e9424 */ /* 0x000fe200078e02ff */
[----:B------:R-:W-:-:S05]  /*2170*/  SEL R61, RZ, 0x1, !P1 ;  /* 0x00000001ff3d7807 */ /* 0x000fca0004800000 */
[----:B------:R-:W-:-:S04]  /*2180*/  @!P3 IMAD.MOV R62, RZ, RZ, R61 ;  /* 0x000000ffff3eb224 */ /* 0x000fc800078e023d */
[----:B------:R-:W-:Y:S02]  /*2190*/  VIADD R61, R62, 0x1 ;  /* 0x000000013e3d7836 */ /* 0x000fe40000000000 */
[----:B------:R-:W-:-:S04]  /*21a0*/  @!P5 IMAD.MOV R61, RZ, RZ, R62 ;  /* 0x000000ffff3dd224 */ /* 0x000fc800078e023e */
[----:B------:R-:W-:Y:S01]  /*21b0*/  VIADD R64, R61, 0x1 ;  /* 0x000000013d407836 */ /* 0x000fe20000000000 */
[----:B-1----:R-:W-:-:S04]  /*21c0*/  LOP3.LUT R65, R65, R60, RZ, 0xc0, !PT ;  /* 0x0000003c41417212 */ /* 0x002fc800078ec0ff */
[----:B------:R-:W-:Y:S02]  /*21d0*/  PRMT R65, R65, 0x9910, RZ ;  /* 0x0000991041417816 */ /* 0x000fe400000000ff */
[----:B--2---:R-:W-:-:S04]  /*21e0*/  LOP3.LUT R63, R63, R60, RZ, 0xc0, !PT ;  /* 0x0000003c3f3f7212 */ /* 0x004fc800078ec0ff */
[----:B------:R-:W-:Y:S02]  /*21f0*/  PRMT R62, R63, 0x9910, RZ ;  /* 0x000099103f3e7816 */ /* 0x000fe400000000ff */
[----:B------:R-:W0:Y:S02]  /*2200*/  LDS.U16 R63, [R57] ;  /* 0x00000000393f7984 */ /* 0x000e240000000400 */
[----:B------:R-:W-:Y:S02]  /*2210*/  ISETP.NE.AND P4, PT, R62, RZ, PT ;  /* 0x000000ff3e00720c */ /* 0x000fe40003f85270 */
[----:B------:R-:W-:-:S04]  /*2220*/  PRMT R62, R67, 0x9910, RZ ;  /* 0x00009910433e7816 */ /* 0x000fc800000000ff */
[----:B------:R-:W-:Y:S02]  /*2230*/  ISETP.NE.AND P2, PT, R62, RZ, PT ;  /* 0x000000ff3e00720c */ /* 0x000fe40003f45270 */
[----:B------:R-:W-:-:S05]  /*2240*/  SEL R62, R14, 0xffffffff, P3 ;  /* 0xffffffff0e3e7807 */ /* 0x000fca0001800000 */
[----:B------:R-:W-:Y:S02]  /*2250*/  @!P4 IMAD.MOV R64, RZ, RZ, R61 ;  /* 0x000000ffff40c224 */ /* 0x000fe400078e023d */
[----:B------:R-:W-:-:S05]  /*2260*/  IMAD.MOV.U32 R61, RZ, RZ, R65 ;  /* 0x000000ffff3d7224 */ /* 0x000fca00078e0041 */
[----:B------:R-:W-:Y:S01]  /*2270*/  ISETP.NE.AND P3, PT, R61, RZ, PT ;  /* 0x000000ff3d00720c */ /* 0x000fe20003f65270 */
[----:B------:R-:W-:Y:S02]  /*2280*/  VIADD R61, R64, 0x1 ;  /* 0x00000001403d7836 */ /* 0x000fe40000000000 */
[----:B------:R-:W-:-:S04]  /*2290*/  @!P2 IMAD.MOV R61, RZ, RZ, R64 ;  /* 0x000000ffff3da224 */ /* 0x000fc800078e0240 */
[----:B------:R-:W-:-:S06]  /*22a0*/  VIADD R64, R61, 0x1 ;  /* 0x000000013d407836 */ /* 0x000fcc0000000000 */
[----:B------:R-:W-:Y:S01]  /*22b0*/  @!P3 IMAD.MOV R64, RZ, RZ, R61 ;  /* 0x000000ffff40b224 */ /* 0x000fe200078e023d */
[----:B------:R-:W-:Y:S02]  /*22c0*/  SEL R61, R7, R62, P1 ;  /* 0x0000003e073d7207 */ /* 0x000fe40000800000 */
[----:B0-----:R-:W-:Y:S02]  /*22d0*/  LOP3.LUT R63, R63, R60, RZ, 0xc0, !PT ;  /* 0x0000003c3f3f7212 */ /* 0x001fe400078ec0ff */
[----:B------:R-:W-:Y:S02]  /*22e0*/  SEL R62, R8, R61, P5 ;  /* 0x0000003d083e7207 */ /* 0x000fe40002800000 */
[----:B------:R-:W-:Y:S02]  /*22f0*/  PRMT R65, R63, 0x9910, RZ ;  /* 0x000099103f417816 */ /* 0x000fe400000000ff */
[----:B------:R-:W0:Y:S01]  /*2300*/  LDS.U16 R63, [R58] ;  /* 0x000000003a3f7984 */ /* 0x000e220000000400 */
[----:B------:R-:W-:-:S02]  /*2310*/  SEL R61, R9, R62, P4 ;  /* 0x0000003e093d7207 */ /* 0x000fc40002000000 */
[----:B------:R-:W-:Y:S02]  /*2320*/  ISETP.NE.AND P1, PT, R65, RZ, PT ;  /* 0x000000ff4100720c */ /* 0x000fe40003f25270 */
[----:B------:R-:W1:Y:S01]  /*2330*/  LDS.U16 R65, [R59] ;  /* 0x000000003b417984 */ /* 0x000e620000000400 */
[----:B------:R-:W-:-:S04]  /*2340*/  SEL R62, R10, R61, P2 ;  /* 0x0000003d0a3e7207 */ /* 0x000fc80001000000 */
[----:B------:R-:W-:-:S04]  /*2350*/  SEL R61, R11, R62, P3 ;  /* 0x0000003e0b3d7207 */ /* 0x000fc80001800000 */
[----:B------:R-:W-:Y:S02]  /*2360*/  SEL R61, R12, R61, P1 ;  /* 0x0000003d0c3d7207 */ /* 0x000fe40000800000 */
[----:B0-----:R-:W-:-:S04]  /*2370*/  LOP3.LUT R63, R63, R60, RZ, 0xc0, !PT ;  /* 0x0000003c3f3f7212 */ /* 0x001fc800078ec0ff */
[----:B------:R-:W-:Y:S02]  /*2380*/  PRMT R63, R63, 0x9910, RZ ;  /* 0x000099103f3f7816 */ /* 0x000fe400000000ff */
[----:B-1----:R-:W-:Y:S02]  /*2390*/  LOP3.LUT R65, R65, R60, RZ, 0xc0, !PT ;  /* 0x0000003c41417212 */ /* 0x002fe400078ec0ff */
[----:B------:R-:W-:Y:S01]  /*23a0*/  ISETP.NE.AND P5, PT, R63, RZ, PT ;  /* 0x000000ff3f00720c */ /* 0x000fe20003fa5270 */
[----:B------:R-:W-:Y:S01]  /*23b0*/  VIADD R63, R64, 0x1 ;  /* 0x00000001403f7836 */ /* 0x000fe20000000000 */
[----:B------:R-:W-:Y:S01]  /*23c0*/  PRMT R65, R65, 0x9910, RZ ;  /* 0x0000991041417816 */ /* 0x000fe200000000ff */
[----:B------:R-:W-:Y:S01]  /*23d0*/  @!P1 IMAD.MOV R63, RZ, RZ, R64 ;  /* 0x000000ffff3f9224 */ /* 0x000fe200078e0240 */
[----:B------:R-:W-:-:S03]  /*23e0*/  SEL R62, R4, R61, P5 ;  /* 0x0000003d043e7207 */ /* 0x000fc60002800000 */
[----:B------:R-:W-:-:S05]  /*23f0*/  IMAD.MOV.U32 R64, RZ, RZ, R65 ;  /* 0x000000ffff407224 */ /* 0x000fca00078e0041 */
[----:B------:R-:W-:Y:S01]  /*2400*/  ISETP.NE.AND P4, PT, R64, RZ, PT ;  /* 0x000000ff4000720c */ /* 0x000fe20003f85270 */
[----:B------:R-:W-:Y:S02]  /*2410*/  VIADD R64, R63, 0x1 ;  /* 0x000000013f407836 */ /* 0x000fe40000000000 */
[----:B------:R-:W-:Y:S01]  /*2420*/  @!P5 IMAD.MOV R64, RZ, RZ, R63 ;  /* 0x000000ffff40d224 */ /* 0x000fe200078e023f */
[----:B------:R-:W-:-:S03]  /*2430*/  SEL R62, R13, R62, P4 ;  /* 0x0000003e0d3e7207 */ /* 0x000fc60002000000 */
[----:B------:R-:W-:-:S06]  /*2440*/  VIADD R63, R64, 0x1 ;  /* 0x00000001403f7836 */ /* 0x000fcc0000000000 */
[----:B------:R-:W-:-:S05]  /*2450*/  @!P4 IMAD.MOV R63, RZ, RZ, R64 ;  /* 0x000000ffff3fc224 */ /* 0x000fca00078e0240 */
[----:B------:R-:W-:-:S13]  /*2460*/  ISETP.NE.AND P2, PT, R63, 0x1, PT ;  /* 0x000000013f00780c */ /* 0x000fda0003f45270 */
        /* <DEDUP_REMOVED lines=14> */
.L_x_50:
[----:B------:R-:W-:Y:S05]  /*2550*/  BSYNC.RECONVERGENT B3 ;  /* 0x0000000000037941 */ /* 0x000fea0003800200 */
.L_x_49:
[----:B------:R-:W-:Y:S01]  /*2560*/  VIADD R15, R15, 0x2 ;  /* 0x000000020f0f7836 */ /* 0x000fe20000000000 */
[----:B------:R-:W-:Y:S06]  /*2570*/  BRA `(.L_x_51) ;  /* 0xfffffff400547947 */ /* 0x000fec000383ffff */
.L_x_44:
[----:B------:R-:W-:Y:S05]  /*2580*/  BSYNC.RECONVERGENT B2 ;  /* 0x0000000000027941 */ /* 0x000fea0003800200 */
.L_x_43:
[----:B------:R-:W-:Y:S02]  /*2590*/  R2UR UR4, R55 ;  /* 0x00000000370472ca */ /* 0x000fe400000e0000 */
[----:B------:R-:W-:-:S04]  /*25a0*/  LOP3.LUT P1, RZ, R3, 0xff, RZ, 0xc0, !PT ;  /* 0x000000ff03ff7812 */ /* 0x000fc8000782c0ff */
[----:B------:R-:W-:-:S04]  /*25b0*/  SEL R3, RZ, 0x1, !P1 ;  /* 0x00000001ff037807 */ /* 0x000fc80004800000 */
[----:B------:R-:W-:-:S03]  /*25c0*/  LOP3.LUT R28, R28, R3, RZ, 0xfc, !PT ;  /* 0x000000031c1c7212 */ /* 0x000fc600078efcff */
[----:B------:R-:W-:Y:S05]  /*25d0*/  BRA.DIV UR4, `(.L_x_52) ;  /* 0x0000009204c47947 */ /* 0x000fea000b800000 */
[----:B------:R-:W-:Y:S01]  /*25e0*/  NOP ;  /* 0x0000000000007918 */ /* 0x000fe20000000000 */
.L_x_194:
[----:B------:R-:W-:Y:S01]  /*25f0*/  BSSY.RECONVERGENT B2, `(.L_x_53) ;  /* 0x0000140000027945 */ /* 0x000fe20003800200 */
[----:B------:R-:W-:-:S03]  /*2600*/  PRMT R3, RZ, 0x7610, R3 ;  /* 0x00007610ff037816 */ /* 0x000fc60000000003 */
[----:B------:R-:W-:Y:S05]  /*2610*/  @P0 BRA `(.L_x_54) ;  /* 0x0000001000f40947 */ /* 0x000fea0003800000 */
[----:B------:R-:W-:Y:S01]  /*2620*/  ISETP.GT.U32.AND P1, PT, R5, 0x8, PT ;  /* 0x000000080500780c */ /* 0x000fe20003f24070 */
[C---:B------:R-:W-:Y:S01]  /*2630*/  VIADD R9, R2.reuse, 0x3 ;  /* 0x0000000302097836 */ /* 0x040fe20000000000 */
[----:B------:R-:W-:Y:S01]  /*2640*/  BSSY.RECONVERGENT B3, `(.L_x_55) ;  /* 0x000003d000037945 */ /* 0x000fe20003800200 */
[C---:B------:R-:W-:Y:S02]  /*2650*/  VIADD R8, R2.reuse, 0x2 ;  /* 0x0000000202087836 */ /* 0x040fe40000000000 */
[C---:B------:R-:W-:Y:S02]  /*2660*/  VIADD R3, R2.reuse, 0x1 ;  /* 0x0000000102037836 */ /* 0x040fe40000000000 */
[C---:B------:R-:W-:Y:S02]  /*2670*/  VIADD R12, R2.reuse, 0x4 ;  /* 0x00000004020c7836 */ /* 0x040fe40000000000 */
[C---:B------:R-:W-:Y:S02]  /*2680*/  VIADD R13, R2.reuse, 0x5 ;  /* 0x00000005020d7836 */ /* 0x040fe40000000000 */
[----:B0-----:R-:W-:-:S02]  /*2690*/  VIADD R11, R2, 0x7 ;  /* 0x00000007020b7836 */ /* 0x001fc40000000000 */
[----:B------:R-:W-:Y:S01]  /*26a0*/  @!P1 STL.64 [R1+0x8], R8 ;  /* 0x0000080801009387 */ /* 0x000fe20000100a00 */
[----:B------:R-:W-:Y:S02]  /*26b0*/  VIADD R10, R2, 0x6 ;  /* 0x00000006020a7836 */ /* 0x000fe40000000000 */
[----:B------:R-:W-:Y:S01]  /*26c0*/  @!P1 IMAD.MOV.U32 R16, RZ, RZ, R12 ;  /* 0x000000ffff109224 */ /* 0x000fe200078e000c */
[----:B------:R-:W-:Y:S01]  /*26d0*/  @!P1 STL [R1+0x20], R0 ;  /* 0x0000200001009387 */ /* 0x000fe20000100800 */
[----:B------:R-:W-:Y:S02]  /*26e0*/  @!P1 IMAD.MOV.U32 R18, RZ, RZ, R10 ;  /* 0x000000ffff129224 */ /* 0x000fe400078e000a */
[----:B------:R-:W-:Y:S01]  /*26f0*/  @!P1 IMAD.MOV.U32 R17, RZ, RZ, R13 ;  /* 0x000000ffff119224 */ /* 0x000fe200078e000d */
[----:B------:R-:W-:Y:S01]  /*2700*/  @!P1 STL.64 [R1], R2 ;  /* 0x0000000201009387 */ /* 0x000fe20000100a00 */
[----:B------:R-:W-:Y:S02]  /*2710*/  @!P1 IMAD.MOV.U32 R20, RZ, RZ, R11 ;  /* 0x000000ffff149224 */ /* 0x000fe400078e000b */
[----:B------:R-:W-:Y:S01]  /*2720*/  @!P1 IMAD.MOV.U32 R15, RZ, RZ, R9 ;  /* 0x000000ffff0f9224 */ /* 0x000fe200078e0009 */
[----:B------:R0:W-:Y:S01]  /*2730*/  @!P1 STL.64 [R1+0x10], R12 ;  /* 0x0000100c01009387 */ /* 0x0001e20000100a00 */
[----:B------:R-:W-:-:S02]  /*2740*/  @!P1 IMAD.MOV.U32 R14, RZ, RZ, R8 ;  /* 0x000000ffff0e9224 */ /* 0x000fc400078e0008 */
[----:B------:R-:W-:Y:S01]  /*2750*/  @!P1 IMAD.MOV.U32 R4, RZ, RZ, R2 ;  /* 0x000000ffff049224 */ /* 0x000fe200078e0002 */
[----:B------:R1:W-:Y:S01]  /*2760*/  @!P1 STL.64 [R1+0x18], R10 ;  /* 0x0000180a01009387 */ /* 0x0003e20000100a00 */
[----:B0-----:R-:W-:Y:S02]  /*2770*/  @!P1 IMAD.MOV.U32 R12, RZ, RZ, R0 ;  /* 0x000000ffff0c9224 */ /* 0x001fe400078e0000 */
[----:B-1----:R-:W-:Y:S01]  /*2780*/  @!P1 IMAD.MOV.U32 R10, RZ, RZ, R3 ;  /* 0x000000ffff0a9224 */ /* 0x002fe200078e0003 */
[----:B------:R-:W-:Y:S06]  /*2790*/  @!P1 BRA `(.L_x_56) ;  /* 0x00000000009c9947 */ /* 0x000fec0003800000 */
[C---:B------:R-:W-:Y:S01]  /*27a0*/  ISETP.GT.U32.AND P0, PT, R5.reuse, 0x11, PT ;  /* 0x000000110500780c */ /* 0x040fe20003f04070 */
[C---:B------:R-:W-:Y:S02]  /*27b0*/  VIADD R56, R5.reuse, 0x3f ;  /* 0x0000003f05387836 */ /* 0x040fe40000000000 */
[C---:B------:R-:W-:Y:S02]  /*27c0*/  VIADD R14, R5.reuse, 0x9 ;  /* 0x00000009050e7836 */ /* 0x040fe40000000000 */
[C---:B------:R-:W-:Y:S02]  /*27d0*/  VIADD R15, R5.reuse, 0x12 ;  /* 0x00000012050f7836 */ /* 0x040fe40000000000 */
[----:B------:R-:W-:Y:S02]  /*27e0*/  VIADD R4, R5, 0xfffffff7 ;  /* 0xfffffff705047836 */ /* 0x000fe40000000000 */
[C---:B------:R-:W-:Y:S02]  /*27f0*/  VIADD R58, R6.reuse, 0x14 ;  /* 0x00000014063a7836 */ /* 0x040fe40000000000 */
[----:B------:R-:W-:-:S02]  /*2800*/  VIADD R9, R6, 0x9 ;  /* 0x0000000906097836 */ /* 0x000fc40000000000 */
[C---:B------:R-:W-:Y:S01]  /*2810*/  VIADD R8, R6.reuse, 0x2 ;  /* 0x0000000206087836 */ /* 0x040fe20000000000 */
[----:B------:R-:W-:Y:S01]  /*2820*/  @!P0 STL.64 [R1+0x8], R14 ;  /* 0x0000080e01008387 */ /* 0x000fe20000100a00 */
[----:B------:R-:W-:Y:S02]  /*2830*/  VIADD R7, R6, 0x1 ;  /* 0x0000000106077836 */ /* 0x000fe40000000000 */
[C---:B------:R-:W-:Y:S01]  /*2840*/  VIADD R18, R5.reuse, 0x2d ;  /* 0x0000002d05127836 */ /* 0x040fe20000000000 */
[----:B------:R-:W-:Y:S01]  /*2850*/  @!P0 STL [R1+0x20], R56 ;  /* 0x0000203801008387 */ /* 0x000fe20000100800 */
[C---:B------:R-:W-:Y:S02]  /*2860*/  VIADD R19, R5.reuse, 0x36 ;  /* 0x0000003605137836 */ /* 0x040fe40000000000 */
[C---:B------:R-:W-:Y:S01]  /*2870*/  VIADD R17, R5.reuse, 0x24 ;  /* 0x0000002405117836 */ /* 0x040fe20000000000 */
[----:B------:R-:W-:Y:S01]  /*2880*/  @!P0 STL.64 [R1], R4 ;  /* 0x0000000401008387 */ /* 0x000fe20000100a00 */
[----:B------:R-:W-:-:S02]  /*2890*/  VIADD R16, R5, 0x1b ;  /* 0x0000001b05107836 */ /* 0x000fc40000000000 */
[C---:B------:R-:W-:Y:S01]  /*28a0*/  VIADD R11, R6.reuse, 0x13 ;  /* 0x00000013060b7836 */ /* 0x040fe20000000000 */
[----:B------:R-:W-:Y:S01]  /*28b0*/  @P0 STL.64 [R1+0x8], R8 ;  /* 0x0000080801000387 */ /* 0x000fe20000100a00 */
[C---:B------:R-:W-:Y:S02]  /*28c0*/  VIADD R10, R6.reuse, 0x12 ;  /* 0x00000012060a7836 */ /* 0x040fe40000000000 */
[C---:B------:R-:W-:Y:S01]  /*28d0*/  VIADD R13, R6.reuse, 0xb ;  /* 0x0000000b060d7836 */ /* 0x040fe20000000000 */
[----:B------:R-:W-:Y:S01]  /*28e0*/  @P0 STL [R1+0x20], R58 ;  /* 0x0000203a01000387 */ /* 0x000fe20000100800 */
[----:B------:R-:W-:Y:S02]  /*28f0*/  VIADD R12, R6, 0xa ;  /* 0x0000000a060c7836 */ /* 0x000fe40000000000 */
[----:B------:R-:W-:Y:S01]  /*2900*/  @!P0 IMAD.MOV.U32 R20, RZ, RZ, R19 ;  /* 0x000000ffff148224 */ /* 0x000fe200078e0013 */
[----:B------:R-:W-:Y:S01]  /*2910*/  @P0 STL.64 [R1], R6 ;  /* 0x0000000601000387 */ /* 0x000fe20000100a00 */
[----:B------:R-:W-:-:S02]  /*2920*/  @P0 IMAD.MOV.U32 R20, RZ, RZ, R11 ;  /* 0x000000ffff140224 */ /* 0x000fc400078e000b */
[----:B------:R-:W-:Y:S01]  /*2930*/  @P0 IMAD.MOV.U32 R15, RZ, RZ, R9 ;  /* 0x000000ffff0f0224 */ /* 0x000fe200078e0009 */
[----:B------:R-:W-:Y:S01]  /*2940*/  @!P0 STL.64 [R1+0x18], R18 ;  /* 0x0000181201008387 */ /* 0x000fe20000100a00 */
[----:B------:R-:W-:Y:S02]  /*2950*/  @P0 IMAD.MOV.U32 R14, RZ, RZ, R8 ;  /* 0x000000ffff0e0224 */ /* 0x000fe400078e0008 */
[----:B------:R-:W-:Y:S01]  /*2960*/  @P0 IMAD.MOV.U32 R4, RZ, RZ, R6 ;  /* 0x000000ffff040224 */ /* 0x000fe200078e0006 */
[----:B------:R-:W-:Y:S04]  /*2970*/  @!P0 STL.64 [R1+0x10], R16 ;  /* 0x0000101001008387 */ /* 0x000fe80000100a00 */
[----:B------:R0:W-:Y:S04]  /*2980*/  @P0 STL.64 [R1+0x18], R10 ;  /* 0x0000180a01000387 */ /* 0x0001e80000100a00 */
[----:B------:R1:W-:Y:S01]  /*2990*/  @P0 STL.64 [R1+0x10], R12 ;  /* 0x0000100c01000387 */ /* 0x0003e20000100a00 */
[----:B------:R-:W-:-:S02]  /*29a0*/  @P0 IMAD.MOV.U32 R18, RZ, RZ, R10 ;  /* 0x000000ffff120224 */ /* 0x000fc400078e000a */
[----:B------:R-:W-:Y:S02]  /*29b0*/  @P0 IMAD.MOV.U32 R16, RZ, RZ, R12 ;  /* 0x000000ffff100224 */ /* 0x000fe400078e000c */
[----:B------:R-:W-:Y:S02]  /*29c0*/  @P0 IMAD.MOV.U32 R17, RZ, RZ, R13 ;  /* 0x000000ffff110224 */ /* 0x000fe400078e000d */
[----:B------:R-:W-:Y:S02]  /*29d0*/  @!P0 IMAD.MOV.U32 R10, RZ, RZ, R5 ;  /* 0x000000ffff0a8224 */ /* 0x000fe400078e0005 */
[----:B0-----:R-:W-:Y:S02]  /*29e0*/  @P0 IMAD.MOV.U32 R10, RZ, RZ, R7 ;  /* 0x000000ffff0a0224 */ /* 0x001fe400078e0007 */
[----:B------:R-:W-:Y:S02]  /*29f0*/  @!P0 IMAD.MOV.U32 R12, RZ, RZ, R56 ;  /* 0x000000ffff0c8224 */ /* 0x000fe400078e0038 */
[----:B-1----:R-:W-:-:S07]  /*2a00*/  @P0 IMAD.MOV.U32 R12, RZ, RZ, R58 ;  /* 0x000000ffff0c0224 */ /* 0x002fce00078e003a */
.L_x_56:
[----:B------:R-:W-:Y:S05]  /*2a10*/  BSYNC.RECONVERGENT B3 ;  /* 0x0000000000037941 */ /* 0x000fea0003800200 */
.L_x_55:
[----:B------:R-:W0:Y:S01]  /*2a20*/  S2UR UR5, SR_CgaCtaId ;  /* 0x00000000000579c3 */ /* 0x000e220000008800 */
[----:B------:R-:W-:Y:S01]  /*2a30*/  UMOV UR4, 0x400 ;  /* 0x0000040000047882 */ /* 0x000fe20000000000 */
[----:B------:R-:W-:Y:S01]  /*2a40*/  IMAD.MOV.U32 R8, RZ, RZ, RZ ;  /* 0x000000ffff087224 */ /* 0x000fe200078e00ff */
        /* <DEDUP_REMOVED lines=12> */
.L_x_78:
[----:B------:R-:W-:-:S05]  /*2b10*/  IMAD R12, R8, 0x4, R1 ;  /* 0x00000004080c7824 */ /* 0x000fca00078e0201 */
[----:B------:R-:W2:Y:S01]  /*2b20*/  LDL R11, [R12] ;  /* 0x000000000c0b7983 */ /* 0x000ea20000100800 */
[----:B------:R-:W-:Y:S01]  /*2b30*/  MOV R10, 0x400 ;  /* 0x00000400000a7802 */ /* 0x000fe20000000f00 */
[----:B------:R-:W-:Y:S01]  /*2b40*/  BSSY.RELIABLE B4, `(.L_x_57) ;  /* 0x00000e7000047945 */ /* 0x000fe20003800100 */
[----:B------:R-:W0:Y:S03]  /*2b50*/  S2R R13, SR_CgaCtaId ;  /* 0x00000000000d7919 */ /* 0x000e260000008800 */
[----:B------:R-:W-:-:S05]  /*2b60*/  VIADD R10, R10, 0x144 ;  /* 0x000001440a0a7836 */ /* 0x000fca0000000000 */
[----:B0-----:R-:W-:-:S05]  /*2b70*/  LEA R10, R13, R10, 0x18 ;  /* 0x0000000a0d0a7211 */ /* 0x001fca00078ec0ff */
[----:B--2---:R-:W-:-:S06]  /*2b80*/  IMAD R11, R11, 0x2, R10 ;  /* 0x000000020b0b7824 */ /* 0x004fcc00078e020a */
[----:B------:R-:W0:Y:S02]  /*2b90*/  LDS.U16 R11, [R11] ;  /* 0x000000000b0b7984 */ /* 0x000e240000000400 */
[----:B0-----:R-:W0:Y:S01]  /*2ba0*/  POPC R13, R11 ;  /* 0x0000000b000d7309 */ /* 0x001e220000000000 */
[----:B------:R-:W-:-:S05]  /*2bb0*/  VIADD R56, R11, 0xffffffff ;  /* 0xffffffff0b387836 */ /* 0x000fca0000000000 */
[----:B------:R-:W-:-:S04]  /*2bc0*/  LOP3.LUT P0, RZ, R56, R11, RZ, 0xc0, !PT ;  /* 0x0000000b38ff7212 */ /* 0x000fc8000780c0ff */
[----:B------:R-:W-:-:S04]  /*2bd0*/  ISETP.EQ.OR P0, PT, R11, RZ, !P0 ;  /* 0x000000ff0b00720c */ /* 0x000fc80004702670 */
[----:B0-----:R-:W-:-:S04]  /*2be0*/  ISETP.NE.OR P0, PT, R13, 0x2, P0 ;  /* 0x000000020d00780c */ /* 0x001fc80000705670 */
[----:B------:R-:W-:-:S13]  /*2bf0*/  ISETP.GT.U32.OR P0, PT, R8, 0x7, P0 ;  /* 0x000000070800780c */ /* 0x000fda0000704470 */
[----:B------:R-:W-:Y:S05]  /*2c00*/  @P0 BRA `(.L_x_58) ;  /* 0x0000000c00680947 */ /* 0x000fea0003800000 */
[----:B------:R-:W-:Y:S01]  /*2c10*/  PRMT R13, R11, 0x9910, RZ ;  /* 0x000099100b0d7816 */ /* 0x000fe200000000ff */
[----:B------:R-:W-:-:S07]  /*2c20*/  IMAD.MOV.U32 R12, RZ, RZ, R8 ;  /* 0x000000ffff0c7224 */ /* 0x000fce00078e0008 */
.L_x_77:
[----:B------:R-:W-:-:S05]  /*2c30*/  IMAD R56, R12, 0x4, R1 ;  /* 0x000000040c387824 */ /* 0x000fca00078e0201 */
[----:B------:R-:W2:Y:S01]  /*2c40*/  LDL R19, [R56+0x4] ;  /* 0x0000040038137983 */ /* 0x000ea20000100800 */
[----:B------:R-:W-:Y:S01]  /*2c50*/  BSSY.RELIABLE B3, `(.L_x_59) ;  /* 0x00000d3000037945 */ /* 0x000fe20003800100 */
[----:B--2---:R-:W-:Y:S02]  /*2c60*/  IMAD R57, R19, 0x2, R10 ;  /* 0x0000000213397824 */ /* 0x004fe400078e020a */
[----:B------:R-:W-:-:S04]  /*2c70*/  VIADD R19, R12, 0x1 ;  /* 0x000000010c137836 */ /* 0x000fc80000000000 */
[----:B------:R-:W0:Y:S02]  /*2c80*/  LDS.U16 R57, [R57] ;  /* 0x0000000039397984 */ /* 0x000e240000000400 */
[----:B0-----:R-:W-:-:S04]  /*2c90*/  PRMT R58, R57, 0x9910, RZ ;  /* 0x00009910393a7816 */ /* 0x001fc800000000ff */
[----:B------:R-:W-:Y:S01]  /*2ca0*/  ISETP.NE.AND P0, PT, R58, R13, PT ;  /* 0x0000000d3a00720c */ /* 0x000fe20003f05270 */
[----:B------:R-:W-:Y:S02]  /*2cb0*/  IMAD.MOV.U32 R58, RZ, RZ, R12 ;  /* 0x000000ffff3a7224 */ /* 0x000fe400078e000c */
[----:B------:R-:W-:-:S10]  /*2cc0*/  IMAD.MOV.U32 R12, RZ, RZ, R19 ;  /* 0x000000ffff0c7224 */ /* 0x000fd400078e0013 */
[----:B------:R-:W-:Y:S05]  /*2cd0*/  @P0 BRA `(.L_x_60) ;  /* 0x0000000c00280947 */ /* 0x000fea0003800000 */
[----:B------:R-:W-:Y:S01]  /*2ce0*/  ISETP.NE.AND P0, PT, R8, RZ, PT ;  /* 0x000000ff0800720c */ /* 0x000fe20003f05270 */
[----:B------:R-:W-:-:S12]  /*2cf0*/  BSSY.RELIABLE B5, `(.L_x_61) ;  /* 0x0000014000057945 */ /* 0x000fd80003800100 */
[----:B------:R-:W-:Y:S05]  /*2d00*/  @!P0 BRA `(.L_x_62) ;  /* 0x0000000000488947 */ /* 0x000fea0003800000 */
[----:B------:R-:W0:Y:S02]  /*2d10*/  LDS.U16 R60, [R4] ;  /* 0x00000000043c7984 */ /* 0x000e240000000400 */
[C---:B0-----:R-:W-:Y:S01]  /*2d20*/  VIADD R19, R60.reuse, 0xffffffff ;  /* 0xffffffff3c137836 */ /* 0x041fe20000000000 */
[----:B------:R-:W-:-:S04]  /*2d30*/  LOP3.LUT R56, R60, R11, RZ, 0xc0, !PT ;  /* 0x0000000b3c387212 */ /* 0x000fc800078ec0ff */
[----:B------:R-:W-:Y:S02]  /*2d40*/  PRMT R56, R56, 0x9910, RZ ;  /* 0x0000991038387816 */ /* 0x000fe400000000ff */
[----:B------:R-:W-:Y:S02]  /*2d50*/  LOP3.LUT R19, R60, R19, RZ, 0xc0, !PT ;  /* 0x000000133c137212 */ /* 0x000fe400078ec0ff */
[----:B------:R-:W-:Y:S02]  /*2d60*/  ISETP.NE.AND P0, PT, R56, RZ, PT ;  /* 0x000000ff3800720c */ /* 0x000fe40003f05270 */
[----:B------:R-:W-:-:S04]  /*2d70*/  PRMT R19, R19, 0x9910, RZ ;  /* 0x0000991013137816 */ /* 0x000fc800000000ff */
[----:B------:R-:W-:-:S13]  /*2d80*/  ISETP.EQ.OR P0, PT, R19, RZ, !P0 ;  /* 0x000000ff1300720c */ /* 0x000fda0004702670 */
[----:B------:R-:W-:Y:S05]  /*2d90*/  @P0 BRA `(.L_x_62) ;  /* 0x0000000000240947 */ /* 0x000fea0003800000 */
[----:B------:R-:W-:-:S04]  /*2da0*/  LOP3.LUT R19, R60, R11, RZ, 0x30, !PT ;  /* 0x0000000b3c137212 */ /* 0x000fc800078e30ff */
[----:B------:R-:W-:Y:S01]  /*2db0*/  PRMT R3, R19, 0x9910, RZ ;  /* 0x0000991013037816 */ /* 0x000fe200000000ff */
[----:B------:R1:W-:Y:S03]  /*2dc0*/  STS.U16 [R4], R19 ;  /* 0x0000001304007388 */ /* 0x0003e60000000400 */
[----:B------:R-:W-:Y:S01]  /*2dd0*/  ISETP.NE.AND P0, PT, R3, RZ, PT ;  /* 0x000000ff0300720c */ /* 0x000fe20003f05270 */
[----:B------:R-:W-:-:S12]  /*2de0*/  IMAD.MOV.U32 R3, RZ, RZ, 0x1 ;  /* 0x00000001ff037424 */ /* 0x000fd800078e00ff */
[----:B------:R-:W-:Y:S05]  /*2df0*/  @!P0 BREAK.RELIABLE B5 ;  /* 0x0000000000058942 */ /* 0x000fea0003800100 */
[----:B------:R-:W-:Y:S05]  /*2e00*/  @!P0 BREAK.RELIABLE B3 ;  /* 0x0000000000038942 */ /* 0x000fea0003800100 */
[----:B------:R-:W-:Y:S05]  /*2e10*/  @!P0 BREAK.RELIABLE B4 ;  /* 0x0000000000048942 */ /* 0x000fea0003800100 */
[----:B-1----:R-:W-:Y:S05]  /*2e20*/  @!P0 BRA `(.L_x_54) ;  /* 0x0000000800f08947 */ /* 0x002fea0003800000 */
.L_x_62:
[----:B------:R-:W-:Y:S05]  /*2e30*/  BSYNC.RELIABLE B5 ;  /* 0x0000000000057941 */ /* 0x000fea0003800100 */
.L_x_61:
[----:B------:R-:W-:Y:S01]  /*2e40*/  ISETP.NE.AND P0, PT, R58, RZ, PT ;  /* 0x000000ff3a00720c */ /* 0x000fe20003f05270 */
[----:B------:R-:W-:Y:S03]  /*2e50*/  BSSY.RELIABLE B5, `(.L_x_63) ;  /* 0x0000015000057945 */ /* 0x000fe60003800100 */
[----:B------:R-:W-:-:S13]  /*2e60*/  ISETP.EQ.OR P0, PT, R8, 0x1, !P0 ;  /* 0x000000010800780c */ /* 0x000fda0004702670 */
[----:B------:R-:W-:Y:S05]  /*2e70*/  @P0 BRA `(.L_x_64) ;  /* 0x0000000000480947 */ /* 0x000fea0003800000 */
        /* <DEDUP_REMOVED lines=18> */
.L_x_64:
[----:B------:R-:W-:Y:S05]  /*2fa0*/  BSYNC.RELIABLE B5 ;  /* 0x0000000000057941 */ /* 0x000fea0003800100 */
.L_x_63:
[----:B------:R-:W-:Y:S01]  /*2fb0*/  ISETP.NE.AND P0, PT, R12, 0x2, PT ;  /* 0x000000020c00780c */ /* 0x000fe20003f05270 */
        /* <DEDUP_REMOVED lines=21> */
.L_x_66:
[----:B------:R-:W-:Y:S05]  /*3110*/  BSYNC.RELIABLE B5 ;  /* 0x0000000000057941 */ /* 0x000fea0003800100 */
.L_x_65:
        /* <DEDUP_REMOVED lines=22> */
.L_x_68:
[----:B------:R-:W-:Y:S05]  /*3280*/  BSYNC.RELIABLE B5 ;  /* 0x0000000000057941 */ /* 0x000fea0003800100 */
.L_x_67:
        /* <DEDUP_REMOVED lines=22> */
.L_x_70:
[----:B------:R-:W-:Y:S05]  /*33f0*/  BSYNC.RELIABLE B5 ;  /* 0x0000000000057941 */ /* 0x000fea0003800100 */
.L_x_69:
        /* <DEDUP_REMOVED lines=22> */
.L_x_72:
[----:B------:R-:W-:Y:S05]  /*3560*/  BSYNC.RELIABLE B5 ;  /* 0x0000000000057941 */ /* 0x000fea0003800100 */
.L_x_71:
        /* <DEDUP_REMOVED lines=22> */
.L_x_74:
[----:B------:R-:W-:Y:S05]  /*36d0*/  BSYNC.RELIABLE B5 ;  /* 0x0000000000057941 */ /* 0x000fea0003800100 */
.L_x_73:
        /* <DEDUP_REMOVED lines=22> */
.L_x_76:
[----:B------:R-:W-:Y:S05]  /*3840*/  BSYNC.RELIABLE B5 ;  /* 0x0000000000057941 */ /* 0x000fea0003800100 */
.L_x_75:
[----:B------:R-:W-:-:S13]  /*3850*/  ISETP.NE.AND P0, PT, R12, 0x8, PT ;  /* 0x000000080c00780c */ /* 0x000fda0003f05270 */
        /* <DEDUP_REMOVED lines=17> */
[----:B-1----:R-:W-:Y:S05]  /*3970*/  @!P0 BRA `(.L_x_54) ;  /* 0x00000000001c8947 */ /* 0x002fea0003800000 */
.L_x_60:
[----:B------:R-:W-:Y:S05]  /*3980*/  BSYNC.RELIABLE B3 ;  /* 0x0000000000037941 */ /* 0x000fea0003800100 */
.L_x_59:
[----:B------:R-:W-:-:S13]  /*3990*/  ISETP.NE.AND P0, PT, R12, 0x8, PT ;  /* 0x000000080c00780c */ /* 0x000fda0003f05270 */
[----:B------:R-:W-:Y:S05]  /*39a0*/  @P0 BRA `(.L_x_77) ;  /* 0xfffffff000a00947 */ /* 0x000fea000383ffff */
.L_x_58:
[----:B------:R-:W-:Y:S05]  /*39b0*/  BSYNC.RELIABLE B4 ;  /* 0x0000000000047941 */ /* 0x000fea0003800100 */
.L_x_57:
[----:B------:R-:W-:-:S05]  /*39c0*/  VIADD R8, R8, 0x1 ;  /* 0x0000000108087836 */ /* 0x000fca0000000000 */
[----:B------:R-:W-:-:S13]  /*39d0*/  ISETP.NE.AND P0, PT, R8, 0x9, PT ;  /* 0x000000090800780c */ /* 0x000fda0003f05270 */
[----:B------:R-:W-:Y:S05]  /*39e0*/  @P0 BRA `(.L_x_78) ;  /* 0xfffffff000480947 */ /* 0x000fea000383ffff */
.L_x_54:
[----:B------:R-:W-:Y:S05]  /*39f0*/  BSYNC.RECONVERGENT B2 ;  /* 0x0000000000027941 */ /* 0x000fea0003800200 */
.L_x_53:
[----:B------:R-:W-:Y:S02]  /*3a00*/  R2UR UR4, R55 ;  /* 0x00000000370472ca */ /* 0x000fe400000e0000 */
[----:B------:R-:W-:-:S04]  /*3a10*/  LOP3.LUT P0, RZ, R28, 0xff, RZ, 0xc0, !PT ;  /* 0x000000ff1cff7812 */ /* 0x000fc8000780c0ff */
[----:B------:R-:W-:-:S04]  /*3a20*/  SEL R4, RZ, 0x1, !P0 ;  /* 0x00000001ff047807 */ /* 0x000fc80004000000 */
[----:B------:R-:W-:-:S03]  /*3a30*/  LOP3.LUT R3, R3, R4, RZ, 0xfc, !PT ;  /* 0x0000000403037212 */ /* 0x000fc600078efcff */
[----:B------:R-:W-:Y:S05]  /*3a40*/  BRA.DIV UR4, `(.L_x_79) ;  /* 0x0000007e04c47947 */ /* 0x000fea000b800000 */
[----:B------:R-:W-:Y:S01]  /*3a50*/  NOP ;  /* 0x0000000000007918 */ /* 0x000fe20000000000 */
.L_x_197:
[----:B------:R-:W-:Y:S01]  /*3a60*/  ISETP.GT.U32.AND P0, PT, R5, 0x8, PT ;  /* 0x000000080500780c */ /* 0x000fe20003f04070 */
[----:B------:R-:W-:Y:S01]  /*3a70*/  BSSY.RECONVERGENT B4, `(.L_x_80) ;  /* 0x00001db000047945 */ /* 0x000fe20003800200 */
[----:B------:R-:W-:-:S11]  /*3a80*/  PRMT R4, RZ, 0x7610, R4 ;  /* 0x00007610ff047816 */ /* 0x000fd60000000004 */
[----:B------:R-:W-:Y:S05]  /*3a90*/  @P0 BRA `(.L_x_81) ;  /* 0x0000001c00600947 */ /* 0x000fea0003800000 */
[----:B------:R-:W-:Y:S01]  /*3aa0*/  IMAD.MOV.U32 R7, RZ, RZ, RZ ;  /* 0x000000ffff077224 */ /* 0x000fe200078e00ff */
[----:B------:R-:W-:-:S07]  /*3ab0*/  PRMT R4, RZ, 0x7610, R4 ;  /* 0x00007610ff047816 */ /* 0x000fce0000000004 */
.L_x_118:
[----:B------:R-:W1:Y:S01]  /*3ac0*/  LDS.U16 R9, [R32] ;  /* 0x0000000020097984 */ /* 0x000e620000000400 */
[----:B------:R-:W-:Y:S01]  /*3ad0*/  IMAD.MOV.U32 R10, RZ, RZ, 0x1 ;  /* 0x00000001ff0a7424 */ /* 0x000fe200078e00ff */
[----:B------:R-:W-:Y:S01]  /*3ae0*/  BSSY.RELIABLE B3, `(.L_x_82) ;  /* 0x00001d0000037945 */ /* 0x000fe20003800100 */
[----:B------:R-:W-:Y:S01]  /*3af0*/  IMAD.MOV.U32 R12, RZ, RZ, RZ ;  /* 0x000000ffff0c7224 */ /* 0x000fe200078e00ff */
[----:B0-----:R-:W0:Y:S02]  /*3b00*/  LDS.U16 R11, [R32+0x2] ;  /* 0x00000200200b7984 */ /* 0x001e240000000400 */
[----:B------:R-:W-:Y:S02]  /*3b10*/  SHF.L.U32 R8, R10, R7, RZ ;  /* 0x000000070a087219 */ /* 0x000fe400000006ff */
[----:B------:R-:W2:Y:S04]  /*3b20*/  LDS.U16 R13, [R32+0x4] ;  /* 0x00000400200d7984 */ /* 0x000ea80000000400 */
[----:B------:R-:W3:Y:S04]  /*3b30*/  LDS.U16 R63, [R32+0x14] ;  /* 0x00001400203f7984 */ /* 0x000ee80000000400 */
[----:B------:R-:W4:Y:S04]  /*3b40*/  LDS.U16 R65, [R32+0x16] ;  /* 0x0000160020417984 */ /* 0x000f280000000400 */
[----:B------:R-:W-:Y:S04]  /*3b50*/  LDS.U16 R67, [R32+0x24] ;  /* 0x0000240020437984 */ /* 0x000fe80000000400 */
[----:B------:R-:W-:Y:S01]  /*3b60*/  LDS.U16 R69, [R32+0x26] ;  /* 0x0000260020457984 */ /* 0x000fe20000000400 */
[----:B-1----:R-:W-:-:S02]  /*3b70*/  LOP3.LUT P5, RZ, R8, R9, RZ, 0xc0, !PT ;  /* 0x0000000908ff7212 */ /* 0x002fc400078ac0ff */
[C---:B0-----:R-:W-:Y:S02]  /*3b80*/  LOP3.LUT P4, RZ, R8.reuse, R11, RZ, 0xc0, !PT ;  /* 0x0000000b08ff7212 */ /* 0x041fe4000788c0ff */
[----:B------:R-:W-:Y:S02]  /*3b90*/  ISETP.EQ.OR P5, PT, R9, RZ, !P5 ;  /* 0x000000ff0900720c */ /* 0x000fe40006fa2670 */
[----:B------:R-:W-:Y:S01]  /*3ba0*/  ISETP.EQ.OR P4, PT, R11, RZ, !P4 ;  /* 0x000000ff0b00720c */ /* 0x000fe20006782670 */
[----:B------:R-:W0:Y:S01]  /*3bb0*/  LDS.U16 R9, [R32+0x12] ;  /* 0x0000120020097984 */ /* 0x000e220000000400 */
[C---:B--2---:R-:W-:Y:S01]  /*3bc0*/  LOP3.LUT P1, RZ, R8.reuse, R13, RZ, 0xc0, !PT ;  /* 0x0000000d08ff7212 */ /* 0x044fe2000782c0ff */
[----:B------:R-:W-:Y:S01]  /*3bd0*/  IMAD.MOV.U32 R11, RZ, RZ, RZ ;  /* 0x000000ffff0b7224 */ /* 0x000fe200078e00ff */
[----:B---3--:R-:W-:Y:S02]  /*3be0*/  LOP3.LUT P3, RZ, R8, R63, RZ, 0xc0, !PT ;  /* 0x0000003f08ff7212 */ /* 0x008fe4000786c0ff */
[----:B------:R-:W-:-:S02]  /*3bf0*/  ISETP.EQ.OR P1, PT, R13, RZ, !P1 ;  /* 0x000000ff0d00720c */ /* 0x000fc40004f22670 */
[----:B------:R-:W1:Y:S01]  /*3c00*/  LDS.U16 R13, [R32+0x28] ;  /* 0x00002800200d7984 */ /* 0x000e620000000400 */
[----:B------:R-:W-:Y:S02]  /*3c10*/  ISETP.EQ.OR P3, PT, R63, RZ, !P3 ;  /* 0x000000ff3f00720c */ /* 0x000fe40005f62670 */
[----:B------:R-:W2:Y:S01]  /*3c20*/  @!P5 LDC R15, c[0x3][R31+0x1950] ;  /* 0x00c654001f0fdb82 */ /* 0x000ea20000000800 */
[----:B----4-:R-:W-:Y:S01]  /*3c30*/  LOP3.LUT P2, RZ, R8, R65, RZ, 0xc0, !PT ;  /* 0x0000004108ff7212 */ /* 0x010fe2000784c0ff */
[----:B------:R-:W-:-:S03]  /*3c40*/  @!P5 IMAD.MOV.U32 R12, RZ, RZ, 0x1 ;  /* 0x00000001ff0cd424 */ /* 0x000fc600078e00ff */
[----:B------:R-:W-:Y:S01]  /*3c50*/  ISETP.EQ.OR P2, PT, R65, RZ, !P2 ;  /* 0x000000ff4100720c */ /* 0x000fe20005742670 */
[----:B------:R-:W-:Y:S02]  /*3c60*/  @!P4 VIADD R12, R12, 0x1 ;  /* 0x000000010c0cc836 */ /* 0x000fe40000000000 */
[----:B------:R-:W3:Y:S02]  /*3c70*/  @!P4 LDC R19, c[0x3][R31+0x1954] ;  /* 0x00c655001f13cb82 */ /* 0x000ee40000000800 */
[----:B------:R-:W-:-:S06]  /*3c80*/  @!P1 VIADD R12, R12, 0x1 ;  /* 0x000000010c0c9836 */ /* 0x000fcc0000000000 */
[----:B------:R-:W4:Y:S08]  /*3c90*/  @!P5 LDC R17, c[0x3][R31+0x1a94] ;  /* 0x00c6a5001f11db82 */ /* 0x000f300000000800 */
[----:B------:R-:W5:Y:S01]  /*3ca0*/  @!P4 LDC R57, c[0x3][R31+0x1a98] ;  /* 0x00c6a6001f39cb82 */ /* 0x000f620000000800 */
[----:B0-----:R-:W-:-:S07]  /*3cb0*/  LOP3.LUT P0, RZ, R8, R9, RZ, 0xc0, !PT ;  /* 0x0000000908ff7212 */ /* 0x001fce000780c0ff */
[----:B------:R-:W0:Y:S01]  /*3cc0*/  @!P1 LDC R59, c[0x3][R31+0x1958] ;  /* 0x00c656001f3b9b82 */ /* 0x000e220000000800 */
[----:B------:R-:W-:Y:S01]  /*3cd0*/  ISETP.EQ.OR P0, PT, R9, RZ, !P0 ;  /* 0x000000ff0900720c */ /* 0x000fe20004702670 */
[----:B------:R-:W-:-:S06]  /*3ce0*/  IMAD.MOV.U32 R9, RZ, RZ, RZ ;  /* 0x000000ffff097224 */ /* 0x000fcc00078e00ff */
[----:B------:R-:W1:Y:S06]  /*3cf0*/  @!P1 LDC R61, c[0x3][R31+0x1a9c] ;  /* 0x00c6a7001f3d9b82 */ /* 0x000e6c0000000800 */
[----:B------:R-:W-:Y:S01]  /*3d00*/  @!P0 VIADD R12, R12, 0x1 ;  /* 0x000000010c0c8836 */ /* 0x000fe20000000000 */
[----:B--2---:R-:W-:Y:S02]  /*3d10*/  @!P5 SHF.L.U32 R11, R10, R15, RZ ;  /* 0x0000000f0a0bd219 */ /* 0x004fe400000006ff */
[----:B------:R-:W2:Y:S01]  /*3d20*/  @!P0 LDC R15, c[0x3][R31+0x1974] ;  /* 0x00c65d001f0f8b82 */ /* 0x000ea20000000800 */
[----:B------:R-:W-:-:S04]  /*3d30*/  @!P3 VIADD R12, R12, 0x1 ;  /* 0x000000010c0cb836 */ /* 0x000fc80000000000 */
[----:B------:R-:W-:Y:S01]  /*3d40*/  @!P2 VIADD R12, R12, 0x1 ;  /* 0x000000010c0ca836 */ /* 0x000fe20000000000 */
[----:B---3--:R-:W-:Y:S02]  /*3d50*/  @!P4 SHF.L.U32 R14, R10, R19, RZ ;  /* 0x000000130a0ec219 */ /* 0x008fe400000006ff */
[----:B------:R-:W3:Y:S02]  /*3d60*/  @!P3 LDC R19, c[0x3][R30+0x1954] ;  /* 0x00c655001e13bb82 */ /* 0x000ee40000000800 */
[----:B------:R-:W-:Y:S02]  /*3d70*/  @!P4 LOP3.LUT R11, R14, R11, RZ, 0xfc, !PT ;  /* 0x0000000b0e0bc212 */ /* 0x000fe400078efcff */
[----:B----4-:R-:W-:Y:S02]  /*3d80*/  @!P5 SHF.L.U32 R9, R10, R17, RZ ;  /* 0x000000110a09d219 */ /* 0x010fe400000006ff */
[----:B------:R-:W-:Y:S02]  /*3d90*/  LOP3.LUT P5, RZ, R8, R67, RZ, 0xc0, !PT ;  /* 0x0000004308ff7212 */ /* 0x000fe400078ac0ff */
[----:B------:R-:W4:Y:S02]  /*3da0*/  @!P0 LDC R17, c[0x3][R31+0x1ab8] ;  /* 0x00c6ae001f118b82 */ /* 0x000f240000000800 */
[----:B------:R-:W-:-:S02]  /*3db0*/  ISETP.EQ.OR P5, PT, R67, RZ, !P5 ;  /* 0x000000ff4300720c */ /* 0x000fc40006fa2670 */
[----:B-----5:R-:W-:-:S04]  /*3dc0*/  @!P4 SHF.L.U32 R16, R10, R57, RZ ;  /* 0x000000390a10c219 */ /* 0x020fc800000006ff */
[----:B------:R-:W5:Y:S01]  /*3dd0*/  @!P3 LDC R57, c[0x3][R30+0x1a98] ;  /* 0x00c6a6001e39bb82 */ /* 0x000f620000000800 */
[----:B------:R-:W-:Y:S02]  /*3de0*/  @!P4 LOP3.LUT R9, R16, R9, RZ, 0xfc, !PT ;  /* 0x000000091009c212 */ /* 0x000fe400078efcff */
[----:B------:R-:W-:Y:S02]  /*3df0*/  LOP3.LUT P4, RZ, R8, R69, RZ, 0xc0, !PT ;  /* 0x0000004508ff7212 */ /* 0x000fe4000788c0ff */
[----:B0-----:R-:W-:Y:S02]  /*3e00*/  @!P1 SHF.L.U32 R14, R10, R59, RZ ;  /* 0x0000003b0a0e9219 */ /* 0x001fe400000006ff */
[----:B------:R-:W-:Y:S01]  /*3e10*/  ISETP.EQ.OR P4, PT, R69, RZ, !P4 ;  /* 0x000000ff4500720c */ /* 0x000fe20006782670 */
[----:B------:R-:W0:Y:S01]  /*3e20*/  @!P2 LDC R59, c[0x3][R30+0x1958] ;  /* 0x00c656001e3bab82 */ /* 0x000e220000000800 */
[----:B------:R-:W-:Y:S01]  /*3e30*/  @!P1 LOP3.LUT R11, R14, R11, RZ, 0xfc, !PT ;  /* 0x0000000b0e0b9212 */ /* 0x000fe200078efcff */
[----:B------:R-:W-:Y:S01]  /*3e40*/  @!P5 VIADD R12, R12, 0x1 ;  /* 0x000000010c0cd836 */ /* 0x000fe20000000000 */
[----:B-1----:R-:W-:-:S05]  /*3e50*/  @!P1 SHF.L.U32 R16, R10, R61, RZ ;  /* 0x0000003d0a109219 */ /* 0x002fca00000006ff */
[----:B------:R-:W1:Y:S01]  /*3e60*/  @!P2 LDC R61, c[0x3][R30+0x1a9c] ;  /* 0x00c6a7001e3dab82 */ /* 0x000e620000000800 */
[----:B------:R-:W-:Y:S02]  /*3e70*/  @!P1 LOP3.LUT R9, R16, R9, RZ, 0xfc, !PT ;  /* 0x0000000910099212 */ /* 0x000fe400078efcff */
[----:B------:R-:W-:Y:S01]  /*3e80*/  LOP3.LUT P1, RZ, R8, R13, RZ, 0xc0, !PT ;  /* 0x0000000d08ff7212 */ /* 0x000fe2000782c0ff */
[----:B------:R-:W-:-:S03]  /*3e90*/  @!P4 VIADD R12, R12, 0x1 ;  /* 0x000000010c0cc836 */ /* 0x000fc60000000000 */
[----:B------:R-:W-:Y:S01]  /*3ea0*/  ISETP.EQ.OR P1, PT, R13, RZ, !P1 ;  /* 0x000000ff0d00720c */ /* 0x000fe20004f22670 */
[----:B------:R-:W1:Y:S01]  /*3eb0*/  @!P5 LDC R63, c[0x3][R31+0x1998] ;  /* 0x00c666001f3fdb82 */ /* 0x000e620000000800 */
[----:B--2---:R-:W-:-:S04]  /*3ec0*/  @!P0 SHF.L.U32 R14, R10, R15, RZ ;  /* 0x0000000f0a0e8219 */ /* 0x004fc800000006ff */
[----:B------:R-:W-:Y:S02]  /*3ed0*/  @!P0 LOP3.LUT R11, R14, R11, RZ, 0xfc, !PT ;  /* 0x0000000b0e0b8212 */ /* 0x000fe400078efcff */
[----:B---3--:R-:W-:Y:S01]  /*3ee0*/  @!P3 SHF.L.U32 R14, R10, R19, RZ ;  /* 0x000000130a0eb219 */ /* 0x008fe200000006ff */
[----:B------:R-:W2:Y:S03]  /*3ef0*/  @!P5 LDC R65, c[0x3][R31+0x1adc] ;  /* 0x00c6b7001f41db82 */ /* 0x000ea60000000800 */
[----:B------:R-:W-:Y:S01]  /*3f00*/  @!P3 LOP3.LUT R11, R14, R11, RZ, 0xfc, !PT ;  /* 0x0000000b0e0bb212 */ /* 0x000fe200078efcff */
[----:B------:R-:W-:-:S04]  /*3f10*/  @!P1 VIADD R12, R12, 0x1 ;  /* 0x000000010c0c9836 */ /* 0x000fc80000000000 */
[----:B------:R-:W3:Y:S01]  /*3f20*/  @!P4 LDC R67, c[0x3][R29+0x1954] ;  /* 0x00c655001d43cb82 */ /* 0x000ee20000000800 */
[----:B----4-:R-:W-:-:S04]  /*3f30*/  @!P0 SHF.L.U32 R16, R10, R17, RZ ;  /* 0x000000110a108219 */ /* 0x010fc800000006ff */
[----:B------:R-:W-:Y:S02]  /*3f40*/  @!P0 LOP3.LUT R9, R16, R9, RZ, 0xfc, !PT ;  /* 0x0000000910098212 */ /* 0x000fe400078efcff */
[----:B------:R-:W-:Y:S01]  /*3f50*/  ISETP.GE.U32.AND P0, PT, R12, 0x2, PT ;  /* 0x000000020c00780c */ /* 0x000fe20003f06070 */
[----:B------:R-:W4:Y:S01]  /*3f60*/  @!P4 LDC R69, c[0x3][R29+0x1a98] ;  /* 0x00c6a6001d45cb82 */ /* 0x000f220000000800 */
[----:B-----5:R-:W-:-:S04]  /*3f70*/  @!P3 SHF.L.U32 R16, R10, R57, RZ ;  /* 0x000000390a10b219 */ /* 0x020fc800000006ff */
[----:B------:R-:W-:-:S03]  /*3f80*/  @!P3 LOP3.LUT R9, R16, R9, RZ, 0xfc, !PT ;  /* 0x000000091009b212 */ /* 0x000fc600078efcff */
[----:B------:R-:W5:Y:S01]  /*3f90*/  @!P1 LDC R18, c[0x3][R29+0x1958] ;  /* 0x00c656001d129b82 */ /* 0x000f620000000800 */
[----:B0-----:R-:W-:-:S04]  /*3fa0*/  @!P2 SHF.L.U32 R14, R10, R59, RZ ;  /* 0x0000003b0a0ea219 */ /* 0x001fc800000006ff */
[----:B------:R-:W-:-:S03]  /*3fb0*/  @!P2 LOP3.LUT R11, R14, R11, RZ, 0xfc, !PT ;  /* 0x0000000b0e0ba212 */ /* 0x000fc600078efcff */
[----:B------:R-:W0:Y:S01]  /*3fc0*/  @!P1 LDC R13, c[0x3][R29+0x1a9c] ;  /* 0x00c6a7001d0d9b82 */ /* 0x000e220000000800 */
[----:B-1----:R-:W-:-:S04]  /*3fd0*/  @!P2 SHF.L.U32 R16, R10, R61, RZ ;  /* 0x0000003d0a10a219 */ /* 0x002fc800000006ff */
[----:B------:R-:W-:Y:S02]  /*3fe0*/  @!P2 LOP3.LUT R9, R16, R9, RZ, 0xfc, !PT ;  /* 0x000000091009a212 */ /* 0x000fe400078efcff */
[----:B------:R-:W-:-:S04]  /*3ff0*/  @!P5 SHF.L.U32 R14, R10, R63, RZ ;  /* 0x0000003f0a0ed219 */ /* 0x000fc800000006ff */
[----:B------:R-:W-:Y:S02]  /*4000*/  @!P5 LOP3.LUT R11, R14, R11, RZ, 0xfc, !PT ;  /* 0x0000000b0e0bd212 */ /* 0x000fe400078efcff */
[----:B--2---:R-:W-:-:S04]  /*4010*/  @!P5 SHF.L.U32 R16, R10, R65, RZ ;  /* 0x000000410a10d219 */ /* 0x004fc800000006ff */
[----:B------:R-:W-:Y:S02]  /*4020*/  @!P5 LOP3.LUT R9, R16, R9, RZ, 0xfc, !PT ;  /* 0x000000091009d212 */ /* 0x000fe400078efcff */
[----:B---3--:R-:W-:-:S04]  /*4030*/  @!P4 SHF.L.U32 R14, R10, R67, RZ ;  /* 0x000000430a0ec219 */ /* 0x008fc800000006ff */
[----:B------:R-:W-:Y:S02]  /*4040*/  @!P4 LOP3.LUT R11, R14, R11, RZ, 0xfc, !PT ;  /* 0x0000000b0e0bc212 */ /* 0x000fe400078efcff */
[----:B----4-:R-:W-:-:S04]  /*4050*/  @!P4 SHF.L.U32 R16, R10, R69, RZ ;  /* 0x000000450a10c219 */ /* 0x010fc800000006ff */
[----:B------:R-:W-:Y:S02]  /*4060*/  @!P4 LOP3.LUT R9, R16, R9, RZ, 0xfc, !PT ;  /* 0x000000091009c212 */ /* 0x000fe400078efcff */
[----:B-----5:R-:W-:-:S04]  /*4070*/  @!P1 SHF.L.U32 R18, R10, R18, RZ ;  /* 0x000000120a129219 */ /* 0x020fc800000006ff */
[----:B------:R-:W-:Y:S02]  /*4080*/  @!P1 LOP3.LUT R11, R18, R11, RZ, 0xfc, !PT ;  /* 0x0000000b120b9212 */ /* 0x000fe400078efcff */
[----:B0-----:R-:W-:-:S04]  /*4090*/  @!P1 SHF.L.U32 R10, R10, R13, RZ ;  /* 0x0000000d0a0a9219 */ /* 0x001fc800000006ff */
[----:B------:R-:W-:Y:S01]  /*40a0*/  @!P1 LOP3.LUT R9, R10, R9, RZ, 0xfc, !PT ;  /* 0x000000090a099212 */ /* 0x000fe200078efcff */
[----:B------:R-:W-:Y:S06]  /*40b0*/  @!P0 BRA `(.L_x_83) ;  /* 0x0000001400c88947 */ /* 0x000fec0003800000 */
[----:B------:R-:W-:Y:S01]  /*40c0*/  LOP3.LUT R10, R11, 0xffff, RZ, 0xc0, !PT ;  /* 0x0000ffff0b0a7812 */ /* 0x000fe200078ec0ff */
[----:B------:R-:W-:Y:S05]  /*40d0*/  BSSY.RELIABLE B2, `(.L_x_84) ;  /* 0x00000b7000027945 */ /* 0x000fea0003800100 */
[----:B------:R-:W0:Y:S02]  /*40e0*/  POPC R10, R10 ;  /* 0x0000000a000a7309 */ /* 0x000e240000000000 */
[----:B0-----:R-:W-:-:S13]  /*40f0*/  ISETP.NE.AND P0, PT, R10, 0x1, PT ;  /* 0x000000010a00780c */ /* 0x001fda0003f05270 */
[----:B------:R-:W-:Y:S05]  /*4100*/  @P0 BRA `(.L_x_85) ;  /* 0x0000000800cc0947 */ /* 0x000fea0003800000 */
[----:B------:R-:W0:Y:S01]  /*4110*/  S2R R13, SR_CgaCtaId ;  /* 0x00000000000d7919 */ /* 0x000e220000008800 */
[----:B------:R-:W1:Y:S01]  /*4120*/  BREV R11, R11 ;  /* 0x0000000b000b7301 */ /* 0x000e620000000000 */
[----:B------:R-:W-:Y:S01]  /*4130*/  MOV R12, 0x400 ;  /* 0x00000400000c7802 */ /* 0x000fe20000000f00 */
[----:B------:R-:W-:Y:S01]  /*4140*/  BSSY.RELIABLE B5, `(.L_x_86) ;  /* 0x0000017000057945 */ /* 0x000fe20003800100 */
[----:B------:R-:W-:-:S03]  /*4150*/  LOP3.LUT P1, RZ, R47, 0xff, RZ, 0xc0, !PT ;  /* 0x000000ff2fff7812 */ /* 0x000fc6000782c0ff */
[----:B------:R-:W-:Y:S02]  /*4160*/  VIADD R12, R12, 0x144 ;  /* 0x000001440c0c7836 */ /* 0x000fe40000000000 */
[----:B-1----:R-:W1:Y:S03]  /*4170*/  FLO.U32.SH R10, R11 ;  /* 0x0000000b000a7300 */ /* 0x002e6600000e0400 */
[----:B0-----:R-:W-:-:S05]  /*4180*/  LEA R13, R13, R12, 0x18 ;  /* 0x0000000c0d0d7211 */ /* 0x001fca00078ec0ff */
[----:B-1----:R-:W-:Y:S01]  /*4190*/  IMAD R10, R10, 0x12, R13 ;  /* 0x000000120a0a7824 */ /* 0x002fe200078e020d */
[----:B------:R-:W-:Y:S06]  /*41a0*/  @!P1 BRA `(.L_x_87) ;  /* 0x0000000000409947 */ /* 0x000fec0003800000 */
[----:B------:R-:W0:Y:S02]  /*41b0*/  LDS.U16 R13, [R10] ;  /* 0x000000000a0d7984 */ /* 0x000e240000000400 */
[----:B0-----:R-:W-:Y:S01]  /*41c0*/  VIADD R11, R13, 0xffffffff ;  /* 0xffffffff0d0b7836 */ /* 0x001fe20000000000 */
[----:B------:R-:W-:-:S04]  /*41d0*/  LOP3.LUT P0, RZ, R8, R13, RZ, 0xc0, !PT ;  /* 0x0000000d08ff7212 */ /* 0x000fc8000780c0ff */
[----:B------:R-:W-:-:S04]  /*41e0*/  LOP3.LUT R11, R13, R11, RZ, 0xc0, !PT ;  /* 0x0000000b0d0b7212 */ /* 0x000fc800078ec0ff */
        /* <DEDUP_REMOVED lines=12> */
.L_x_87:
[----:B------:R-:W-:Y:S05]  /*42b0*/  BSYNC.RELIABLE B5 ;  /* 0x0000000000057941 */ /* 0x000fea0003800100 */
.L_x_86:
[----:B------:R-:W-:Y:S04]  /*42c0*/  BSSY.RELIABLE B5, `(.L_x_88) ;  /* 0x0000012000057945 */ /* 0x000fe80003800100 */
[----:B------:R-:W-:Y:S05]  /*42d0*/  @!P1 BRA `(.L_x_89) ;  /* 0x0000000000409947 */ /* 0x000fea0003800000 */
[----:B------:R-:W0:Y:S02]  /*42e0*/  LDS.U16 R13, [R10+0x2] ;  /* 0x000002000a0d7984 */ /* 0x000e240000000400 */
        /* <DEDUP_REMOVED lines=8> */
[----:B------:R1:W-:Y:S03]  /*4370*/  STS.U16 [R10+0x2], R11 ;  /* 0x0000020b0a007388 */ /* 0x0003e60000000400 */
[----:B------:R-:W-:Y:S01]  /*4380*/  ISETP.NE.AND P0, PT, R4, RZ, PT ;  /* 0x000000ff0400720c */ /* 0x000fe20003f05270 */
[----:B------:R-:W-:-:S12]  /*4390*/  IMAD.MOV.U32 R4, RZ, RZ, 0x1 ;  /* 0x00000001ff047424 */ /* 0x000fd800078e00ff */
[----:B------:R-:W-:Y:S05]  /*43a0*/  @!P0 BREAK.RELIABLE B5 ;  /* 0x0000000000058942 */ /* 0x000fea0003800100 */
[----:B------:R-:W-:Y:S05]  /*43b0*/  @!P0 BREAK.RELIABLE B2 ;  /* 0x0000000000028942 */ /* 0x000fea0003800100 */
[----:B------:R-:W-:Y:S05]  /*43c0*/  @!P0 BREAK.RELIABLE B3 ;  /* 0x0000000000038942 */ /* 0x000fea0003800100 */
[----:B-1----:R-:W-:Y:S05]  /*43d0*/  @!P0 BRA `(.L_x_81) ;  /* 0x0000001400108947 */ /* 0x002fea0003800000 */
.L_x_89:
[----:B------:R-:W-:Y:S05]  /*43e0*/  BSYNC.RELIABLE B5 ;  /* 0x0000000000057941 */ /* 0x000fea0003800100 */
.L_x_88:
        /* <DEDUP_REMOVED lines=18> */
.L_x_91:
[----:B------:R-:W-:Y:S05]  /*4510*/  BSYNC.RELIABLE B5 ;  /* 0x0000000000057941 */ /* 0x000fea0003800100 */
.L_x_90:
[----:B------:R-:W-:Y:S01]  /*4520*/  LOP3.LUT R12, R47, 0xff, RZ, 0xc0, !PT ;  /* 0x000000ff2f0c7812 */ /* 0x000fe200078ec0ff */
[----:B------:R-:W-:Y:S03]  /*4530*/  BSSY.RELIABLE B5, `(.L_x_92) ;  /* 0x0000026000057945 */ /* 0x000fe60003800100 */
[----:B------:R-:W-:-:S13]  /*4540*/  ISETP.NE.AND P1, PT, R12, 0x1, PT ;  /* 0x000000010c00780c */ /* 0x000fda0003f25270 */
[----:B------:R-:W-:Y:S05]  /*4550*/  @!P1 BRA `(.L_x_93) ;  /* 0x00000000008c9947 */ /* 0x000fea0003800000 */
[----:B------:R-:W0:Y:S01]  /*4560*/  LDS.U16 R13, [R10+0x6] ;  /* 0x000006000a0d7984 */ /* 0x000e220000000400 */
[----:B------:R-:W-:Y:S01]  /*4570*/  BSSY.RELIABLE B6, `(.L_x_94) ;  /* 0x0000011000067945 */ /* 0x000fe20003800100 */
        /* <DEDUP_REMOVED lines=14> */
[----:B------:R-:W-:Y:S05]  /*4660*/  @!P0 BREAK.RELIABLE B3 ;  /* 0x0000000000038942 */ /* 0x000fea0003800100 */
[----:B-1----:R-:W-:Y:S05]  /*4670*/  @!P0 BRA `(.L_x_81) ;  /* 0x0000001000688947 */ /* 0x002fea0003800000 */
.L_x_95:
[----:B------:R-:W-:Y:S05]  /*4680*/  BSYNC.RELIABLE B6 ;  /* 0x0000000000067941 */ /* 0x000fea0003800100 */
.L_x_94:
        /* <DEDUP_REMOVED lines=16> */
.L_x_93:
[----:B------:R-:W-:Y:S05]  /*4790*/  BSYNC.RELIABLE B5 ;  /* 0x0000000000057941 */ /* 0x000fea0003800100 */
.L_x_92:
        /* <DEDUP_REMOVED lines=18> */
.L_x_97:
[----:B------:R-:W-:Y:S05]  /*48c0*/  BSYNC.RELIABLE B5 ;  /* 0x0000000000057941 */ /* 0x000fea0003800100 */
.L_x_96:
[----:B------:R-:W-:Y:S01]  /*48d0*/  ISETP.GT.U32.AND P1, PT, R12, 0x1, PT ;  /* 0x000000010c00780c */ /* 0x000fe20003f24070 */
[----:B------:R-:W-:-:S12]  /*48e0*/  BSSY.RELIABLE B5, `(.L_x_98) ;  /* 0x0000025000057945 */ /* 0x000fd80003800100 */
[----:B------:R-:W-:Y:S05]  /*48f0*/  @P1 BRA `(.L_x_99) ;  /* 0x00000000008c1947 */ /* 0x000fea0003800000 */
        /* <DEDUP_REMOVED lines=18> */
.L_x_101:
[----:B------:R-:W-:Y:S05]  /*4a20*/  BSYNC.RELIABLE B6 ;  /* 0x0000000000067941 */ /* 0x000fea0003800100 */
.L_x_100:
        /* <DEDUP_REMOVED lines=16> */
.L_x_99:
[----:B------:R-:W-:Y:S05]  /*4b30*/  BSYNC.RELIABLE B5 ;  /* 0x0000000000057941 */ /* 0x000fea0003800100 */
.L_x_98:
[----:B------:R-:W-:Y:S05]  /*4b40*/  @P1 BRA `(.L_x_85) ;  /* 0x00000000003c1947 */ /* 0x000fea0003800000 */
        /* <DEDUP_REMOVED lines=14> */
[----:B-1----:R-:W-:Y:S05]  /*4c30*/  @!P0 BRA `(.L_x_81) ;  /* 0x0000000800f88947 */ /* 0x002fea0003800000 */
.L_x_85:
[----:B------:R-:W-:Y:S05]  /*4c40*/  BSYNC.RELIABLE B2 ;  /* 0x0000000000027941 */ /* 0x000fea0003800100 */
.L_x_84:
[----:B------:R-:W-:-:S06]  /*4c50*/  LOP3.LUT R10, R9, 0xffff, RZ, 0xc0, !PT ;  /* 0x0000ffff090a7812 */ /* 0x000fcc00078ec0ff */
[----:B------:R-:W0:Y:S02]  /*4c60*/  POPC R10, R10 ;  /* 0x0000000a000a7309 */ /* 0x000e240000000000 */
[----:B0-----:R-:W-:-:S13]  /*4c70*/  ISETP.NE.AND P0, PT, R10, 0x1, PT ;  /* 0x000000010a00780c */ /* 0x001fda0003f05270 */
[----:B------:R-:W-:Y:S05]  /*4c80*/  @P0 BRA `(.L_x_83) ;  /* 0x0000000800d40947 */ /* 0x000fea0003800000 */
[----:B------:R-:W0:Y:S01]  /*4c90*/  BREV R9, R9 ;  /* 0x0000000900097301 */ /* 0x000e220000000000 */
[----:B------:R-:W1:Y:S01]  /*4ca0*/  S2UR UR5, SR_CgaCtaId ;  /* 0x00000000000579c3 */ /* 0x000e620000008800 */
[----:B------:R-:W-:Y:S01]  /*4cb0*/  UMOV UR4, 0x400 ;  /* 0x0000040000047882 */ /* 0x000fe20000000000 */
[----:B------:R-:W-:Y:S01]  /*4cc0*/  ISETP.NE.AND P0, PT, R42, RZ, PT ;  /* 0x000000ff2a00720c */ /* 0x000fe20003f05270 */
[----:B------:R-:W-:Y:S01]  /*4cd0*/  UIADD3 UR4, UPT, UPT, UR4, 0x144, URZ ;  /* 0x0000014404047890 */ /* 0x000fe2000fffe0ff */
[----:B------:R-:W-:Y:S03]  /*4ce0*/  BSSY.RELIABLE B2, `(.L_x_102) ;  /* 0x0000014000027945 */ /* 0x000fe60003800100 */
[----:B0-----:R-:W0:Y:S01]  /*4cf0*/  FLO.U32.SH R10, R9 ;  /* 0x00000009000a7300 */ /* 0x001e2200000e0400 */
[----:B-1----:R-:W-:-:S06]  /*4d00*/  ULEA UR4, UR5, UR4, 0x18 ;  /* 0x0000000405047291 */ /* 0x002fcc000f8ec0ff */
[----:B0-----:R-:W-:Y:S01]  /*4d10*/  LEA R10, R10, UR4, 0x1 ;  /* 0x000000040a0a7c11 */ /* 0x001fe2000f8e08ff */
        /* <DEDUP_REMOVED lines=16> */
.L_x_103:
[----:B------:R-:W-:Y:S05]  /*4e20*/  BSYNC.RELIABLE B2 ;  /* 0x0000000000027941 */ /* 0x000fea0003800100 */
.L_x_102:
[----:B------:R-:W-:Y:S01]  /*4e30*/  ISETP.GE.U32.AND P0, PT, R42, 0x2, PT ;  /* 0x000000022a00780c */ /* 0x000fe20003f06070 */
[----:B------:R-:W-:-:S12]  /*4e40*/  BSSY.RELIABLE B2, `(.L_x_104) ;  /* 0x0000011000027945 */ /* 0x000fd80003800100 */
        /* <DEDUP_REMOVED lines=16> */
.L_x_105:
[----:B------:R-:W-:Y:S05]  /*4f50*/  BSYNC.RELIABLE B2 ;  /* 0x0000000000027941 */ /* 0x000fea0003800100 */
.L_x_104:
        /* <DEDUP_REMOVED lines=18> */
.L_x_107:
[----:B------:R-:W-:Y:S05]  /*5080*/  BSYNC.RELIABLE B2 ;  /* 0x0000000000027941 */ /* 0x000fea0003800100 */
.L_x_106:
[----:B------:R-:W-:Y:S01]  /*5090*/  VIADD R9, R42, 0xffffffff ;  /* 0xffffffff2a097836 */ /* 0x000fe20000000000 */
[----:B------:R-:W-:Y:S04]  /*50a0*/  BSSY.RELIABLE B2, `(.L_x_108) ;  /* 0x0000012000027945 */ /* 0x000fe80003800100 */
[----:B------:R-:W-:-:S13]  /*50b0*/  ISETP.GE.U32.AND P0, PT, R9, 0x3, PT ;  /* 0x000000030900780c */ /* 0x000fda0003f06070 */
        /* <DEDUP_REMOVED lines=16> */
.L_x_109:
[----:B------:R-:W-:Y:S05]  /*51c0*/  BSYNC.RELIABLE B2 ;  /* 0x0000000000027941 */ /* 0x000fea0003800100 */
.L_x_108:
        /* <DEDUP_REMOVED lines=19> */
.L_x_111:
[----:B------:R-:W-:Y:S05]  /*5300*/  BSYNC.RELIABLE B2 ;  /* 0x0000000000027941 */ /* 0x000fea0003800100 */
.L_x_110:
        /* <DEDUP_REMOVED lines=19> */
.L_x_113:
[----:B------:R-:W-:Y:S05]  /*5440*/  BSYNC.RELIABLE B2 ;  /* 0x0000000000027941 */ /* 0x000fea0003800100 */
.L_x_112:
        /* <DEDUP_REMOVED lines=19> */
.L_x_115:
[----:B------:R-:W-:Y:S05]  /*5580*/  BSYNC.RELIABLE B2 ;  /* 0x0000000000027941 */ /* 0x000fea0003800100 */
.L_x_114:
        /* <DEDUP_REMOVED lines=19> */
.L_x_117:
[----:B------:R-:W-:Y:S05]  /*56c0*/  BSYNC.RELIABLE B2 ;  /* 0x0000000000027941 */ /* 0x000fea0003800100 */
.L_x_116:
[----:B------:R-:W-:-:S05]  /*56d0*/  VIADD R9, R42, 0xfffffffa ;  /* 0xfffffffa2a097836 */ /* 0x000fca0000000000 */
        /* <DEDUP_REMOVED lines=15> */
[----:B-1----:R-:W-:Y:S05]  /*57d0*/  @!P0 BRA `(.L_x_81) ;  /* 0x0000000000108947 */ /* 0x002fea0003800000 */
.L_x_83:
[----:B------:R-:W-:Y:S05]  /*57e0*/  BSYNC.RELIABLE B3 ;  /* 0x0000000000037941 */ /* 0x000fea0003800100 */
.L_x_82:
[----:B------:R-:W-:-:S05]  /*57f0*/  VIADD R7, R7, 0x1 ;  /* 0x0000000107077836 */ /* 0x000fca0000000000 */
[----:B------:R-:W-:-:S13]  /*5800*/  ISETP.NE.AND P0, PT, R7, 0x9, PT ;  /* 0x000000090700780c */ /* 0x000fda0003f05270 */
[----:B------:R-:W-:Y:S05]  /*5810*/  @P0 BRA `(.L_x_118) ;  /* 0xffffffe000a80947 */ /* 0x000fea000383ffff */
.L_x_81:
[----:B------:R-:W-:Y:S05]  /*5820*/  BSYNC.RECONVERGENT B4 ;  /* 0x0000000000047941 */ /* 0x000fea0003800200 */
.L_x_80:
[----:B------:R-:W-:Y:S02]  /*5830*/  R2UR UR4, R55 ;  /* 0x00000000370472ca */ /* 0x000fe400000e0000 */
[----:B------:R-:W-:Y:S02]  /*5840*/  LOP3.LUT P0, RZ, R3, 0xff, RZ, 0xc0, !PT ;  /* 0x000000ff03ff7812 */ /* 0x000fe4000780c0ff */
[----:B------:R-:W-:Y:S02]  /*5850*/  ISETP.GT.U32.AND P1, PT, R5, 0x11, PT ;  /* 0x000000110500780c */ /* 0x000fe40003f24070 */
[----:B------:R-:W-:-:S04]  /*5860*/  SEL R3, RZ, 0x1, !P0 ;  /* 0x00000001ff037807 */ /* 0x000fc80004000000 */
[----:B------:R-:W-:-:S03]  /*5870*/  LOP3.LUT R4, R4, R3, RZ, 0xfc, !PT ;  /* 0x0000000304047212 */ /* 0x000fc600078efcff */
[----:B------:R-:W-:Y:S05]  /*5880*/  BRA.DIV UR4, `(.L_x_119) ;  /* 0x0000006204507947 */ /* 0x000fea000b800000 */
[----:B------:R-:W-:Y:S01]  /*5890*/  NOP ;  /* 0x0000000000007918 */ /* 0x000fe20000000000 */
.L_x_200:
[----:B------:R-:W-:Y:S01]  /*58a0*/  BSSY.RECONVERGENT B2, `(.L_x_120) ;  /* 0x0000090000027945 */ /* 0x000fe20003800200 */
[----:B------:R-:W-:-:S03]  /*58b0*/  PRMT R3, RZ, 0x7610, R3 ;  /* 0x00007610ff037816 */ /* 0x000fc60000000003 */
[----:B------:R-:W-:Y:S05]  /*58c0*/  @P1 BRA `(.L_x_121) ;  /* 0x0000000800341947 */ /* 0x000fea0003800000 */
[----:B------:R-:W-:Y:S01]  /*58d0*/  IMAD.MOV.U32 R7, RZ, RZ, RZ ;  /* 0x000000ffff077224 */ /* 0x000fe200078e00ff */
[----:B------:R-:W-:-:S07]  /*58e0*/  PRMT R3, RZ, 0x7610, R3 ;  /* 0x00007610ff037816 */ /* 0x000fce0000000003 */
.L_x_131:
[----:B------:R-:W1:Y:S01]  /*58f0*/  LDS.U16 R9, [R41] ;  /* 0x0000000029097984 */ /* 0x000e620000000400 */
[----:B------:R-:W-:Y:S01]  /*5900*/  IMAD.MOV.U32 R8, RZ, RZ, 0x1 ;  /* 0x00000001ff087424 */ /* 0x000fe200078e00ff */
[----:B------:R-:W-:Y:S01]  /*5910*/  BSSY.RELIABLE B3, `(.L_x_122) ;  /* 0x0000085000037945 */ /* 0x000fe20003800100 */
[----:B------:R-:W-:Y:S01]  /*5920*/  IMAD.MOV.U32 R10, RZ, RZ, RZ ;  /* 0x000000ffff0a7224 */ /* 0x000fe200078e00ff */
[----:B0-----:R-:W0:Y:S02]  /*5930*/  LDS.U16 R11, [R40] ;  /* 0x00000000280b7984 */ /* 0x001e240000000400 */
[----:B------:R-:W-:Y:S02]  /*5940*/  SHF.L.U32 R8, R8, R7, RZ ;  /* 0x0000000708087219 */ /* 0x000fe400000006ff */
[----:B------:R-:W2:Y:S04]  /*5950*/  LDS.U16 R13, [R39] ;  /* 0x00000000270d7984 */ /* 0x000ea80000000400 */
[----:B------:R-:W3:Y:S04]  /*5960*/  LDS.U16 R15, [R38] ;  /* 0x00000000260f7984 */ /* 0x000ee80000000400 */
[----:B------:R-:W4:Y:S04]  /*5970*/  LDS.U16 R17, [R37] ;  /* 0x0000000025117984 */ /* 0x000f280000000400 */
[----:B------:R-:W5:Y:S04]  /*5980*/  LDS.U16 R19, [R36] ;  /* 0x0000000024137984 */ /* 0x000f680000000400 */
[----:B------:R-:W5:Y:S04]  /*5990*/  LDS.U16 R57, [R35] ;  /* 0x0000000023397984 */ /* 0x000f680000000400 */
[----:B------:R-:W5:Y:S04]  /*59a0*/  LDS.U16 R59, [R34] ;  /* 0x00000000223b7984 */ /* 0x000f680000000400 */
[----:B------:R-:W5:Y:S01]  /*59b0*/  LDS.U16 R61, [R33] ;  /* 0x00000000213d7984 */ /* 0x000f620000000400 */
[----:B-1----:R-:W-:-:S04]  /*59c0*/  LOP3.LUT P2, RZ, R8, R9, RZ, 0xc0, !PT ;  /* 0x0000000908ff7212 */ /* 0x002fc8000784c0ff */
[----:B------:R-:W-:Y:S01]  /*59d0*/  ISETP.EQ.OR P2, PT, R9, RZ, !P2 ;  /* 0x000000ff0900720c */ /* 0x000fe20005742670 */
[----:B------:R-:W-:Y:S01]  /*59e0*/  IMAD.MOV.U32 R9, RZ, RZ, RZ ;  /* 0x000000ffff097224 */ /* 0x000fe200078e00ff */
[C---:B0-----:R-:W-:Y:S02]  /*59f0*/  LOP3.LUT P4, RZ, R8.reuse, R11, RZ, 0xc0, !PT ;  /* 0x0000000b08ff7212 */ /* 0x041fe4000788c0ff */
[C---:B--2---:R-:W-:Y:S02]  /*5a00*/  LOP3.LUT P1, RZ, R8.reuse, R13, RZ, 0xc0, !PT ;  /* 0x0000000d08ff7212 */ /* 0x044fe4000782c0ff */
[----:B------:R-:W-:Y:S02]  /*5a10*/  ISETP.EQ.OR P4, PT, R11, RZ, !P4 ;  /* 0x000000ff0b00720c */ /* 0x000fe40006782670 */
[----:B---3--:R-:W-:Y:S02]  /*5a20*/  LOP3.LUT P0, RZ, R8, R15, RZ, 0xc0, !PT ;  /* 0x0000000f08ff7212 */ /* 0x008fe4000780c0ff */
[----:B------:R-:W-:-:S02]  /*5a30*/  ISETP.EQ.OR P1, PT, R13, RZ, !P1 ;  /* 0x000000ff0d00720c */ /* 0x000fc40004f22670 */
[----:B------:R-:W-:Y:S01]  /*5a40*/  ISETP.EQ.OR P0, PT, R15, RZ, !P0 ;  /* 0x000000ff0f00720c */ /* 0x000fe20004702670 */
[----:B------:R-:W-:Y:S01]  /*5a50*/  @!P2 IMAD.MOV.U32 R10, RZ, RZ, R52 ;  /* 0x000000ffff0aa224 */ /* 0x000fe200078e0034 */
[C---:B----4-:R-:W-:Y:S01]  /*5a60*/  LOP3.LUT P3, RZ, R8.reuse, R17, RZ, 0xc0, !PT ;  /* 0x0000001108ff7212 */ /* 0x050fe2000786c0ff */
[----:B------:R-:W-:Y:S01]  /*5a70*/  @!P2 IMAD.MOV.U32 R9, RZ, RZ, 0x1 ;  /* 0x00000001ff09a424 */ /* 0x000fe200078e00ff */
[C---:B-----5:R-:W-:Y:S02]  /*5a80*/  LOP3.LUT P2, RZ, R8.reuse, R19, RZ, 0xc0, !PT ;  /* 0x0000001308ff7212 */ /* 0x060fe4000784c0ff */
[----:B------:R-:W-:Y:S01]  /*5a90*/  ISETP.EQ.OR P3, PT, R17, RZ, !P3 ;  /* 0x000000ff1100720c */ /* 0x000fe20005f62670 */
[----:B------:R-:W-:Y:S01]  /*5aa0*/  @!P4 VIADD R9, R9, 0x1 ;  /* 0x000000010909c836 */ /* 0x000fe20000000000 */
[----:B------:R-:W-:Y:S02]  /*5ab0*/  @!P4 LOP3.LUT R10, R51, R10, RZ, 0xfc, !PT ;  /* 0x0000000a330ac212 */ /* 0x000fe400078efcff */
[----:B------:R-:W-:Y:S01]  /*5ac0*/  ISETP.EQ.OR P2, PT, R19, RZ, !P2 ;  /* 0x000000ff1300720c */ /* 0x000fe20005742670 */
[----:B------:R-:W-:Y:S01]  /*5ad0*/  @!P1 VIADD R9, R9, 0x1 ;  /* 0x0000000109099836 */ /* 0x000fe20000000000 */
[----:B------:R-:W-:-:S02]  /*5ae0*/  LOP3.LUT P5, RZ, R8, R57, RZ, 0xc0, !PT ;  /* 0x0000003908ff7212 */ /* 0x000fc400078ac0ff */
[----:B------:R-:W-:Y:S01]  /*5af0*/  @!P1 LOP3.LUT R10, R50, R10, RZ, 0xfc, !PT ;  /* 0x0000000a320a9212 */ /* 0x000fe200078efcff */
[----:B------:R-:W-:Y:S01]  /*5b00*/  @!P0 VIADD R9, R9, 0x1 ;  /* 0x0000000109098836 */ /* 0x000fe20000000000 */
[C---:B------:R-:W-:Y:S02]  /*5b10*/  LOP3.LUT P4, RZ, R8.reuse, R59, RZ, 0xc0, !PT ;  /* 0x0000003b08ff7212 */ /* 0x040fe4000788c0ff */
[----:B------:R-:W-:Y:S01]  /*5b20*/  ISETP.EQ.OR P5, PT, R57, RZ, !P5 ;  /* 0x000000ff3900720c */ /* 0x000fe20006fa2670 */
[----:B------:R-:W-:Y:S01]  /*5b30*/  @!P3 VIADD R9, R9, 0x1 ;  /* 0x000000010909b836 */ /* 0x000fe20000000000 */
[----:B------:R-:W-:Y:S02]  /*5b40*/  @!P0 LOP3.LUT R10, R49, R10, RZ, 0xfc, !PT ;  /* 0x0000000a310a8212 */ /* 0x000fe400078efcff */
[----:B------:R-:W-:Y:S01]  /*5b50*/  ISETP.EQ.OR P4, PT, R59, RZ, !P4 ;  /* 0x000000ff3b00720c */ /* 0x000fe20006782670 */
[----:B------:R-:W-:Y:S01]  /*5b60*/  @!P2 VIADD R9, R9, 0x1 ;  /* 0x000000010909a836 */ /* 0x000fe20000000000 */
[----:B------:R-:W-:-:S02]  /*5b70*/  LOP3.LUT P1, RZ, R8, R61, RZ, 0xc0, !PT ;  /* 0x0000003d08ff7212 */ /* 0x000fc4000782c0ff */
[----:B------:R-:W-:Y:S02]  /*5b80*/  @!P3 LOP3.LUT R10, R48, R10, RZ, 0xfc, !PT ;  /* 0x0000000a300ab212 */ /* 0x000fe400078efcff */
[----:B------:R-:W-:Y:S02]  /*5b90*/  ISETP.EQ.OR P1, PT, R61, RZ, !P1 ;  /* 0x000000ff3d00720c */ /* 0x000fe40004f22670 */
[----:B------:R-:W-:Y:S01]  /*5ba0*/  @!P2 LOP3.LUT R10, R46, R10, RZ, 0xfc, !PT ;  /* 0x0000000a2e0aa212 */ /* 0x000fe200078efcff */
[----:B------:R-:W-:-:S03]  /*5bb0*/  @!P5 VIADD R9, R9, 0x1 ;  /* 0x000000010909d836 */ /* 0x000fc60000000000 */
[----:B------:R-:W-:Y:S01]  /*5bc0*/  @!P5 LOP3.LUT R10, R45, R10, RZ, 0xfc, !PT ;  /* 0x0000000a2d0ad212 */ /* 0x000fe200078efcff */
[----:B------:R-:W-:-:S03]  /*5bd0*/  @!P4 VIADD R9, R9, 0x1 ;  /* 0x000000010909c836 */ /* 0x000fc60000000000 */
[----:B------:R-:W-:-:S03]  /*5be0*/  @!P4 LOP3.LUT R10, R44, R10, RZ, 0xfc, !PT ;  /* 0x0000000a2c0ac212 */ /* 0x000fc600078efcff */
[----:B------:R-:W-:Y:S01]  /*5bf0*/  @!P1 VIADD R9, R9, 0x1 ;  /* 0x0000000109099836 */ /* 0x000fe20000000000 */
[----:B------:R-:W-:-:S04]  /*5c00*/  @!P1 LOP3.LUT R10, R43, R10, RZ, 0xfc, !PT ;  /* 0x0000000a2b0a9212 */ /* 0x000fc800078efcff */
[----:B------:R-:W-:-:S06]  /*5c10*/  LOP3.LUT R11, R10, 0xffff, RZ, 0xc0, !PT ;  /* 0x0000ffff0a0b7812 */ /* 0x000fcc00078ec0ff */
[----:B------:R-:W0:Y:S02]  /*5c20*/  POPC R11, R11 ;  /* 0x0000000b000b7309 */ /* 0x000e240000000000 */
[----:B0-----:R-:W-:-:S04]  /*5c30*/  ISETP.NE.AND P0, PT, R11, 0x1, PT ;  /* 0x000000010b00780c */ /* 0x001fc80003f05270 */
[----:B------:R-:W-:-:S13]  /*5c40*/  ISETP.LT.U32.OR P0, PT, R9, 0x2, P0 ;  /* 0x000000020900780c */ /* 0x000fda0000701470 */
[----:B------:R-:W-:Y:S05]  /*5c50*/  @P0 BRA `(.L_x_123) ;  /* 0x0000000400400947 */ /* 0x000fea0003800000 */
[----:B------:R-:W0:Y:S01]  /*5c60*/  BREV R10, R10 ;  /* 0x0000000a000a7301 */ /* 0x000e220000000000 */
[----:B------:R-:W1:Y:S01]  /*5c70*/  S2R R14, SR_CgaCtaId ;  /* 0x00000000000e7919 */ /* 0x000e620000008800 */
[----:B------:R-:W-:-:S05]  /*5c80*/  MOV R11, 0x400 ;  /* 0x00000400000b7802 */ /* 0x000fca0000000f00 */
[----:B------:R-:W-:Y:S01]  /*5c90*/  VIADD R11, R11, 0x144 ;  /* 0x000001440b0b7836 */ /* 0x000fe20000000000 */
[----:B0-----:R-:W0:Y:S02]  /*5ca0*/  FLO.U32.SH R12, R10 ;  /* 0x0000000a000c7300 */ /* 0x001e2400000e0400 */
[----:B0-----:R-:W-:Y:S02]  /*5cb0*/  IMAD.HI R9, R12, 0x55555556, RZ ;  /* 0x555555560c097827 */ /* 0x001fe400078e02ff */
[----:B-1----:R-:W-:-:S03]  /*5cc0*/  LEA R11, R14, R11, 0x18 ;  /* 0x0000000b0e0b7211 */ /* 0x002fc600078ec0ff */
[----:B------:R-:W-:-:S05]  /*5cd0*/  LEA.HI R9, R9, R9, RZ, 0x1 ;  /* 0x0000000909097211 */ /* 0x000fca00078f08ff */
[----:B------:R-:W-:-:S04]  /*5ce0*/  IMAD R9, R9, 0x3, RZ ;  /* 0x0000000309097824 */ /* 0x000fc800078e02ff */
[----:B------:R-:W-:Y:S02]  /*5cf0*/  IMAD.IADD R12, R12, 0x1, -R9 ;  /* 0x000000010c0c7824 */ /* 0x000fe400078e0a09 */
[----:B------:R-:W-:Y:S02]  /*5d00*/  VIADD R14, R9, 0x2 ;  /* 0x00000002090e7836 */ /* 0x000fe40000000000 */
[----:B------:R-:W-:-:S04]  /*5d10*/  IMAD R12, R12, 0x3, RZ ;  /* 0x000000030c0c7824 */ /* 0x000fc800078e02ff */
[C---:B------:R-:W-:Y:S02]  /*5d20*/  VIADD R16, R12.reuse, 0x1 ;  /* 0x000000010c107836 */ /* 0x040fe40000000000 */
[----:B------:R-:W-:-:S07]  /*5d30*/  VIADD R10, R12, 0x2 ;  /* 0x000000020c0a7836 */ /* 0x000fce0000000000 */
.L_x_130:
[----:B------:R-:W-:Y:S01]  /*5d40*/  ISETP.GT.U32.AND P1, PT, R5, 0x8, PT ;  /* 0x000000080500780c */ /* 0x000fe20003f24070 */
[----:B------:R-:W-:Y:S03]  /*5d50*/  BSSY.RELIABLE B4, `(.L_x_124) ;  /* 0x0000015000047945 */ /* 0x000fe60003800100 */
[----:B------:R-:W-:-:S04]  /*5d60*/  SEL R18, R12, R9, P1 ;  /* 0x000000090c127207 */ /* 0x000fc80000800000 */
[----:B------:R-:W-:Y:S01]  /*5d70*/  ISETP.NE.AND P0, PT, R53, R18, PT ;  /* 0x000000123500720c */ /* 0x000fe20003f05270 */
[----:B------:R-:W-:-:S04]  /*5d80*/  IMAD R18, R9, 0x9, R12 ;  /* 0x0000000909127824 */ /* 0x000fc800078e020c */
[----:B------:R-:W-:-:S08]  /*5d90*/  IMAD R13, R18, 0x2, R11 ;  /* 0x00000002120d7824 */ /* 0x000fd000078e020b */
[----:B------:R-:W-:Y:S05]  /*5da0*/  @!P0 BRA `(.L_x_125) ;  /* 0x00000000003c8947 */ /* 0x000fea0003800000 */
        /* <DEDUP_REMOVED lines=15> */
.L_x_125:
[----:B------:R-:W-:Y:S05]  /*5ea0*/  BSYNC.RELIABLE B4 ;  /* 0x0000000000047941 */ /* 0x000fea0003800100 */
.L_x_124:
[----:B------:R-:W-:Y:S01]  /*5eb0*/  SEL R18, R16, R9, P1 ;  /* 0x0000000910127207 */ /* 0x000fe20000800000 */
[----:B------:R-:W-:Y:S03]  /*5ec0*/  BSSY.RELIABLE B4, `(.L_x_126) ;  /* 0x0000012000047945 */ /* 0x000fe60003800100 */
[----:B------:R-:W-:-:S13]  /*5ed0*/  ISETP.NE.AND P0, PT, R53, R18, PT ;  /* 0x000000123500720c */ /* 0x000fda0003f05270 */
        /* <DEDUP_REMOVED lines=16> */
.L_x_127:
[----:B------:R-:W-:Y:S05]  /*5fe0*/  BSYNC.RELIABLE B4 ;  /* 0x0000000000047941 */ /* 0x000fea0003800100 */
.L_x_126:
        /* <DEDUP_REMOVED lines=19> */
.L_x_129:
[----:B------:R-:W-:Y:S05]  /*6120*/  BSYNC.RELIABLE B4 ;  /* 0x0000000000047941 */ /* 0x000fea0003800100 */
.L_x_128:
[C---:B------:R-:W-:Y:S01]  /*6130*/  ISETP.GE.AND P0, PT, R9.reuse, R14, PT ;  /* 0x0000000e0900720c */ /* 0x040fe20003f06270 */
[----:B------:R-:W-:-:S12]  /*6140*/  VIADD R9, R9, 0x1 ;  /* 0x0000000109097836 */ /* 0x000fd80000000000 */
[----:B------:R-:W-:Y:S05]  /*6150*/  @!P0 BRA `(.L_x_130) ;  /* 0xfffffff800f88947 */ /* 0x000fea000383ffff */
.L_x_123:
[----:B------:R-:W-:Y:S05]  /*6160*/  BSYNC.RELIABLE B3 ;  /* 0x0000000000037941 */ /* 0x000fea0003800100 */
.L_x_122:
[----:B------:R-:W-:-:S05]  /*6170*/  VIADD R7, R7, 0x1 ;  /* 0x0000000107077836 */ /* 0x000fca0000000000 */
[----:B------:R-:W-:-:S13]  /*6180*/  ISETP.NE.AND P0, PT, R7, 0x9, PT ;  /* 0x000000090700780c */ /* 0x000fda0003f05270 */
[----:B------:R-:W-:Y:S05]  /*6190*/  @P0 BRA `(.L_x_131) ;  /* 0xfffffff400d40947 */ /* 0x000fea000383ffff */
.L_x_121:
[----:B------:R-:W-:Y:S05]  /*61a0*/  BSYNC.RECONVERGENT B2 ;  /* 0x0000000000027941 */ /* 0x000fea0003800200 */
.L_x_120:
[C---:B------:R-:W-:Y:S02]  /*61b0*/  R2UR UR4, R55.reuse ;  /* 0x00000000370472ca */ /* 0x040fe400000e0000 */
[----:B------:R-:W-:Y:S02]  /*61c0*/  LOP3.LUT P0, RZ, R4, 0xff, RZ, 0xc0, !PT ;  /* 0x000000ff04ff7812 */ /* 0x000fe4000780c0ff */
[----:B------:R-:W-:Y:S02]  /*61d0*/  ISETP.NE.AND P1, PT, R55, -0x1, PT ;  /* 0xffffffff3700780c */ /* 0x000fe40003f25270 */
[----:B------:R-:W-:-:S04]  /*61e0*/  SEL R4, RZ, 0x1, !P0 ;  /* 0x00000001ff047807 */ /* 0x000fc80004000000 */
[----:B------:R-:W-:-:S03]  /*61f0*/  LOP3.LUT R3, R3, R4, RZ, 0xfc, !PT ;  /* 0x0000000403037212 */ /* 0x000fc600078efcff */
[----:B------:R-:W-:Y:S05]  /*6200*/  BRA.DIV UR4, `(.L_x_132) ;  /* 0x0000005a040c7947 */ /* 0x000fea000b800000 */
[----:B------:R-:W-:Y:S01]  /*6210*/  NOP ;  /* 0x0000000000007918 */ /* 0x000fe20000000000 */
.L_x_203:
[----:B------:R-:W-:Y:S05]  /*6220*/  @P1 BRA `(.L_x_133) ;  /* 0x0000000000141947 */ /* 0x000fea0003800000 */
[----:B------:R-:W-:Y:S01]  /*6230*/  UMOV UR4, 0xffffffff ;  /* 0xffffffff00047882 */ /* 0x000fe20000000000 */
[----:B------:R-:W-:Y:S02]  /*6240*/  LOP3.LUT P0, RZ, R3, 0xff, RZ, 0xc0, !PT ;  /* 0x000000ff03ff7812 */ /* 0x000fe4000780c0ff */
[----:B------:R-:W-:Y:S11]  /*6250*/  BRA.DIV UR4, `(.L_x_134) ;  /* 0x0000005a04147947 */ /* 0x000ff6000b800000 */
[----:B------:R-:W-:Y:S01]  /*6260*/  VOTE.ANY R3, PT, P0 ;  /* 0x0000000000037806 */ /* 0x000fe200000e0100 */
[----:B------:R-:W-:Y:S06]  /*6270*/  BRA `(.L_x_135) ;  /* 0x0000000800a87947 */ /* 0x000fec0003800000 */
.L_x_133:
[----:B------:R-:W-:Y:S02]  /*6280*/  R2UR UR4, R55 ;  /* 0x00000000370472ca */ /* 0x000fe400000e0000 */
[----:B------:R-:W-:Y:S02]  /*6290*/  LOP3.LUT P0, RZ, R3, 0xff, RZ, 0xc0, !PT ;  /* 0x000000ff03ff7812 */ /* 0x000fe4000780c0ff */
[C---:B------:R-:W-:Y:S02]  /*62a0*/  LOP3.LUT R8, R55.reuse, 0x2, RZ, 0xc0, !PT ;  /* 0x0000000237087812 */ /* 0x040fe400078ec0ff */
[C---:B------:R-:W-:Y:S02]  /*62b0*/  R2P PR, R55.reuse, 0x7c ;  /* 0x0000007c37007804 */ /* 0x040fe40000000000 */
[----:B------:R-:W-:-:S05]  /*62c0*/  LOP3.LUT R9, R55, 0x1, RZ, 0xc0, !PT ;  /* 0x0000000137097812 */ /* 0x000fca00078ec0ff */
[----:B------:R-:W-:Y:S06]  /*62d0*/  BRA.DIV UR4, `(.L_x_136) ;  /* 0x0000005a04107947 */ /* 0x000fec000b800000 */
[----:B------:R-:W-:-:S07]  /*62e0*/  VOTE.ANY R4, PT, P0 ;  /* 0x0000000000047806 */ /* 0x000fce00000e0100 */
.L_x_208:
[----:B------:R-:W-:Y:S01]  /*62f0*/  LOP3.LUT R7, R4, R55, RZ, 0xc0, !PT ;  /* 0x0000003704077212 */ /* 0x000fe200078ec0ff */
[----:B------:R-:W-:Y:S01]  /*6300*/  IMAD.MOV.U32 R3, RZ, RZ, 0x1 ;  /* 0x00000001ff037424 */ /* 0x000fe200078e00ff */
[-C--:B------:R-:W-:Y:S01]  /*6310*/  LEA.HI R8, R8, R9.reuse, RZ, 0x1f ;  /* 0x0000000908087211 */ /* 0x080fe200078ff8ff */
[C---:B------:R-:W-:Y:S01]  /*6320*/  @P3 IMAD.SHL.U32 R12, R4.reuse, 0x10000000, RZ ;  /* 0x10000000040c3824 */ /* 0x040fe200078e00ff */
[----:B------:R-:W-:Y:S01]  /*6330*/  LOP3.LUT P0, RZ, R55, 0x80, RZ, 0xc0, !PT ;  /* 0x0000008037ff7812 */ /* 0x000fe2000780c0ff */
[----:B0-----:R-:W-:Y:S01]  /*6340*/  IMAD.SHL.U32 R11, R7, 0x40000000, RZ ;  /* 0x40000000070b7824 */ /* 0x001fe200078e00ff */
[C---:B------:R-:W-:Y:S02]  /*6350*/  LOP3.LUT R7, R4.reuse, 0x1, R55, 0x80, !PT ;  /* 0x0000000104077812 */ /* 0x040fe400078e8037 */
[----:B------:R-:W-:Y:S01]  /*6360*/  SHF.L.U32 R10, R3, R9, RZ ;  /* 0x00000009030a7219 */ /* 0x000fe200000006ff */
[----:B------:R-:W-:Y:S01]  /*6370*/  @P2 IMAD.SHL.U32 R9, R4, 0x20000000, RZ ;  /* 0x2000000004092824 */ /* 0x000fe200078e00ff */
[----:B------:R-:W-:-:S02]  /*6380*/  SHF.R.S32.HI R11, RZ, 0x1f, R11 ;  /* 0x0000001fff0b7819 */ /* 0x000fc4000001140b */
[----:B------:R-:W-:Y:S02]  /*6390*/  @P3 SHF.R.S32.HI R12, RZ, 0x1f, R12 ;  /* 0x0000001fff0c3819 */ /* 0x000fe4000001140c */
[----:B------:R-:W-:Y:S02]  /*63a0*/  LOP3.LUT R7, R7, R11, R10, 0xf8, !PT ;  /* 0x0000000b07077212 */ /* 0x000fe400078ef80a */
[----:B------:R-:W-:Y:S01]  /*63b0*/  @P2 SHF.L.U32 R11, R3, R8, RZ ;  /* 0x00000008030b2219 */ /* 0x000fe200000006ff */
[----:B------:R-:W-:Y:S01]  /*63c0*/  @P2 VIADD R8, R8, 0x1 ;  /* 0x0000000108082836 */ /* 0x000fe20000000000 */
[----:B------:R-:W-:Y:S01]  /*63d0*/  @P2 SHF.R.S32.HI R10, RZ, 0x1f, R9 ;  /* 0x0000001fff0a2819 */ /* 0x000fe20000011409 */
[----:B------:R-:W-:-:S03]  /*63e0*/  @P4 IMAD.SHL.U32 R9, R4, 0x8000000, RZ ;  /* 0x0800000004094824 */ /* 0x000fc600078e00ff */
[----:B------:R-:W-:Y:S01]  /*63f0*/  @P3 SHF.L.U32 R13, R3, R8, RZ ;  /* 0x00000008030d3219 */ /* 0x000fe200000006ff */
[----:B------:R-:W-:Y:S01]  /*6400*/  @P3 VIADD R8, R8, 0x1 ;  /* 0x0000000108083836 */ /* 0x000fe20000000000 */
[----:B------:R-:W-:Y:S02]  /*6410*/  @P2 LOP3.LUT R7, R7, R10, R11, 0xf8, !PT ;  /* 0x0000000a07072212 */ /* 0x000fe400078ef80b */
[----:B------:R-:W-:Y:S01]  /*6420*/  @P4 SHF.R.S32.HI R10, RZ, 0x1f, R9 ;  /* 0x0000001fff0a4819 */ /* 0x000fe20000011409 */
[----:B------:R-:W-:Y:S01]  /*6430*/  @P5 IMAD.SHL.U32 R9, R4, 0x4000000, RZ ;  /* 0x0400000004095824 */ /* 0x000fe200078e00ff */
[----:B------:R-:W-:Y:S02]  /*6440*/  @P3 LOP3.LUT R7, R7, R12, R13, 0xf8, !PT ;  /* 0x0000000c07073212 */ /* 0x000fe400078ef80d */
[----:B------:R-:W-:Y:S01]  /*6450*/  @P4 SHF.L.U32 R11, R3, R8, RZ ;  /* 0x00000008030b4219 */ /* 0x000fe200000006ff */
[----:B------:R-:W-:-:S03]  /*6460*/  @P4 VIADD R8, R8, 0x1 ;  /* 0x0000000108084836 */ /* 0x000fc60000000000 */
[----:B------:R-:W-:Y:S02]  /*6470*/  @P4 LOP3.LUT R7, R7, R10, R11, 0xf8, !PT ;  /* 0x0000000a07074212 */ /* 0x000fe400078ef80b */
[----:B------:R-:W-:Y:S01]  /*6480*/  @P5 SHF.R.S32.HI R10, RZ, 0x1f, R9 ;  /* 0x0000001fff0a5819 */ /* 0x000fe20000011409 */
[----:B------:R-:W-:Y:S01]  /*6490*/  @P6 IMAD.SHL.U32 R9, R4, 0x2000000, RZ ;  /* 0x0200000004096824 */ /* 0x000fe200078e00ff */
[----:B------:R-:W-:Y:S01]  /*64a0*/  @P5 SHF.L.U32 R11, R3, R8, RZ ;  /* 0x00000008030b5219 */ /* 0x000fe200000006ff */
[----:B------:R-:W-:-:S03]  /*64b0*/  @P5 VIADD R8, R8, 0x1 ;  /* 0x0000000108085836 */ /* 0x000fc60000000000 */
[----:B------:R-:W-:Y:S02]  /*64c0*/  @P5 LOP3.LUT R7, R7, R10, R11, 0xf8, !PT ;  /* 0x0000000a07075212 */ /* 0x000fe400078ef80b */
[----:B------:R-:W-:Y:S01]  /*64d0*/  @P6 SHF.R.S32.HI R10, RZ, 0x1f, R9 ;  /* 0x0000001fff0a6819 */ /* 0x000fe20000011409 */
[----:B------:R-:W-:Y:S01]  /*64e0*/  @P0 IMAD.SHL.U32 R9, R4, 0x1000000, RZ ;  /* 0x0100000004090824 */ /* 0x000fe200078e00ff */
[----:B------:R-:W-:Y:S01]  /*64f0*/  @P6 SHF.L.U32 R11, R3, R8, RZ ;  /* 0x00000008030b6219 */ /* 0x000fe200000006ff */
[----:B------:R-:W-:-:S03]  /*6500*/  @P6 VIADD R8, R8, 0x1 ;  /* 0x0000000108086836 */ /* 0x000fc60000000000 */
[----:B------:R-:W-:Y:S02]  /*6510*/  @P0 SHF.R.S32.HI R12, RZ, 0x1f, R9 ;  /* 0x0000001fff0c0819 */ /* 0x000fe40000011409 */
[----:B------:R-:W-:Y:S02]  /*6520*/  @P6 LOP3.LUT R7, R7, R10, R11, 0xf8, !PT ;  /* 0x0000000a07076212 */ /* 0x000fe400078ef80b */
[----:B------:R-:W-:Y:S01]  /*6530*/  @P0 SHF.L.U32 R9, R3, R8, RZ ;  /* 0x0000000803090219 */ /* 0x000fe200000006ff */
[----:B------:R-:W-:-:S03]  /*6540*/  @P0 VIADD R8, R8, 0x1 ;  /* 0x0000000108080836 */ /* 0x000fc60000000000 */
[----:B------:R-:W-:Y:S02]  /*6550*/  @P0 LOP3.LUT R7, R7, R12, R9, 0xf8, !PT ;  /* 0x0000000c07070212 */ /* 0x000fe400078ef809 */
[----:B------:R-:W-:-:S13]  /*6560*/  R2P PR, R55.B1, 0x7f ;  /* 0x0000007f37007804 */ /* 0x000fda0000001000 */
[----:B------:R-:W-:-:S05]  /*6570*/  @P0 IMAD.SHL.U32 R9, R4, 0x800000, RZ ;  /* 0x0080000004090824 */ /* 0x000fca00078e00ff */
[----:B------:R-:W-:Y:S02]  /*6580*/  @P0 SHF.R.S32.HI R10, RZ, 0x1f, R9 ;  /* 0x0000001fff0a0819 */ /* 0x000fe40000011409 */
[----:B------:R-:W-:Y:S01]  /*6590*/  @P0 SHF.L.U32 R9, R3, R8, RZ ;  /* 0x0000000803090219 */ /* 0x000fe200000006ff */
[----:B------:R-:W-:-:S03]  /*65a0*/  @P0 VIADD R8, R8, 0x1 ;  /* 0x0000000108080836 */ /* 0x000fc60000000000 */
[----:B------:R-:W-:Y:S01]  /*65b0*/  @P0 LOP3.LUT R7, R7, R10, R9, 0xf8, !PT ;  /* 0x0000000a07070212 */ /* 0x000fe200078ef809 */
[----:B------:R-:W-:Y:S01]  /*65c0*/  @P1 IMAD.SHL.U32 R9, R4, 0x400000, RZ ;  /* 0x0040000004091824 */ /* 0x000fe200078e00ff */
[----:B------:R-:W-:Y:S01]  /*65d0*/  @P1 SHF.L.U32 R11, R3, R8, RZ ;  /* 0x00000008030b1219 */ /* 0x000fe200000006ff */
[----:B------:R-:W-:Y:S01]  /*65e0*/  @P1 VIADD R8, R8, 0x1 ;  /* 0x0000000108081836 */ /* 0x000fe20000000000 */
[----:B------:R-:W-:Y:S02]  /*65f0*/  LOP3.LUT P0, RZ, R55, 0x8000, RZ, 0xc0, !PT ;  /* 0x0000800037ff7812 */ /* 0x000fe4000780c0ff */
[----:B------:R-:W-:Y:S01]  /*6600*/  @P1 SHF.R.S32.HI R10, RZ, 0x1f, R9 ;  /* 0x0000001fff0a1819 */ /* 0x000fe20000011409 */
[----:B------:R-:W-:-:S03]  /*6610*/  @P2 IMAD.SHL.U32 R9, R4, 0x200000, RZ ;  /* 0x0020000004092824 */ /* 0x000fc600078e00ff */
[----:B------:R-:W-:Y:S01]  /*6620*/  @P1 LOP3.LUT R7, R7, R10, R11, 0xf8, !PT ;  /* 0x0000000a07071212 */ /* 0x000fe200078ef80b */
[----:B------:R-:W-:Y:S01]  /*6630*/  @P3 IMAD.SHL.U32 R11, R4, 0x100000, RZ ;  /* 0x00100000040b3824 */ /* 0x000fe200078e00ff */
[----:B------:R-:W-:Y:S02]  /*6640*/  @P2 SHF.R.S32.HI R10, RZ, 0x1f, R9 ;  /* 0x0000001fff0a2819 */ /* 0x000fe40000011409 */
[----:B------:R-:W-:Y:S01]  /*6650*/  @P2 SHF.L.U32 R9, R3, R8, RZ ;  /* 0x0000000803092219 */ /* 0x000fe200000006ff */
[----:B------:R-:W-:Y:S01]  /*6660*/  @P2 VIADD R8, R8, 0x1 ;  /* 0x0000000108082836 */ /* 0x000fe20000000000 */
[----:B------:R-:W-:Y:S02]  /*6670*/  @P3 SHF.R.S32.HI R12, RZ, 0x1f, R11 ;  /* 0x0000001fff0c3819 */ /* 0x000fe4000001140b */
[----:B------:R-:W-:Y:S01]  /*6680*/  @P2 LOP3.LUT R7, R7, R10, R9, 0xf8, !PT ;  /* 0x0000000a07072212 */ /* 0x000fe200078ef809 */
        /* <DEDUP_REMOVED lines=13> */
[----:B------:R-:W-:Y:S01]  /*6760*/  @P5 LOP3.LUT R7, R7, R10, R11, 0xf8, !PT ;  /* 0x0000000a07075212 */ /* 0x000fe200078ef80b */
[----:B------:R-:W-:Y:S01]  /*6770*/  @P0 IMAD.U32 R11, R4, 0x10000, RZ ;  /* 0x00010000040b0824 */ /* 0x000fe200078e00ff */
[----:B------:R-:W-:Y:S02]  /*6780*/  @P6 SHF.R.S32.HI R10, RZ, 0x1f, R9 ;  /* 0x0000001fff0a6819 */ /* 0x000fe40000011409 */
[----:B------:R-:W-:Y:S01]  /*6790*/  @P6 SHF.L.U32 R9, R3, R8, RZ ;  /* 0x0000000803096219 */ /* 0x000fe200000006ff */
[----:B------:R-:W-:Y:S01]  /*67a0*/  @P6 VIADD R8, R8, 0x1 ;  /* 0x0000000108086836 */ /* 0x000fe20000000000 */
        /* <DEDUP_REMOVED lines=38> */
[----:B------:R-:W-:Y:S01]  /*6a10*/  @P0 IMAD.SHL.U32 R11, R4, 0x100, RZ ;  /* 0x00000100040b0824 */ /* 0x000fe200078e00ff */
        /* <DEDUP_REMOVED lines=16> */
[----:B------:R-:W-:-:S03]  /*6b20*/  @P1 VIADD R8, R8, 0x1 ;  /* 0x0000000108081836 */ /* 0x000fc60000000000 */
[----:B------:R-:W-:Y:S01]  /*6b30*/  @P1 SHF.R.S32.HI R10, RZ, 0x1f, R9 ;  /* 0x0000001fff0a1819 */ /* 0x000fe20000011409 */
[----:B------:R-:W-:-:S03]  /*6b40*/  @P2 IMAD.SHL.U32 R9, R4, 0x20, RZ ;  /* 0x0000002004092824 */ /* 0x000fc600078e00ff */
[----:B------:R-:W-:Y:S01]  /*6b50*/  @P1 LOP3.LUT R7, R7, R10, R11, 0xf8, !PT ;  /* 0x0000000a07071212 */ /* 0x000fe200078ef80b */
[----:B------:R-:W-:Y:S01]  /*6b60*/  @P3 IMAD.SHL.U32 R11, R4, 0x10, RZ ;  /* 0x00000010040b3824 */ /* 0x000fe200078e00ff */
[----:B------:R-:W-:Y:S02]  /*6b70*/  @P2 SHF.R.S32.HI R10, RZ, 0x1f, R9 ;  /* 0x0000001fff0a2819 */ /* 0x000fe40000011409 */
[----:B------:R-:W-:Y:S01]  /*6b80*/  @P2 SHF.L.U32 R9, R3, R8, RZ ;  /* 0x0000000803092219 */ /* 0x000fe200000006ff */
[----:B------:R-:W-:Y:S01]  /*6b90*/  @P2 VIADD R8, R8, 0x1 ;  /* 0x0000000108082836 */ /* 0x000fe20000000000 */
[----:B------:R-:W-:Y:S01]  /*6ba0*/  @P3 SHF.R.S32.HI R12, RZ, 0x1f, R11 ;  /* 0x0000001fff0c3819 */ /* 0x000fe2000001140b */
[C---:B------:R-:W-:Y:S01]  /*6bb0*/  @P5 IMAD.SHL.U32 R11, R4.reuse, 0x4, RZ ;  /* 0x00000004040b5824 */ /* 0x040fe200078e00ff */
[----:B------:R-:W-:Y:S01]  /*6bc0*/  @P2 LOP3.LUT R7, R7, R10, R9, 0xf8, !PT ;  /* 0x0000000a07072212 */ /* 0x000fe200078ef809 */
[----:B------:R-:W-:Y:S01]  /*6bd0*/  @P4 IMAD.SHL.U32 R9, R4, 0x8, RZ ;  /* 0x0000000804094824 */ /* 0x000fe200078e00ff */
[----:B------:R-:W-:Y:S01]  /*6be0*/  @P3 SHF.L.U32 R10, R3, R8, RZ ;  /* 0x00000008030a3219 */ /* 0x000fe200000006ff */
[----:B------:R-:W-:-:S03]  /*6bf0*/  @P3 VIADD R8, R8, 0x1 ;  /* 0x0000000108083836 */ /* 0x000fc60000000000 */
[----:B------:R-:W-:Y:S02]  /*6c00*/  @P3 LOP3.LUT R7, R7, R12, R10, 0xf8, !PT ;  /* 0x0000000c07073212 */ /* 0x000fe400078ef80a */
        /* <DEDUP_REMOVED lines=9> */
[----:B------:R-:W-:Y:S02]  /*6ca0*/  LOP3.LUT R10, R55, R4, RZ, 0xc0, !PT ;  /* 0x00000004370a7212 */ /* 0x000fe400078ec0ff */
[----:B------:R-:W-:Y:S02]  /*6cb0*/  @P6 SHF.R.S32.HI R4, RZ, 0x1f, R9 ;  /* 0x0000001fff046819 */ /* 0x000fe40000011409 */
[----:B------:R-:W-:Y:S01]  /*6cc0*/  @P6 SHF.L.U32 R9, R3, R8, RZ ;  /* 0x0000000803096219 */ /* 0x000fe200000006ff */
[----:B------:R-:W-:Y:S01]  /*6cd0*/  @P6 VIADD R8, R8, 0x1 ;  /* 0x0000000108086836 */ /* 0x000fe20000000000 */
[----:B------:R-:W-:Y:S02]  /*6ce0*/  SHF.R.S32.HI R10, RZ, 0x1f, R10 ;  /* 0x0000001fff0a7819 */ /* 0x000fe4000001140a */
[----:B------:R-:W-:-:S02]  /*6cf0*/  @P6 LOP3.LUT R7, R7, R4, R9, 0xf8, !PT ;  /* 0x0000000407076212 */ /* 0x000fc400078ef809 */
[----:B------:R-:W-:-:S04]  /*6d00*/  SHF.L.U32 R8, R3, R8, RZ ;  /* 0x0000000803087219 */ /* 0x000fc800000006ff */
[----:B------:R-:W-:-:S07]  /*6d10*/  LOP3.LUT R3, R7, R10, R8, 0xf8, !PT ;  /* 0x0000000a07037212 */ /* 0x000fce00078ef808 */
.L_x_135:
[----:B------:R-:W-:-:S13]  /*6d20*/  ISETP.NE.AND P0, PT, R3, RZ, PT ;  /* 0x000000ff0300720c */ /* 0x000fda0003f05270 */
[----:B------:R-:W-:Y:S05]  /*6d30*/  @!P0 BRA `(.L_x_137) ;  /* 0x0000000000588947 */ /* 0x000fea0003800000 */
[----:B------:R-:W1:Y:S01]  /*6d40*/  S2R R7, SR_CgaCtaId ;  /* 0x0000000000077919 */ /* 0x000e620000008800 */
[----:B------:R-:W-:Y:S01]  /*6d50*/  MOV R3, 0x400 ;  /* 0x0000040000037802 */ /* 0x000fe20000000f00 */
[----:B------:R-:W-:Y:S04]  /*6d60*/  BSSY.RECONVERGENT B2, `(.L_x_138) ;  /* 0x000000a000027945 */ /* 0x000fe80003800200 */
[----:B------:R-:W-:Y:S02]  /*6d70*/  VIADD R4, R3, 0x144 ;  /* 0x0000014403047836 */ /* 0x000fe40000000000 */
[----:B------:R-:W-:-:S03]  /*6d80*/  IMAD.MOV.U32 R3, RZ, RZ, R5 ;  /* 0x000000ffff037224 */ /* 0x000fc600078e0005 */
[----:B-1----:R-:W-:-:S07]  /*6d90*/  LEA R8, R7, R4, 0x18 ;  /* 0x0000000407087211 */ /* 0x002fce00078ec0ff */
.L_x_139:
[C---:B------:R-:W-:Y:S01]  /*6da0*/  IMAD R4, R3.reuse, 0x2, R8 ;  /* 0x0000000203047824 */ /* 0x040fe200078e0208 */
[C---:B------:R-:W-:Y:S01]  /*6db0*/  ISETP.GE.U32.AND P0, PT, R3.reuse, 0x31, PT ;  /* 0x000000310300780c */ /* 0x040fe20003f06070 */
[----:B------:R-:W-:-:S04]  /*6dc0*/  VIADD R3, R3, 0x20 ;  /* 0x0000002003037836 */ /* 0x000fc80000000000 */
[----:B------:R-:W1:Y:S02]  /*6dd0*/  LDS.U16 R4, [R4] ;  /* 0x0000000004047984 */ /* 0x000e640000000400 */
[----:B-1----:R-:W-:-:S13]  /*6de0*/  ISETP.NE.AND P1, PT, R4, RZ, PT ;  /* 0x000000ff0400720c */ /* 0x002fda0003f25270 */
[----:B------:R-:W-:Y:S05]  /*6df0*/  @!P0 BRA P1, `(.L_x_139) ;  /* 0xfffffffc00e88947 */ /* 0x000fea000083ffff */
[----:B------:R-:W-:Y:S05]  /*6e00*/  BSYNC.RECONVERGENT B2 ;  /* 0x0000000000027941 */ /* 0x000fea0003800200 */
.L_x_138:
[----:B------:R-:W-:Y:S02]  /*6e10*/  R2UR UR4, R55 ;  /* 0x00000000370472ca */ /* 0x000fe400000e0000 */
[----:B------:R-:W-:-:S11]  /*6e20*/  ISETP.NE.AND P0, PT, R4, RZ, PT ;  /* 0x000000ff0400720c */ /* 0x000fd60003f05270 */
[----:B------:R-:W-:Y:S05]  /*6e30*/  BRA.DIV UR4, `(.L_x_140) ;  /* 0x0000004e04587947 */ /* 0x000fea000b800000 */
[----:B------:R-:W-:-:S07]  /*6e40*/  VOTE.ANY R3, PT, !P0 ;  /* 0x0000000000037806 */ /* 0x000fce00040e0100 */
.L_x_211:
[----:B------:R-:W-:-:S13]  /*6e50*/  ISETP.NE.AND P0, PT, R3, RZ, PT ;  /* 0x000000ff0300720c */ /* 0x000fda0003f05270 */
[----:B------:R-:W-:Y:S05]  /*6e60*/  @P0 BRA `(.L_x_141) ;  /* 0x0000003400b40947 */ /* 0x000fea0003800000 */
[----:B------:R-:W-:-:S05]  /*6e70*/  VIADD R54, R54, 0x1 ;  /* 0x0000000136367836 */ /* 0x000fca0000000000 */
[----:B------:R-:W-:-:S13]  /*6e80*/  ISETP.NE.AND P0, PT, R54, 0x51, PT ;  /* 0x000000513600780c */ /* 0x000fda0003f05270 */
[----:B------:R-:W-:Y:S05]  /*6e90*/  @P0 BRA `(.L_x_142) ;  /* 0xffffff9800c00947 */ /* 0x000fea000383ffff */
.L_x_137:
[----:B------:R-:W1:Y:S01]  /*6ea0*/  S2UR UR5, SR_CgaCtaId ;  /* 0x00000000000579c3 */ /* 0x000e620000008800 */
[----:B------:R-:W-:Y:S02]  /*6eb0*/  UMOV UR4, 0x400 ;  /* 0x0000040000047882 */ /* 0x000fe40000000000 */
[----:B-1----:R-:W-:Y:S02]  /*6ec0*/  ULEA UR8, UR5, UR4, 0x18 ;  /* 0x0000000405087291 */ /* 0x002fe4000f8ec0ff */
[----:B------:R-:W-:-:S07]  /*6ed0*/  UIADD3 UR4, UPT, UPT, UR4, 0x144, URZ ;  /* 0x0000014404047890 */ /* 0x000fce000fffe0ff */
[----:B------:R-:W1:Y:S01]  /*6ee0*/  LDS.U16 R0, [UR8+0x144] ;  /* 0x00014408ff007984 */ /* 0x000e620008000400 */
[----:B------:R-:W-:-:S06]  /*6ef0*/  ULEA UR8, UR5, UR4, 0x18 ;  /* 0x0000000405087291 */ /* 0x000fcc000f8ec0ff */
[----:B------:R-:W-:Y:S02]  /*6f00*/  IMAD.U32 R10, RZ, RZ, UR8 ;  /* 0x00000008ff0a7e24 */ /* 0x000fe4000f8e00ff */
[----:B-1----:R-:W-:-:S05]  /*6f10*/  VIADD R3, R0, 0xffffffff ;  /* 0xffffffff00037836 */ /* 0x002fca0000000000 */
[----:B------:R-:W-:Y:S02]  /*6f20*/  LOP3.LUT R0, R0, 0xffff, R3, 0x48, !PT ;  /* 0x0000ffff00007812 */ /* 0x000fe400078e4803 */
[----:B------:R-:W-:-:S04]  /*6f30*/  LOP3.LUT R3, R3, 0xffff, RZ, 0xc0, !PT ;  /* 0x0000ffff03037812 */ /* 0x000fc800078ec0ff */
[----:B------:R-:W-:-:S13]  /*6f40*/  ISETP.GT.U32.AND P0, PT, R0, R3, PT ;  /* 0x000000030000720c */ /* 0x000fda0003f04070 */
[----:B------:R-:W-:Y:S05]  /*6f50*/  @!P0 BRA `(.L_x_143) ;  /* 0x0000000000848947 */ /* 0x000fea0003800000 */
[----:B------:R-:W-:Y:S01]  /*6f60*/  UMOV UR4, URZ ;  /* 0x000000ff00047c82 */ /* 0x000fe20008000000 */
[----:B------:R-:W-:-:S05]  /*6f70*/  UMOV UR5, UR8 ;  /* 0x0000000800057c82 */ /* 0x000fca0008000000 */
.L_x_145:
[----:B------:R-:W-:Y:S01]  /*6f80*/  UISETP.NE.AND UP0, UPT, UR4, 0x50, UPT ;  /* 0x000000500400788c */ /* 0x000fe2000bf05270 */
[----:B------:R-:W-:-:S08]  /*6f90*/  IMAD.MOV.U32 R0, RZ, RZ, 0x3 ;  /* 0x00000003ff007424 */ /* 0x000fd000078e00ff */
[----:B------:R-:W-:Y:S05]  /*6fa0*/  BRA.U !UP0, `(.L_x_144) ;  /* 0x0000004508b47547 */ /* 0x000fea000b800000 */
[----:B------:R-:W1:Y:S02]  /*6fb0*/  LDS.U16 R0, [UR5+0x2] ;  /* 0x00000205ff007984 */ /* 0x000e640008000400 */
[----:B-1----:R-:W-:-:S05]  /*6fc0*/  VIADD R3, R0, 0xffffffff ;  /* 0xffffffff00037836 */ /* 0x002fca0000000000 */
[----:B------:R-:W-:Y:S02]  /*6fd0*/  LOP3.LUT R0, R0, 0xffff, R3, 0x48, !PT ;  /* 0x0000ffff00007812 */ /* 0x000fe400078e4803 */
[----:B------:R-:W-:-:S04]  /*6fe0*/  LOP3.LUT R3, R3, 0xffff, RZ, 0xc0, !PT ;  /* 0x0000ffff03037812 */ /* 0x000fc800078ec0ff */
[----:B------:R-:W-:-:S13]  /*6ff0*/  ISETP.GT.U32.AND P0, PT, R0, R3, PT ;  /* 0x000000030000720c */ /* 0x000fda0003f04070 */
[----:B------:R-:W-:Y:S05]  /*7000*/  @!P0 BRA `(.L_x_143) ;  /* 0x0000000000588947 */ /* 0x000fea0003800000 */
        /* <DEDUP_REMOVED lines=12> */
[----:B------:R-:W-:Y:S02]  /*70d0*/  ULEA UR5, UR4, UR8, 0x1 ;  /* 0x0000000804057291 */ /* 0x000fe4000f8e08ff */
[----:B------:R-:W-:Y:S01]  /*70e0*/  IMAD.U32 R10, RZ, RZ, UR8 ;  /* 0x00000008ff0a7e24 */ /* 0x000fe2000f8e00ff */
[----:B------:R-:W-:-:S06]  /*70f0*/  UIADD3 UR4, UPT, UPT, UR4, 0x4, URZ ;  /* 0x0000000404047890 */ /* 0x000fcc000fffe0ff */
[----:B------:R-:W1:Y:S01]  /*7100*/  LDS.U16 R0, [UR5+0x8] ;  /* 0x00000805ff007984 */ /* 0x000e620008000400 */
[----:B------:R-:W-:Y:S01]  /*7110*/  ULEA UR5, UR4, UR8, 0x1 ;  /* 0x0000000804057291 */ /* 0x000fe2000f8e08ff */
[----:B-1----:R-:W-:-:S05]  /*7120*/  VIADD R3, R0, 0xffffffff ;  /* 0xffffffff00037836 */ /* 0x002fca0000000000 */
[----:B------:R-:W-:Y:S02]  /*7130*/  LOP3.LUT R0, R0, 0xffff, R3, 0x48, !PT ;  /* 0x0000ffff00007812 */ /* 0x000fe400078e4803 */
[----:B------:R-:W-:-:S04]  /*7140*/  LOP3.LUT R3, R3, 0xffff, RZ, 0xc0, !PT ;  /* 0x0000ffff03037812 */ /* 0x000fc800078ec0ff */
[----:B------:R-:W-:-:S13]  /*7150*/  ISETP.GT.U32.AND P0, PT, R0, R3, PT ;  /* 0x000000030000720c */ /* 0x000fda0003f04070 */
[----:B------:R-:W-:Y:S05]  /*7160*/  @P0 BRA `(.L_x_145) ;  /* 0xfffffffc00840947 */ /* 0x000fea000383ffff */
.L_x_143:
[----:B------:R-:W-:Y:S01]  /*7170*/  BSSY.RECONVERGENT B4, `(.L_x_146) ;  /* 0x000016b000047945 */ /* 0x000fe20003800200 */
[----:B0-----:R-:W-:-:S07]  /*7180*/  IMAD.MOV.U32 R11, RZ, RZ, R24 ;  /* 0x000000ffff0b7224 */ /* 0x001fce00078e0018 */
.L_x_157:
[----:B------:R-:W-:Y:S01]  /*7190*/  IMAD R39, R11, 0x2, R10 ;  /* 0x000000020b277824 */ /* 0x000fe200078e020a */
[----:B------:R-:W-:Y:S01]  /*71a0*/  BSSY.RECONVERGENT B5, `(.L_x_147) ;  /* 0x000015f000057945 */ /* 0x000fe20003800200 */
[----:B0-----:R-:W-:-:S04]  /*71b0*/  IMAD.MOV.U32 R4, RZ, RZ, RZ ;  /* 0x000000ffff047224 */ /* 0x001fc800078e00ff */
[----:B------:R-:W0:Y:S02]  /*71c0*/  LDS.U16 R39, [R39] ;  /* 0x0000000027277984 */ /* 0x000e240000000400 */
[----:B0-----:R-:W0:Y:S02]  /*71d0*/  POPC R38, R39 ;  /* 0x0000002700267309 */ /* 0x001e240000000000 */
[----:B0-----:R-:W-:-:S04]  /*71e0*/  PRMT R0, R38, 0x9910, RZ ;  /* 0x0000991026007816 */ /* 0x001fc800000000ff */
[----:B------:R-:W-:-:S13]  /*71f0*/  ISETP.NE.AND P0, PT, R0, 0x1, PT ;  /* 0x000000010000780c */ /* 0x000fda0003f05270 */
[----:B------:R-:W-:Y:S05]  /*7200*/  @!P0 BRA `(.L_x_148) ;  /* 0x0000001400608947 */ /* 0x000fea0003800000 */
[----:B------:R-:W-:Y:S01]  /*7210*/  ISETP.NE.AND P0, PT, R39, RZ, PT ;  /* 0x000000ff2700720c */ /* 0x000fe20003f05270 */
[----:B------:R-:W-:-:S12]  /*7220*/  IMAD.MOV.U32 R4, RZ, RZ, 0x7f7fffff ;  /* 0x7f7fffffff047424 */ /* 0x000fd800078e00ff */
[----:B------:R-:W-:Y:S05]  /*7230*/  @!P0 BRA `(.L_x_148) ;  /* 0x0000001400548947 */ /* 0x000fea0003800000 */
[----:B------:R-:W-:Y:S01]  /*7240*/  IMAD R0, R11, 0x50, RZ ;  /* 0x000000500b007824 */ /* 0x000fe200078e02ff */
[----:B------:R-:W-:Y:S01]  /*7250*/  BSSY.RECONVERGENT B6, `(.L_x_149) ;  /* 0x00000ac000067945 */ /* 0x000fe20003800200 */
[----:B------:R-:W-:Y:S02]  /*7260*/  IMAD.MOV.U32 R55, RZ, RZ, 0x3de38e39 ;  /* 0x3de38e39ff377424 */ /* 0x000fe400078e00ff */
[----:B------:R-:W0:Y:S01]  /*7270*/  LDC.64 R2, c[0x3][R0] ;  /* 0x00c0000000027b82 */ /* 0x000e220000000a00 */
[----:B------:R-:W-:-:S07]  /*7280*/  IMAD.MOV.U32 R58, RZ, RZ, 0x41100000 ;  /* 0x41100000ff3a7424 */ /* 0x000fce00078e00ff */
[----:B------:R-:W1:Y:S08]  /*7290*/  LDC.64 R8, c[0x3][R0+0x8] ;  /* 0x00c0020000087b82 */ /* 0x000e700000000a00 */
[----:B------:R-:W2:Y:S08]  /*72a0*/  LDC.64 R12, c[0x3][R0+0x10] ;  /* 0x00c00400000c7b82 */ /* 0x000eb00000000a00 */
[----:B------:R-:W3:Y:S08]  /*72b0*/  LDC.64 R4, c[0x3][R0+0x18] ;  /* 0x00c0060000047b82 */ /* 0x000ef00000000a00 */
[----:B------:R-:W4:Y:S01]  /*72c0*/  LDC.64 R6, c[0x3][R0+0x20] ;  /* 0x00c0080000067b82 */ /* 0x000f220000000a00 */
[----:B0-----:R-:W-:-:S02]  /*72d0*/  IMAD R2, R2, 0x2, R10 ;  /* 0x0000000202027824 */ /* 0x001fc400078e020a */
[----:B------:R-:W-:-:S03]  /*72e0*/  IMAD R3, R3, 0x2, R10 ;  /* 0x0000000203037824 */ /* 0x000fc600078e020a */
[----:B------:R-:W0:Y:S01]  /*72f0*/  LDS.U16 R37, [R2] ;  /* 0x0000000002257984 */ /* 0x000e220000000400 */
[----:B-1----:R-:W-:-:S03]  /*7300*/  IMAD R35, R8, 0x2, R10 ;  /* 0x0000000208237824 */ /* 0x002fc600078e020a */
[----:B------:R1:W5:Y:S01]  /*7310*/  LDS.U16 R36, [R3] ;  /* 0x0000000003247984 */ /* 0x0003620000000400 */
[--C-:B------:R-:W-:Y:S02]  /*7320*/  IMAD R34, R9, 0x2, R10.reuse ;  /* 0x0000000209227824 */ /* 0x100fe400078e020a */
[----:B------:R-:W5:Y:S01]  /*7330*/  LDC.64 R8, c[0x3][R0+0x28] ;  /* 0x00c00a0000087b82 */ /* 0x000f620000000a00 */
[----:B------:R-:W5:Y:S01]  /*7340*/  LDS.U16 R35, [R35] ;  /* 0x0000000023237984 */ /* 0x000f620000000400 */
[----:B--2---:R-:W-:-:S03]  /*7350*/  IMAD R12, R12, 0x2, R10 ;  /* 0x000000020c0c7824 */ /* 0x004fc600078e020a */
[----:B------:R-:W2:Y:S01]  /*7360*/  LDS.U16 R34, [R34] ;  /* 0x0000000022227984 */ /* 0x000ea20000000400 */
[--C-:B------:R-:W-:Y:S02]  /*7370*/  IMAD R13, R13, 0x2, R10.reuse ;  /* 0x000000020d0d7824 */ /* 0x100fe400078e020a */
[----:B-1----:R-:W1:Y:S01]  /*7380*/  LDC.64 R2, c[0x3][R0+0x30] ;  /* 0x00c00c0000027b82 */ /* 0x002e620000000a00 */
[----:B------:R-:W1:Y:S01]  /*7390*/  LDS.U16 R33, [R12] ;  /* 0x000000000c217984 */ /* 0x000e620000000400 */
[----:B---3--:R-:W-:-:S03]  /*73a0*/  IMAD R20, R5, 0x2, R10 ;  /* 0x0000000205147824 */ /* 0x008fc600078e020a */
[----:B------:R-:W3:Y:S01]  /*73b0*/  LDS.U16 R31, [R13] ;  /* 0x000000000d1f7984 */ /* 0x000ee20000000400 */
[----:B------:R-:W-:-:S03]  /*73c0*/  IMAD R4, R4, 0x2, R10 ;  /* 0x0000000204047824 */ /* 0x000fc600078e020a */
[----:B------:R-:W3:Y:S01]  /*73d0*/  LDS.U16 R20, [R20] ;  /* 0x0000000014147984 */ /* 0x000ee20000000400 */
[----:B----4-:R-:W-:-:S03]  /*73e0*/  IMAD R18, R6, 0x2, R10 ;  /* 0x0000000206127824 */ /* 0x010fc600078e020a */
[----:B------:R4:W3:Y:S01]  /*73f0*/  LDS.U16 R29, [R4] ;  /* 0x00000000041d7984 */ /* 0x0008e20000000400 */
[----:B------:R-:W-:-:S03]  /*7400*/  IMAD R16, R7, 0x2, R10 ;  /* 0x0000000207107824 */ /* 0x000fc600078e020a */
[----:B------:R-:W3:Y:S04]  /*7410*/  LDS.U16 R18, [R18] ;  /* 0x0000000012127984 */ /* 0x000ee80000000400 */
[----:B------:R-:W3:Y:S01]  /*7420*/  LDS.U16 R16, [R16] ;  /* 0x0000000010107984 */ /* 0x000ee20000000400 */
[----:B0-----:R-:W0:Y:S08]  /*7430*/  POPC R32, R37 ;  /* 0x0000002500207309 */ /* 0x001e300000000000 */
[----:B-----5:R-:W5:Y:S01]  /*7440*/  POPC R30, R36 ;  /* 0x00000024001e7309 */ /* 0x020f620000000000 */
[----:B0-----:R-:W-:-:S07]  /*7450*/  PRMT R5, R32, 0x9910, RZ ;  /* 0x0000991020057816 */ /* 0x001fce00000000ff */
[----:B------:R-:W0:Y:S01]  /*7460*/  POPC R28, R35 ;  /* 0x00000023001c7309 */ /* 0x000e220000000000 */
[--C-:B------:R-:W-:Y:S01]  /*7470*/  IMAD R14, R8, 0x2, R10.reuse ;  /* 0x00000002080e7824 */ /* 0x100fe200078e020a */
[----:B------:R-:W-:Y:S01]  /*7480*/  ISETP.NE.AND P0, PT, R5, 0x1, PT ;  /* 0x000000010500780c */ /* 0x000fe20003f05270 */
[----:B------:R-:W-:Y:S01]  /*7490*/  IMAD R42, R9, 0x2, R10 ;  /* 0x00000002092a7824 */ /* 0x000fe200078e020a */
[----:B----4-:R4:W4:Y:S01]  /*74a0*/  LDC.64 R4, c[0x3][R0+0x38] ;  /* 0x00c00e0000047b82 */ /* 0x0109220000000a00 */
[----:B-----5:R-:W-:-:S03]  /*74b0*/  PRMT R12, R30, 0x9910, RZ ;  /* 0x000099101e0c7816 */ /* 0x020fc600000000ff */
[----:B--2---:R-:W2:Y:S01]  /*74c0*/  POPC R19, R34 ;  /* 0x0000002200137309 */ /* 0x004ea20000000000 */
[----:B------:R-:W5:Y:S01]  /*74d0*/  LDS.U16 R14, [R14] ;  /* 0x000000000e0e7984 */ /* 0x000f620000000400 */
[--C-:B-1----:R-:W-:Y:S01]  /*74e0*/  IMAD R44, R2, 0x2, R10.reuse ;  /* 0x00000002022c7824 */ /* 0x102fe200078e020a */
[----:B------:R-:W-:Y:S01]  /*74f0*/  ISETP.NE.AND P1, PT, R12, 0x1, PT ;  /* 0x000000010c00780c */ /* 0x000fe20003f25270 */
[----:B------:R-:W-:Y:S02]  /*7500*/  IMAD.MOV.U32 R12, RZ, RZ, 0x2 ;  /* 0x00000002ff0c7424 */ /* 0x000fe400078e00ff */
[----:B------:R-:W-:Y:S01]  /*7510*/  IMAD R45, R3, 0x2, R10 ;  /* 0x00000002032d7824 */ /* 0x000fe200078e020a */
[----:B0-----:R-:W-:Y:S01]  /*7520*/  PRMT R6, R28, 0x9910, RZ ;  /* 0x000099101c067816 */ /* 0x001fe200000000ff */
[----:B------:R-:W0:Y:S03]  /*7530*/  POPC R17, R33 ;  /* 0x0000002100117309 */ /* 0x000e260000000000 */
[----:B------:R-:W-:-:S02]  /*7540*/  ISETP.NE.AND P2, PT, R6, 0x1, PT ;  /* 0x000000010600780c */ /* 0x000fc40003f45270 */
[----:B------:R-:W-:Y:S02]  /*7550*/  SEL R6, RZ, 0x1, P1 ;  /* 0x00000001ff067807 */ /* 0x000fe40000800000 */
[----:B--2---:R-:W-:Y:S01]  /*7560*/  PRMT R7, R19, 0x9910, RZ ;  /* 0x0000991013077816 */ /* 0x004fe200000000ff */
[----:B------:R-:W-:Y:S01]  /*7570*/  @P1 IMAD.MOV R12, RZ, RZ, 0x1 ;  /* 0x00000001ff0c1424 */ /* 0x000fe200078e02ff */
[----:B---3--:R-:W1:Y:S01]  /*7580*/  POPC R15, R31 ;  /* 0x0000001f000f7309 */ /* 0x008e620000000000 */
[----:B------:R-:W-:Y:S02]  /*7590*/  @P0 IMAD.MOV R12, RZ, RZ, R6 ;  /* 0x000000ffff0c0224 */ /* 0x000fe400078e0206 */
[----:B------:R-:W-:Y:S02]  /*75a0*/  IMAD.MOV.U32 R8, RZ, RZ, R7 ;  /* 0x000000ffff087224 */ /* 0x000fe400078e0007 */
[----:B------:R4:W2:Y:S01]  /*75b0*/  LDC.64 R6, c[0x3][R0+0x40] ;  /* 0x00c0100000067b82 */ /* 0x0008a20000000a00 */
[----:B0-----:R-:W-:Y:S01]  /*75c0*/  PRMT R13, R17, 0x9910, RZ ;  /* 0x00009910110d7816 */ /* 0x001fe200000000ff */
[----:B------:R-:W-:Y:S01]  /*75d0*/  VIADD R40, R12, 0x1 ;  /* 0x000000010c287836 */ /* 0x000fe20000000000 */
[----:B------:R-:W-:Y:S01]  /*75e0*/  ISETP.NE.AND P0, PT, R8, 0x1, PT ;  /* 0x000000010800780c */ /* 0x000fe20003f05270 */
[----:B------:R-:W-:Y:S01]  /*75f0*/  @P2 IMAD.MOV R40, RZ, RZ, R12 ;  /* 0x000000ffff282224 */ /* 0x000fe200078e020c */
[----:B------:R-:W4:Y:S01]  /*7600*/  POPC R41, R20 ;  /* 0x0000001400297309 */ /* 0x000f220000000000 */
[----:B------:R-:W-:Y:S01]  /*7610*/  IMAD.MOV.U32 R8, RZ, RZ, R13 ;  /* 0x000000ffff087224 */ /* 0x000fe200078e000d */
[----:B------:R-:W-:Y:S01]  /*7620*/  LDS.U16 R12, [R42] ;  /* 0x000000002a0c7984 */ /* 0x000fe20000000400 */
[----:B------:R-:W-:Y:S01]  /*7630*/  VIADD R2, R40, 0x1 ;  /* 0x0000000128027836 */ /* 0x000fe20000000000 */
[----:B-1----:R-:W-:-:S02]  /*7640*/  PRMT R43, R15, 0x9910, RZ ;  /* 0x000099100f2b7816 */ /* 0x002fc400000000ff */
[----:B------:R-:W0:Y:S01]  /*7650*/  LDS.U16 R42, [R45] ;  /* 0x000000002d2a7984 */ /* 0x000e220000000400 */
[----:B------:R-:W-:Y:S01]  /*7660*/  ISETP.NE.AND P1, PT, R8, 0x1, PT ;  /* 0x000000010800780c */ /* 0x000fe20003f25270 */
[----:B------:R-:W1:Y:S01]  /*7670*/  POPC R13, R29 ;  /* 0x0000001d000d7309 */ /* 0x000e620000000000 */
[----:B------:R4:W3:Y:S02]  /*7680*/  LDC.64 R8, c[0x3][R0+0x48] ;  /* 0x00c0120000087b82 */ /* 0x0008e40000000a00 */
[----:B------:R-:W-:Y:S01]  /*7690*/  @P0 IMAD.MOV R2, RZ, RZ, R40 ;  /* 0x000000ffff020224 */ /* 0x000fe200078e0228 */
[----:B------:R-:W-:Y:S01]  /*76a0*/  ISETP.NE.AND P0, PT, R43, 0x1, PT ;  /* 0x000000012b00780c */ /* 0x000fe20003f05270 */
[----:B------:R-:W3:Y:S02]  /*76b0*/  LDS.U16 R40, [R44] ;  /* 0x000000002c287984 */ /* 0x000ee40000000400 */
[----:B------:R-:W-:Y:S01]  /*76c0*/  VIADD R3, R2, 0x1 ;  /* 0x0000000102037836 */ /* 0x000fe20000000000 */
[----:B------:R-:W5:Y:S01]  /*76d0*/  POPC R43, R18 ;  /* 0x00000012002b7309 */ /* 0x000f620000000000 */
[----:B----4-:R-:W-:Y:S01]  /*76e0*/  PRMT R0, R41, 0x9910, RZ ;  /* 0x0000991029007816 */ /* 0x010fe200000000ff */
[----:B------:R-:W-:-:S02]  /*76f0*/  IMAD R47, R4, 0x2, R10 ;  /* 0x00000002042f7824 */ /* 0x000fc400078e020a */
[----:B------:R-:W-:-:S03]  /*7700*/  @P1 IMAD.MOV R3, RZ, RZ, R2 ;  /* 0x000000ffff031224 */ /* 0x000fc600078e0202 */
[----:B------:R-:W4:Y:S01]  /*7710*/  LDS.U16 R44, [R47] ;  /* 0x000000002f2c7984 */ /* 0x000f220000000400 */
[----:B-1----:R-:W-:Y:S01]  /*7720*/  PRMT R46, R13, 0x9910, RZ ;  /* 0x000099100d2e7816 */ /* 0x002fe200000000ff */
[----:B------:R-:W1:Y:S01]  /*7730*/  POPC R4, R16 ;  /* 0x0000001000047309 */ /* 0x000e620000000000 */
[----:B------:R-:W-:Y:S02]  /*7740*/  VIADD R2, R3, 0x1 ;  /* 0x0000000103027836 */ /* 0x000fe40000000000 */
[----:B------:R-:W-:Y:S01]  /*7750*/  ISETP.NE.AND P1, PT, R46, 0x1, PT ;  /* 0x000000012e00780c */ /* 0x000fe20003f25270 */
[----:B------:R-:W-:Y:S02]  /*7760*/  IMAD R46, R5, 0x2, R10 ;  /* 0x00000002052e7824 */ /* 0x000fe400078e020a */
[----:B------:R-:W-:Y:S01]  /*7770*/  @P0 IMAD.MOV R2, RZ, RZ, R3 ;  /* 0x000000ffff020224 */ /* 0x000fe200078e0203 */
[----:B------:R-:W-:Y:S01]  /*7780*/  ISETP.NE.AND P0, PT, R0, 0x1, PT ;  /* 0x000000010000780c */ /* 0x000fe20003f05270 */
[----:B-----5:R-:W5:Y:S01]  /*7790*/  POPC R5, R14 ;  /* 0x0000000e00057309 */ /* 0x020f620000000000 */
[----:B------:R-:W-:Y:S01]  /*77a0*/  PRMT R3, R43, 0x9910, RZ ;  /* 0x000099102b037816 */ /* 0x000fe200000000ff */
[----:B------:R-:W4:Y:S01]  /*77b0*/  LDS.U16 R46, [R46] ;  /* 0x000000002e2e7984 */ /* 0x000f220000000400 */
[----:B------:R-:W-:-:S05]  /*77c0*/  VIADD R0, R2, 0x1 ;  /* 0x0000000102007836 */ /* 0x000fca0000000000 */
[----:B------:R-:W-:Y:S01]  /*77d0*/  @P1 IMAD.MOV R0, RZ, RZ, R2 ;  /* 0x000000ffff001224 */ /* 0x000fe200078e0202 */
[----:B------:R-:W-:Y:S01]  /*77e0*/  ISETP.NE.AND P1, PT, R3, 0x1, PT ;  /* 0x000000010300780c */ /* 0x000fe20003f25270 */
[--C-:B--2---:R-:W-:Y:S01]  /*77f0*/  IMAD R50, R6, 0x2, R10.reuse ;  /* 0x0000000206327824 */ /* 0x104fe200078e020a */
[----:B-1----:R-:W-:Y:S01]  /*7800*/  PRMT R3, R4, 0x9910, RZ ;  /* 0x0000991004037816 */ /* 0x002fe200000000ff */
[----:B------:R-:W-:Y:S01]  /*7810*/  IMAD R48, R7, 0x2, R10 ;  /* 0x0000000207307824 */ /* 0x000fe200078e020a */
[----:B0-----:R-:W-:Y:S01]  /*7820*/  POPC R53, R42 ;  /* 0x0000002a00357309 */ /* 0x001fe20000000000 */
[----:B------:R-:W-:Y:S02]  /*7830*/  VIADD R2, R0, 0x1 ;  /* 0x0000000100027836 */ /* 0x000fe40000000000 */
[----:B------:R-:W0:Y:S01]  /*7840*/  LDS.U16 R50, [R50] ;  /* 0x0000000032327984 */ /* 0x000e220000000400 */
[----:B------:R-:W-:Y:S01]  /*7850*/  @P0 IMAD.MOV R2, RZ, RZ, R0 ;  /* 0x000000ffff020224 */ /* 0x000fe200078e0200 */
[----:B------:R-:W-:-:S02]  /*7860*/  ISETP.NE.AND P0, PT, R3, 0x1, PT ;  /* 0x000000010300780c */ /* 0x000fc40003f05270 */
[----:B------:R-:W1:Y:S01]  /*7870*/  LDS.U16 R48, [R48] ;  /* 0x0000000030307984 */ /* 0x000e620000000400 */
[----:B------:R-:W2:Y:S01]  /*7880*/  POPC R7, R12 ;  /* 0x0000000c00077309 */ /* 0x000ea20000000000 */
[----:B-----5:R-:W-:Y:S01]  /*7890*/  PRMT R3, R5, 0x9910, RZ ;  /* 0x0000991005037816 */ /* 0x020fe200000000ff */
[----:B------:R-:W-:Y:S02]  /*78a0*/  VIADD R0, R2, 0x1 ;  /* 0x0000000102007836 */ /* 0x000fe40000000000 */
[----:B---3--:R-:W-:Y:S02]  /*78b0*/  IMAD R8, R8, 0x2, R10 ;  /* 0x0000000208087824 */ /* 0x008fe400078e020a */
[----:B------:R-:W-:Y:S01]  /*78c0*/  @P1 IMAD.MOV R0, RZ, RZ, R2 ;  /* 0x000000ffff001224 */ /* 0x000fe200078e0202 */
[----:B------:R-:W-:Y:S01]  /*78d0*/  ISETP.NE.AND P1, PT, R3, 0x1, PT ;  /* 0x000000010300780c */ /* 0x000fe20003f25270 */
[----:B------:R-:W3:Y:S01]  /*78e0*/  POPC R6, R40 ;  /* 0x0000002800067309 */ /* 0x000ee20000000000 */
[----:B------:R5:W1:Y:S01]  /*78f0*/  LDS.U16 R56, [R8] ;  /* 0x0000000008387984 */ /* 0x000a620000000400 */
[----:B------:R-:W-:-:S02]  /*7900*/  VIADD R2, R0, 0x1 ;  /* 0x0000000100027836 */ /* 0x000fc40000000000 */
[----:B------:R-:W-:Y:S02]  /*7910*/  @P0 IMAD.MOV R2, RZ, RZ, R0 ;  /* 0x000000ffff020224 */ /* 0x000fe400078e0200 */
[----:B------:R-:W-:Y:S01]  /*7920*/  IMAD R9, R9, 0x2, R10 ;  /* 0x0000000209097824 */ /* 0x000fe200078e020a */
[----:B--2---:R-:W-:Y:S01]  /*7930*/  PRMT R3, R7, 0x9910, RZ ;  /* 0x0000991007037816 */ /* 0x004fe200000000ff */
[----:B----4-:R-:W5:Y:S03]  /*7940*/  POPC R52, R44 ;  /* 0x0000002c00347309 */ /* 0x010f660000000000 */
[----:B------:R-:W2:Y:S01]  /*7950*/  LDS.U16 R54, [R9] ;  /* 0x0000000009367984 */ /* 0x000ea20000000400 */
[----:B------:R-:W-:Y:S01]  /*7960*/  IMAD.MOV.U32 R0, RZ, RZ, R3 ;  /* 0x000000ffff007224 */ /* 0x000fe200078e0003 */
[----:B---3--:R-:W-:-:S03]  /*7970*/  PRMT R3, R6, 0x9910, RZ ;  /* 0x0000991006037816 */ /* 0x008fc600000000ff */
[----:B------:R-:W3:Y:S01]  /*7980*/  POPC R51, R46 ;  /* 0x0000002e00337309 */ /* 0x000ee20000000000 */
[----:B------:R-:W-:Y:S01]  /*7990*/  ISETP.NE.AND P0, PT, R0, 0x1, PT ;  /* 0x000000010000780c */ /* 0x000fe20003f05270 */
[----:B------:R-:W-:Y:S02]  /*79a0*/  VIADD R0, R2, 0x1 ;  /* 0x0000000102007836 */ /* 0x000fe40000000000 */
[----:B------:R-:W-:Y:S01]  /*79b0*/  @P1 IMAD.MOV R0, RZ, RZ, R2 ;  /* 0x000000ffff001224 */ /* 0x000fe200078e0202 */
[----:B------:R-:W-:Y:S02]  /*79c0*/  ISETP.NE.AND P1, PT, R3, 0x1, PT ;  /* 0x000000010300780c */ /* 0x000fe40003f25270 */
[----:B------:R-:W-:Y:S01]  /*79d0*/  PRMT R3, R53, 0x9910, RZ ;  /* 0x0000991035037816 */ /* 0x000fe200000000ff */
[----:B------:R-:W-:Y:S01]  /*79e0*/  VIADD R2, R0, 0x1 ;  /* 0x0000000100027836 */ /* 0x000fe20000000000 */
[----:B-----5:R-:W-:Y:S01]  /*79f0*/  PRMT R8, R52, 0x9910, RZ ;  /* 0x0000991034087816 */ /* 0x020fe200000000ff */
[----:B0-----:R-:W0:Y:S04]  /*7a00*/  POPC R49, R50 ;  /* 0x0000003200317309 */ /* 0x001e280000000000 */
[----:B------:R-:W-:Y:S01]  /*7a10*/  @P0 IMAD.MOV R2, RZ, RZ, R0 ;  /* 0x000000ffff020224 */ /* 0x000fe200078e0200 */
[----:B------:R-:W-:Y:S01]  /*7a20*/  ISETP.NE.AND P0, PT, R3, 0x1, PT ;  /* 0x000000010300780c */ /* 0x000fe20003f05270 */
[----:B------:R-:W-:-:S02]  /*7a30*/  IMAD.MOV.U32 R3, RZ, RZ, R8 ;  /* 0x000000ffff037224 */ /* 0x000fc400078e0008 */
[----:B------:R-:W-:Y:S01]  /*7a40*/  VIADD R0, R2, 0x1 ;  /* 0x0000000102007836 */ /* 0x000fe20000000000 */
[----:B-1----:R-:W1:Y:S01]  /*7a50*/  POPC R47, R48 ;  /* 0x00000030002f7309 */ /* 0x002e620000000000 */
[----:B------:R-:W-:Y:S01]  /*7a60*/  @P1 IMAD.MOV R0, RZ, RZ, R2 ;  /* 0x000000ffff001224 */ /* 0x000fe200078e0202 */
[----:B------:R-:W-:Y:S02]  /*7a70*/  ISETP.NE.AND P1, PT, R3, 0x1, PT ;  /* 0x000000010300780c */ /* 0x000fe40003f25270 */
[----:B---3--:R-:W-:Y:S01]  /*7a80*/  PRMT R3, R51, 0x9910, RZ ;  /* 0x0000991033037816 */ /* 0x008fe200000000ff */
[----:B------:R-:W-:Y:S01]  /*7a90*/  VIADD R2, R0, 0x1 ;  /* 0x0000000100027836 */ /* 0x000fe20000000000 */
[----:B0-----:R-:W-:Y:S02]  /*7aa0*/  PRMT R8, R49, 0x9910, RZ ;  /* 0x0000991031087816 */ /* 0x001fe400000000ff */
[----:B------:R-:W0:Y:S01]  /*7ab0*/  POPC R45, R56 ;  /* 0x00000038002d7309 */ /* 0x000e220000000000 */
[----:B------:R-:W-:Y:S01]  /*7ac0*/  @P0 IMAD.MOV R2, RZ, RZ, R0 ;  /* 0x000000ffff020224 */ /* 0x000fe200078e0200 */
[----:B------:R-:W-:Y:S01]  /*7ad0*/  ISETP.NE.AND P0, PT, R3, 0x1, PT ;  /* 0x000000010300780c */ /* 0x000fe20003f05270 */
[----:B------:R-:W-:-:S02]  /*7ae0*/  IMAD.MOV.U32 R3, RZ, RZ, R8 ;  /* 0x000000ffff037224 */ /* 0x000fc400078e0008 */
[----:B------:R-:W-:Y:S02]  /*7af0*/  VIADD R0, R2, 0x1 ;  /* 0x0000000102007836 */ /* 0x000fe40000000000 */
[----:B------:R-:W-:Y:S01]  /*7b00*/  @P1 IMAD.MOV R0, RZ, RZ, R2 ;  /* 0x000000ffff001224 */ /* 0x000fe200078e0202 */
[----:B------:R-:W-:Y:S01]  /*7b10*/  ISETP.NE.AND P1, PT, R3, 0x1, PT ;  /* 0x000000010300780c */ /* 0x000fe20003f25270 */
[----:B--2---:R-:W2:Y:S01]  /*7b20*/  POPC R9, R54 ;  /* 0x0000003600097309 */ /* 0x004ea20000000000 */
[----:B-1----:R-:W-:Y:S01]  /*7b30*/  PRMT R3, R47, 0x9910, RZ ;  /* 0x000099102f037816 */ /* 0x002fe200000000ff */
[----:B------:R-:W-:Y:S01]  /*7b40*/  VIADD R2, R0, 0x1 ;  /* 0x0000000100027836 */ /* 0x000fe20000000000 */
[----:B0-----:R-:W-:-:S03]  /*7b50*/  PRMT R8, R45, 0x9910, RZ ;  /* 0x000099102d087816 */ /* 0x001fc600000000ff */
[----:B------:R-:W-:Y:S01]  /*7b60*/  @P0 IMAD.MOV R2, RZ, RZ, R0 ;  /* 0x000000ffff020224 */ /* 0x000fe200078e0200 */
[----:B------:R-:W-:Y:S01]  /*7b70*/  ISETP.NE.AND P0, PT, R3, 0x1, PT ;  /* 0x000000010300780c */ /* 0x000fe20003f05270 */
[----:B------:R-:W-:Y:S02]  /*7b80*/  IMAD.MOV.U32 R3, RZ, RZ, R8 ;  /* 0x000000ffff037224 */ /* 0x000fe400078e0008 */
[----:B------:R-:W-:Y:S02]  /*7b90*/  VIADD R0, R2, 0x1 ;  /* 0x0000000102007836 */ /* 0x000fe40000000000 */
[----:B------:R-:W-:Y:S01]  /*7ba0*/  @P1 IMAD.MOV R0, RZ, RZ, R2 ;  /* 0x000000ffff001224 */ /* 0x000fe200078e0202 */
[----:B------:R-:W-:Y:S02]  /*7bb0*/  ISETP.NE.AND P1, PT, R3, 0x1, PT ;  /* 0x000000010300780c */ /* 0x000fe40003f25270 */
[----:B------:R-:W0:Y:S01]  /*7bc0*/  I2F.U16 R3, R38 ;  /* 0x0000002600037306 */ /* 0x000e220000101000 */
[----:B--2---:R-:W-:Y:S01]  /*7bd0*/  PRMT R8, R9, 0x9910, RZ ;  /* 0x0000991009087816 */ /* 0x004fe200000000ff */
[----:B------:R-:W-:-:S03]  /*7be0*/  VIADD R2, R0, 0x1 ;  /* 0x0000000100027836 */ /* 0x000fc60000000000 */
[----:B------:R-:W-:Y:S01]  /*7bf0*/  @P0 IMAD.MOV R2, RZ, RZ, R0 ;  /* 0x000000ffff020224 */ /* 0x000fe200078e0200 */
[----:B------:R-:W-:Y:S01]  /*7c00*/  ISETP.NE.AND P2, PT, R8, 0x1, PT ;  /* 0x000000010800780c */ /* 0x000fe20003f45270 */
[----:B------:R-:W-:Y:S02]  /*7c10*/  FFMA R8, R55, -R58, 1 ;  /* 0x3f80000037087423 */ /* 0x000fe4000000083a */
[----:B------:R-:W-:Y:S02]  /*7c20*/  VIADD R0, R2, 0x1 ;  /* 0x0000000102007836 */ /* 0x000fe40000000000 */
[----:B------:R-:W-:Y:S01]  /*7c30*/  FFMA R8, R8, R55, 0.11111111193895339966 ;  /* 0x3de38e3908087423 */ /* 0x000fe20000000037 */
[----:B------:R-:W-:Y:S01]  /*7c40*/  @P1 IMAD.MOV R0, RZ, RZ, R2 ;  /* 0x000000ffff001224 */ /* 0x000fe200078e0202 */
[----:B0-----:R-:W0:Y:S02]  /*7c50*/  FCHK P0, R3, 9 ;  /* 0x4110000003007902 */ /* 0x001e240000000000 */
[----:B------:R-:W-:Y:S01]  /*7c60*/  FFMA R55, R3, R8, RZ ;  /* 0x0000000803377223 */ /* 0x000fe200000000ff */
[----:B------:R-:W-:-:S03]  /*7c70*/  VIADD R2, R0, 0x1 ;  /* 0x0000000100027836 */ /* 0x000fc60000000000 */
[----:B------:R-:W-:Y:S02]  /*7c80*/  @P2 IMAD.MOV R2, RZ, RZ, R0 ;  /* 0x000000ffff022224 */ /* 0x000fe400078e0200 */
[----:B------:R-:W-:-:S04]  /*7c90*/  FFMA R57, R55, -9, R3 ;  /* 0xc110000037397823 */ /* 0x000fc80000000003 */
[----:B------:R-:W-:Y:S01]  /*7ca0*/  FFMA R8, R8, R57, R55 ;  /* 0x0000003908087223 */ /* 0x000fe20000000037 */
[----:B------:R-:W-:Y:S01]  /*7cb0*/  I2FP.F32.U32 R0, R2 ;  /* 0x0000000200007245 */ /* 0x000fe20000201000 */
[----:B0-----:R-:W-:Y:S06]  /*7cc0*/  @!P0 BRA `(.L_x_150) ;  /* 0x0000000000108947 */ /* 0x001fec0003800000 */
[----:B------:R-:W-:Y:S01]  /*7cd0*/  IMAD.MOV.U32 R2, RZ, RZ, 0x41100000 ;  /* 0x41100000ff027424 */ /* 0x000fe200078e00ff */
[----:B------:R-:W-:-:S07]  /*7ce0*/  MOV R55, 0x7d00 ;  /* 0x00007d0000377802 */ /* 0x000fce0000000f00 */
[----:B------:R-:W-:Y:S05]  /*7cf0*/  CALL.REL.NOINC `($__internal_1_$__cuda_sm3x_div_rn_noftz_f32_slowpath) ;  /* 0x0000004000e07944 */ /* 0x000fea0003c00000 */
[----:B------:R-:W-:-:S07]  /*7d00*/  IMAD.MOV.U32 R8, RZ, RZ, R57 ;  /* 0x000000ffff087224 */ /* 0x000fce00078e0039 */
.L_x_150:
[----:B------:R-:W-:Y:S05]  /*7d10*/  BSYNC.RECONVERGENT B6 ;  /* 0x0000000000067941 */ /* 0x000fea0003800200 */
.L_x_149:
[----:B------:R-:W-:Y:S01]  /*7d20*/  LOP3.LUT R2, R28, 0xffff, RZ, 0xc0, !PT ;  /* 0x0000ffff1c027812 */ /* 0x000fe200078ec0ff */
[----:B------:R-:W-:Y:S01]  /*7d30*/  BSSY.RECONVERGENT B6, `(.L_x_151) ;  /* 0x0000091000067945 */ /* 0x000fe20003800200 */
[-C--:B------:R-:W-:Y:S02]  /*7d40*/  LOP3.LUT R28, R37, R39.reuse, RZ, 0xc0, !PT ;  /* 0x00000027251c7212 */ /* 0x080fe400078ec0ff */
[----:B------:R-:W-:Y:S02]  /*7d50*/  ISETP.GE.U32.AND P2, PT, R2, 0x2, PT ;  /* 0x000000020200780c */ /* 0x000fe40003f46070 */
[----:B------:R-:W-:Y:S02]  /*7d60*/  LOP3.LUT R2, R19, 0xffff, RZ, 0xc0, !PT ;  /* 0x0000ffff13027812 */ /* 0x000fe400078ec0ff */
[----:B------:R-:W-:Y:S01]  /*7d70*/  LOP3.LUT R19, R36, R39, RZ, 0xc0, !PT ;  /* 0x0000002724137212 */ /* 0x000fe200078ec0ff */
[----:B------:R-:W0:Y:S01]  /*7d80*/  POPC R28, R28 ;  /* 0x0000001c001c7309 */ /* 0x000e220000000000 */
[----:B------:R-:W-:-:S02]  /*7d90*/  ISETP.GE.U32.AND P3, PT, R2, 0x2, PT ;  /* 0x000000020200780c */ /* 0x000fc40003f66070 */
[----:B------:R-:W-:Y:S02]  /*7da0*/  LOP3.LUT R17, R17, 0xffff, RZ, 0xc0, !PT ;  /* 0x0000ffff11117812 */ /* 0x000fe400078ec0ff */
[----:B------:R-:W-:Y:S02]  /*7db0*/  LOP3.LUT R30, R30, 0xffff, RZ, 0xc0, !PT ;  /* 0x0000ffff1e1e7812 */ /* 0x000fe400078ec0ff */
[----:B------:R-:W-:Y:S01]  /*7dc0*/  ISETP.GE.U32.AND P4, PT, R17, 0x2, PT ;  /* 0x000000021100780c */ /* 0x000fe20003f86070 */
[----:B------:R-:W1:Y:S01]  /*7dd0*/  POPC R19, R19 ;  /* 0x0000001300137309 */ /* 0x000e620000000000 */
[----:B------:R-:W-:Y:S02]  /*7de0*/  @P2 LOP3.LUT R3, R35, R39, RZ, 0xc0, !PT ;  /* 0x0000002723032212 */ /* 0x000fe400078ec0ff */
[----:B------:R-:W-:Y:S02]  /*7df0*/  ISETP.GE.U32.AND P1, PT, R30, 0x2, PT ;  /* 0x000000021e00780c */ /* 0x000fe40003f26070 */
[----:B------:R-:W-:-:S02]  /*7e00*/  LOP3.LUT R15, R15, 0xffff, RZ, 0xc0, !PT ;  /* 0x0000ffff0f0f7812 */ /* 0x000fc400078ec0ff */
[----:B------:R-:W-:Y:S01]  /*7e10*/  LOP3.LUT R32, R32, 0xffff, RZ, 0xc0, !PT ;  /* 0x0000ffff20207812 */ /* 0x000fe200078ec0ff */
[----:B------:R-:W2:Y:S01]  /*7e20*/  @P2 POPC R3, R3 ;  /* 0x0000000300032309 */ /* 0x000ea20000000000 */
[----:B------:R-:W-:Y:S02]  /*7e30*/  LOP3.LUT R13, R13, 0xffff, RZ, 0xc0, !PT ;  /* 0x0000ffff0d0d7812 */ /* 0x000fe400078ec0ff */
[----:B------:R-:W-:Y:S02]  /*7e40*/  ISETP.GE.U32.AND P5, PT, R15, 0x2, PT ;  /* 0x000000020f00780c */ /* 0x000fe40003fa6070 */
[----:B------:R-:W-:Y:S02]  /*7e50*/  ISETP.GT.U32.AND P0, PT, R32, 0x1, PT ;  /* 0x000000012000780c */ /* 0x000fe40003f04070 */
[----:B------:R-:W-:Y:S02]  /*7e60*/  @P3 LOP3.LUT R34, R34, R39, RZ, 0xc0, !PT ;  /* 0x0000002722223212 */ /* 0x000fe400078ec0ff */
[----:B------:R-:W-:Y:S01]  /*7e70*/  ISETP.GE.U32.AND P6, PT, R13, 0x2, PT ;  /* 0x000000020d00780c */ /* 0x000fe20003fc6070 */
[----:B------:R-:W-:Y:S01]  /*7e80*/  IMAD.MOV.U32 R13, RZ, RZ, 0x2 ;  /* 0x00000002ff0d7424 */ /* 0x000fe200078e00ff */
[----:B0-----:R-:W-:-:S02]  /*7e90*/  SEL R28, R28, RZ, P0 ;  /* 0x000000ff1c1c7207 */ /* 0x001fc40000000000 */
[----:B-1----:R-:W-:Y:S01]  /*7ea0*/  SEL R19, R19, RZ, P1 ;  /* 0x000000ff13137207 */ /* 0x002fe20000800000 */
[----:B------:R-:W0:Y:S01]  /*7eb0*/  @P3 POPC R34, R34 ;  /* 0x0000002200223309 */ /* 0x000e220000000000 */
[----:B------:R-:W-:Y:S02]  /*7ec0*/  SEL R2, RZ, 0x1, !P0 ;  /* 0x00000001ff027807 */ /* 0x000fe40004000000 */
[-C--:B------:R-:W-:Y:S01]  /*7ed0*/  @P4 LOP3.LUT R33, R33, R39.reuse, RZ, 0xc0, !PT ;  /* 0x0000002721214212 */ /* 0x080fe200078ec0ff */
[----:B------:R-:W-:Y:S01]  /*7ee0*/  IMAD.IADD R28, R28, 0x1, R19 ;  /* 0x000000011c1c7824 */ /* 0x000fe200078e0213 */
[----:B------:R-:W-:Y:S02]  /*7ef0*/  LOP3.LUT R41, R41, 0xffff, RZ, 0xc0, !PT ;  /* 0x0000ffff29297812 */ /* 0x000fe400078ec0ff */
[----:B------:R-:W-:Y:S01]  /*7f00*/  @P1 SEL R2, R13, 0x1, P0 ;  /* 0x000000010d021807 */ /* 0x000fe20000000000 */
[----:B------:R-:W1:Y:S01]  /*7f10*/  @P4 POPC R30, R33 ;  /* 0x00000021001e4309 */ /* 0x000e620000000000 */
[----:B------:R-:W-:Y:S01]  /*7f20*/  ISETP.GE.U32.AND P0, PT, R41, 0x2, PT ;  /* 0x000000022900780c */ /* 0x000fe20003f06070 */
[----:B--2---:R-:W-:Y:S01]  /*7f30*/  @P2 IMAD.IADD R28, R28, 0x1, R3 ;  /* 0x000000011c1c2824 */ /* 0x004fe200078e0203 */
[----:B------:R-:W-:Y:S01]  /*7f40*/  LOP3.LUT R43, R43, 0xffff, RZ, 0xc0, !PT ;  /* 0x0000ffff2b2b7812 */ /* 0x000fe200078ec0ff */
[----:B------:R-:W-:Y:S01]  /*7f50*/  @P2 VIADD R2, R2, 0x1 ;  /* 0x0000000102022836 */ /* 0x000fe20000000000 */
[----:B------:R-:W-:-:S02]  /*7f60*/  @P5 LOP3.LUT R31, R31, R39, RZ, 0xc0, !PT ;  /* 0x000000271f1f5212 */ /* 0x000fc400078ec0ff */
[----:B------:R-:W-:Y:S01]  /*7f70*/  ISETP.GE.U32.AND P1, PT, R43, 0x2, PT ;  /* 0x000000022b00780c */ /* 0x000fe20003f26070 */
[----:B------:R-:W-:Y:S01]  /*7f80*/  @P3 VIADD R2, R2, 0x1 ;  /* 0x0000000102023836 */ /* 0x000fe20000000000 */
[----:B------:R-:W-:Y:S01]  /*7f90*/  LOP3.LUT R4, R4, 0xffff, RZ, 0xc0, !PT ;  /* 0x0000ffff04047812 */ /* 0x000fe200078ec0ff */
[----:B------:R-:W2:Y:S01]  /*7fa0*/  @P5 POPC R32, R31 ;  /* 0x0000001f00205309 */ /* 0x000ea20000000000 */
[----:B------:R-:W-:Y:S01]  /*7fb0*/  LOP3.LUT R3, R28, 0xffff, RZ, 0xc0, !PT ;  /* 0x0000ffff1c037812 */ /* 0x000fe200078ec0ff */
[----:B------:R-:W-:Y:S01]  /*7fc0*/  @P4 VIADD R2, R2, 0x1 ;  /* 0x0000000102024836 */ /* 0x000fe20000000000 */
[----:B------:R-:W-:Y:S01]  /*7fd0*/  ISETP.GE.U32.AND P2, PT, R4, 0x2, PT ;  /* 0x000000020400780c */ /* 0x000fe20003f46070 */
[----:B------:R-:W-:Y:S01]  /*7fe0*/  IMAD.MOV.U32 R4, RZ, RZ, RZ ;  /* 0x000000ffff047224 */ /* 0x000fe200078e00ff */
[----:B------:R-:W-:Y:S01]  /*7ff0*/  LOP3.LUT R5, R5, 0xffff, RZ, 0xc0, !PT ;  /* 0x0000ffff05057812 */ /* 0x000fe200078ec0ff */
[----:B0-----:R-:W-:Y:S01]  /*8000*/  @P3 IMAD.IADD R3, R3, 0x1, R34 ;  /* 0x0000000103033824 */ /* 0x001fe200078e0222 */
[-C--:B------:R-:W-:Y:S01]  /*8010*/  @P6 LOP3.LUT R29, R29, R39.reuse, RZ, 0xc0, !PT ;  /* 0x000000271d1d6212 */ /* 0x080fe200078ec0ff */
[----:B------:R-:W-:Y:S01]  /*8020*/  @P5 VIADD R2, R2, 0x1 ;  /* 0x0000000102025836 */ /* 0x000fe20000000000 */
[----:B------:R-:W-:Y:S01]  /*8030*/  ISETP.GE.U32.AND P3, PT, R5, 0x2, PT ;  /* 0x000000020500780c */ /* 0x000fe20003f66070 */
[----:B-1----:R-:W-:Y:S01]  /*8040*/  @P4 IMAD.IADD R3, R3, 0x1, R30 ;  /* 0x0000000103034824 */ /* 0x002fe200078e021e */
[----:B------:R-:W-:Y:S01]  /*8050*/  LOP3.LUT R7, R7, 0xffff, RZ, 0xc0, !PT ;  /* 0x0000ffff07077812 */ /* 0x000fe200078ec0ff */
[----:B------:R-:W0:Y:S01]  /*8060*/  @P6 POPC R36, R29 ;  /* 0x0000001d00246309 */ /* 0x000e220000000000 */
[-C--:B------:R-:W-:Y:S01]  /*8070*/  @P0 LOP3.LUT R20, R20, R39.reuse, RZ, 0xc0, !PT ;  /* 0x0000002714140212 */ /* 0x080fe200078ec0ff */
[----:B------:R-:W-:Y:S01]  /*8080*/  @P6 VIADD R2, R2, 0x1 ;  /* 0x0000000102026836 */ /* 0x000fe20000000000 */
[----:B------:R-:W-:Y:S01]  /*8090*/  ISETP.GE.U32.AND P4, PT, R7, 0x2, PT ;  /* 0x000000020700780c */ /* 0x000fe20003f86070 */
[----:B--2---:R-:W-:Y:S01]  /*80a0*/  @P5 IMAD.IADD R3, R3, 0x1, R32 ;  /* 0x0000000103035824 */ /* 0x004fe200078e0220 */
[-C--:B------:R-:W-:Y:S01]  /*80b0*/  @P1 LOP3.LUT R18, R18, R39.reuse, RZ, 0xc0, !PT ;  /* 0x0000002712121212 */ /* 0x080fe200078ec0ff */
[----:B------:R-:W-:Y:S01]  /*80c0*/  @P0 VIADD R2, R2, 0x1 ;  /* 0x0000000102020836 */ /* 0x000fe20000000000 */
[----:B------:R-:W-:Y:S01]  /*80d0*/  LOP3.LUT R6, R6, 0xffff, RZ, 0xc0, !PT ;  /* 0x0000ffff06067812 */ /* 0x000fe200078ec0ff */
[----:B------:R-:W1:Y:S01]  /*80e0*/  @P0 POPC R20, R20 ;  /* 0x0000001400140309 */ /* 0x000e620000000000 */
[----:B------:R-:W-:Y:S01]  /*80f0*/  @P2 LOP3.LUT R16, R16, R39, RZ, 0xc0, !PT ;  /* 0x0000002710102212 */ /* 0x000fe200078ec0ff */
[----:B------:R-:W-:Y:S01]  /*8100*/  @P1 VIADD R2, R2, 0x1 ;  /* 0x0000000102021836 */ /* 0x000fe20000000000 */
[----:B------:R-:W-:-:S02]  /*8110*/  ISETP.GE.U32.AND P5, PT, R6, 0x2, PT ;  /* 0x000000020600780c */ /* 0x000fc40003fa6070 */
[-C--:B------:R-:W-:Y:S01]  /*8120*/  @P3 LOP3.LUT R14, R14, R39.reuse, RZ, 0xc0, !PT ;  /* 0x000000270e0e3212 */ /* 0x080fe200078ec0ff */
[----:B------:R-:W-:Y:S01]  /*8130*/  @P2 VIADD R2, R2, 0x1 ;  /* 0x0000000102022836 */ /* 0x000fe20000000000 */
[----:B------:R-:W-:Y:S01]  /*8140*/  LOP3.LUT R53, R53, 0xffff, RZ, 0xc0, !PT ;  /* 0x0000ffff35357812 */ /* 0x000fe200078ec0ff */
[----:B------:R-:W2:Y:S01]  /*8150*/  @P1 POPC R18, R18 ;  /* 0x0000001200121309 */ /* 0x000ea20000000000 */
[-C--:B------:R-:W-:Y:S01]  /*8160*/  @P4 LOP3.LUT R12, R12, R39.reuse, RZ, 0xc0, !PT ;  /* 0x000000270c0c4212 */ /* 0x080fe200078ec0ff */
[----:B0-----:R-:W-:Y:S01]  /*8170*/  @P6 IMAD.IADD R3, R3, 0x1, R36 ;  /* 0x0000000103036824 */ /* 0x001fe200078e0224 */
[----:B------:R-:W-:Y:S01]  /*8180*/  ISETP.GE.U32.AND P6, PT, R53, 0x2, PT ;  /* 0x000000023500780c */ /* 0x000fe20003fc6070 */
[----:B------:R-:W-:Y:S01]  /*8190*/  @P3 VIADD R2, R2, 0x1 ;  /* 0x0000000102023836 */ /* 0x000fe20000000000 */
[----:B------:R-:W-:Y:S01]  /*81a0*/  LOP3.LUT R52, R52, 0xffff, RZ, 0xc0, !PT ;  /* 0x0000ffff34347812 */ /* 0x000fe200078ec0ff */
[----:B-1----:R-:W-:Y:S02]  /*81b0*/  @P0 IMAD.IADD R3, R3, 0x1, R20 ;  /* 0x0000000103030824 */ /* 0x002fe400078e0214 */
[----:B------:R-:W0:Y:S01]  /*81c0*/  @P2 POPC R16, R16 ;  /* 0x0000001000102309 */ /* 0x000e220000000000 */
[----:B------:R-:W-:Y:S01]  /*81d0*/  @P5 LOP3.LUT R40, R40, R39, RZ, 0xc0, !PT ;  /* 0x0000002728285212 */ /* 0x000fe200078ec0ff */
[----:B------:R-:W-:Y:S01]  /*81e0*/  @P4 VIADD R2, R2, 0x1 ;  /* 0x0000000102024836 */ /* 0x000fe20000000000 */
[----:B------:R-:W-:-:S02]  /*81f0*/  ISETP.GE.U32.AND P0, PT, R52, 0x2, PT ;  /* 0x000000023400780c */ /* 0x000fc40003f06070 */
[----:B------:R-:W-:Y:S01]  /*8200*/  LOP3.LUT R51, R51, 0xffff, RZ, 0xc0, !PT ;  /* 0x0000ffff33337812 */ /* 0x000fe200078ec0ff */
[----:B------:R-:W-:Y:S01]  /*8210*/  @P5 VIADD R2, R2, 0x1 ;  /* 0x0000000102025836 */ /* 0x000fe20000000000 */
[----:B------:R-:W-:Y:S01]  /*8220*/  LOP3.LUT R49, R49, 0xffff, RZ, 0xc0, !PT ;  /* 0x0000ffff31317812 */ /* 0x000fe200078ec0ff */
[----:B------:R-:W1:Y:S01]  /*8230*/  @P3 POPC R14, R14 ;  /* 0x0000000e000e3309 */ /* 0x000e620000000000 */
[----:B--2---:R-:W-:Y:S01]  /*8240*/  @P1 IMAD.IADD R3, R3, 0x1, R18 ;  /* 0x0000000103031824 */ /* 0x004fe200078e0212 */
[----:B------:R-:W-:Y:S01]  /*8250*/  ISETP.GE.U32.AND P1, PT, R51, 0x2, PT ;  /* 0x000000023300780c */ /* 0x000fe20003f26070 */
[----:B------:R-:W-:Y:S01]  /*8260*/  @P6 VIADD R2, R2, 0x1 ;  /* 0x0000000102026836 */ /* 0x000fe20000000000 */
[----:B------:R-:W-:Y:S02]  /*8270*/  LOP3.LUT R47, R47, 0xffff, RZ, 0xc0, !PT ;  /* 0x0000ffff2f2f7812 */ /* 0x000fe400078ec0ff */
[----:B------:R-:W-:Y:S01]  /*8280*/  @P6 LOP3.LUT R42, R42, R39, RZ, 0xc0, !PT ;  /* 0x000000272a2a6212 */ /* 0x000fe200078ec0ff */
[----:B0-----:R-:W-:Y:S01]  /*8290*/  @P2 IMAD.IADD R3, R3, 0x1, R16 ;  /* 0x0000000103032824 */ /* 0x001fe200078e0210 */
[----:B------:R-:W0:Y:S01]  /*82a0*/  @P4 POPC R12, R12 ;  /* 0x0000000c000c4309 */ /* 0x000e220000000000 */
[----:B------:R-:W-:Y:S01]  /*82b0*/  ISETP.GE.U32.AND P2, PT, R49, 0x2, PT ;  /* 0x000000023100780c */ /* 0x000fe20003f46070 */
[----:B------:R-:W-:Y:S01]  /*82c0*/  @P0 VIADD R2, R2, 0x1 ;  /* 0x0000000102020836 */ /* 0x000fe20000000000 */
[----:B------:R-:W-:-:S02]  /*82d0*/  LOP3.LUT R45, R45, 0xffff, RZ, 0xc0, !PT ;  /* 0x0000ffff2d2d7812 */ /* 0x000fc400078ec0ff */
[-C--:B------:R-:W-:Y:S01]  /*82e0*/  @P0 LOP3.LUT R44, R44, R39.reuse, RZ, 0xc0, !PT ;  /* 0x000000272c2c0212 */ /* 0x080fe200078ec0ff */
[----:B-1----:R-:W-:Y:S02]  /*82f0*/  @P3 IMAD.IADD R3, R3, 0x1, R14 ;  /* 0x0000000103033824 */ /* 0x002fe400078e020e */
[----:B------:R-:W1:Y:S01]  /*8300*/  @P5 POPC R40, R40 ;  /* 0x0000002800285309 */ /* 0x000e620000000000 */
[----:B------:R-:W-:Y:S01]  /*8310*/  ISETP.GE.U32.AND P3, PT, R47, 0x2, PT ;  /* 0x000000022f00780c */ /* 0x000fe20003f66070 */
[----:B------:R-:W-:Y:S01]  /*8320*/  @P1 VIADD R2, R2, 0x1 ;  /* 0x0000000102021836 */ /* 0x000fe20000000000 */
[-C--:B------:R-:W-:Y:S02]  /*8330*/  @P1 LOP3.LUT R46, R46, R39.reuse, RZ, 0xc0, !PT ;  /* 0x000000272e2e1212 */ /* 0x080fe400078ec0ff */
[----:B------:R-:W-:Y:S01]  /*8340*/  LOP3.LUT R9, R9, 0xffff, RZ, 0xc0, !PT ;  /* 0x0000ffff09097812 */ /* 0x000fe200078ec0ff */
[----:B------:R-:W-:Y:S01]  /*8350*/  @P2 VIADD R2, R2, 0x1 ;  /* 0x0000000102022836 */ /* 0x000fe20000000000 */
[----:B------:R-:W-:Y:S01]  /*8360*/  @P2 LOP3.LUT R50, R50, R39, RZ, 0xc0, !PT ;  /* 0x0000002732322212 */ /* 0x000fe200078ec0ff */
[----:B------:R-:W2:Y:S01]  /*8370*/  @P6 POPC R42, R42 ;  /* 0x0000002a002a6309 */ /* 0x000ea20000000000 */
[----:B0-----:R-:W-:Y:S01]  /*8380*/  @P4 IMAD.IADD R3, R3, 0x1, R12 ;  /* 0x0000000103034824 */ /* 0x001fe200078e020c */
[----:B------:R-:W-:-:S04]  /*8390*/  ISETP.GE.U32.AND P4, PT, R45, 0x2, PT ;  /* 0x000000022d00780c */ /* 0x000fc80003f86070 */
[----:B------:R-:W-:Y:S01]  /*83a0*/  @P3 LOP3.LUT R48, R48, R39, RZ, 0xc0, !PT ;  /* 0x0000002730303212 */ /* 0x000fe200078ec0ff */
[----:B-1----:R-:W-:Y:S01]  /*83b0*/  @P5 IMAD.IADD R3, R3, 0x1, R40 ;  /* 0x0000000103035824 */ /* 0x002fe200078e0228 */
[----:B------:R-:W0:Y:S01]  /*83c0*/  @P0 POPC R44, R44 ;  /* 0x0000002c002c0309 */ /* 0x000e220000000000 */
[----:B------:R-:W-:Y:S01]  /*83d0*/  ISETP.GE.U32.AND P5, PT, R9, 0x2, PT ;  /* 0x000000020900780c */ /* 0x000fe20003fa6070 */
[----:B------:R-:W-:-:S05]  /*83e0*/  @P3 VIADD R2, R2, 0x1 ;  /* 0x0000000102023836 */ /* 0x000fca0000000000 */
[----:B------:R-:W-:Y:S01]  /*83f0*/  @P4 LOP3.LUT R56, R56, R39, RZ, 0xc0, !PT ;  /* 0x0000002738384212 */ /* 0x000fe200078ec0ff */
[----:B------:R-:W1:Y:S01]  /*8400*/  @P1 POPC R46, R46 ;  /* 0x0000002e002e1309 */ /* 0x000e620000000000 */
[----:B--2---:R-:W-:Y:S02]  /*8410*/  @P6 IMAD.IADD R3, R3, 0x1, R42 ;  /* 0x0000000103036824 */ /* 0x004fe400078e022a */
[----:B------:R-:W-:-:S03]  /*8420*/  @P4 VIADD R2, R2, 0x1 ;  /* 0x0000000102024836 */ /* 0x000fc60000000000 */
[----:B------:R-:W-:Y:S01]  /*8430*/  @P5 LOP3.LUT R39, R54, R39, RZ, 0xc0, !PT ;  /* 0x0000002736275212 */ /* 0x000fe200078ec0ff */
[----:B0-----:R-:W-:Y:S01]  /*8440*/  @P0 IMAD.IADD R3, R3, 0x1, R44 ;  /* 0x0000000103030824 */ /* 0x001fe200078e022c */
[----:B------:R-:W0:Y:S01]  /*8450*/  @P2 POPC R50, R50 ;  /* 0x0000003200322309 */ /* 0x000e220000000000 */
[----:B------:R-:W-:-:S05]  /*8460*/  @P5 VIADD R2, R2, 0x1 ;  /* 0x0000000102025836 */ /* 0x000fca0000000000 */
[----:B------:R-:W-:Y:S01]  /*8470*/  ISETP.NE.AND P0, PT, R2, RZ, PT ;  /* 0x000000ff0200720c */ /* 0x000fe20003f05270 */
[----:B-1----:R-:W-:Y:S01]  /*8480*/  @P1 IMAD.IADD R3, R3, 0x1, R46 ;  /* 0x0000000103031824 */ /* 0x002fe200078e022e */
[----:B------:R-:W1:Y:S03]  /*8490*/  @P3 POPC R48, R48 ;  /* 0x0000003000303309 */ /* 0x000e660000000000 */
[----:B0-----:R-:W-:-:S05]  /*84a0*/  @P2 IMAD.IADD R3, R3, 0x1, R50 ;  /* 0x0000000103032824 */ /* 0x001fca00078e0232 */
[----:B------:R-:W0:Y:S01]  /*84b0*/  @P4 POPC R56, R56 ;  /* 0x0000003800384309 */ /* 0x000e220000000000 */
[----:B-1----:R-:W-:-:S07]  /*84c0*/  @P3 IMAD.IADD R3, R3, 0x1, R48 ;  /* 0x0000000103033824 */ /* 0x002fce00078e0230 */
[----:B------:R-:W1:Y:S01]  /*84d0*/  @P5 POPC R6, R39 ;  /* 0x0000002700065309 */ /* 0x000e620000000000 */
[----:B0-----:R-:W-:-:S04]  /*84e0*/  @P4 IMAD.IADD R3, R3, 0x1, R56 ;  /* 0x0000000103034824 */ /* 0x001fc800078e0238 */
[----:B-1----:R-:W-:Y:S01]  /*84f0*/  @P5 IMAD.IADD R3, R3, 0x1, R6 ;  /* 0x0000000103035824 */ /* 0x002fe200078e0206 */
        /* <DEDUP_REMOVED lines=16> */
[----:B------:R-:W-:Y:S05]  /*8600*/  CALL.REL.NOINC `($__internal_1_$__cuda_sm3x_div_rn_noftz_f32_slowpath) ;  /* 0x00000038009c7944 */ /* 0x000fea0003c00000 */
[----:B------:R-:W-:-:S07]  /*8610*/  IMAD.MOV.U32 R4, RZ, RZ, R57 ;  /* 0x000000ffff047224 */ /* 0x000fce00078e0039 */
.L_x_154:
[----:B------:R-:W-:Y:S05]  /*8620*/  BSYNC.RECONVERGENT B7 ;  /* 0x0000000000077941 */ /* 0x000fea0003800200 */
.L_x_153:
[----:B------:R-:W-:-:S07]  /*8630*/  FMUL R4, R4, 0.25 ;  /* 0x3e80000004047820 */ /* 0x000fce0000400000 */
.L_x_152:
[----:B------:R-:W-:Y:S05]  /*8640*/  BSYNC.RECONVERGENT B6 ;  /* 0x0000000000067941 */ /* 0x000fea0003800200 */
.L_x_151:
        /* <DEDUP_REMOVED lines=13> */
[----:B------:R-:W-:Y:S05]  /*8720*/  CALL.REL.NOINC `($__internal_1_$__cuda_sm3x_div_rn_noftz_f32_slowpath) ;  /* 0x0000003800547944 */ /* 0x000fea0003c00000 */
[----:B------:R-:W-:-:S07]  /*8730*/  IMAD.MOV.U32 R2, RZ, RZ, R57 ;  /* 0x000000ffff027224 */ /* 0x000fce00078e0039 */
.L_x_156:
[----:B------:R-:W-:Y:S05]  /*8740*/  BSYNC.RECONVERGENT B6 ;  /* 0x0000000000067941 */ /* 0x000fea0003800200 */
.L_x_155:
[----:B------:R-:W-:Y:S01]  /*8750*/  FMUL R2, R2, 0.40000000596046447754 ;  /* 0x3ecccccd02027820 */ /* 0x000fe20000400000 */
[----:B------:R-:W-:-:S04]  /*8760*/  FADD R3, -R8, 1 ;  /* 0x3f80000008037421 */ /* 0x000fc80000000100 */
[----:B------:R-:W-:-:S04]  /*8770*/  FFMA R3, R3, 0.34999999403953552246, R2 ;  /* 0x3eb3333303037823 */ /* 0x000fc80000000002 */
[----:B------:R-:W-:-:S07]  /*8780*/  FADD R4, R3, R4 ;  /* 0x0000000403047221 */ /* 0x000fce0000000000 */
.L_x_148:
[----:B------:R-:W-:Y:S05]  /*8790*/  BSYNC.RECONVERGENT B5 ;  /* 0x0000000000057941 */ /* 0x000fea0003800200 */
.L_x_147:
[----:B------:R-:W0:Y:S01]  /*87a0*/  S2R R3, SR_CgaCtaId ;  /* 0x0000000000037919 */ /* 0x000e220000008800 */
[----:B------:R-:W-:Y:S02]  /*87b0*/  MOV R0, 0x400 ;  /* 0x0000040000007802 */ /* 0x000fe40000000f00 */
[----:B------:R-:W-:Y:S02]  /*87c0*/  ISETP.GE.U32.AND P0, PT, R11, 0x31, PT ;  /* 0x000000310b00780c */ /* 0x000fe40003f06070 */
[----:B0-----:R-:W-:-:S05]  /*87d0*/  LEA R0, R3, R0, 0x18 ;  /* 0x0000000003007211 */ /* 0x001fca00078ec0ff */
[C---:B------:R-:W-:Y:S02]  /*87e0*/  IMAD R3, R11.reuse, 0x4, R0 ;  /* 0x000000040b037824 */ /* 0x040fe400078e0200 */
[----:B------:R-:W-:-:S03]  /*87f0*/  VIADD R11, R11, 0x20 ;  /* 0x000000200b0b7836 */ /* 0x000fc60000000000 */
[----:B------:R0:W-:Y:S01]  /*8800*/  STS [R3], R4 ;  /* 0x0000000403007388 */ /* 0x0001e20000000800 */
[----:B------:R-:W-:Y:S05]  /*8810*/  @!P0 BRA `(.L_x_157) ;  /* 0xffffffe8005c8947 */ /* 0x000fea000383ffff */
[----:B------:R-:W-:Y:S05]  /*8820*/  BSYNC.RECONVERGENT B4 ;  /* 0x0000000000047941 */ /* 0x000fea0003800200 */
.L_x_146:
[----:B------:R-:W-:Y:S05]  /*8830*/  BRA.DIV UR10, `(.L_x_158) ;  /* 0x000000320af87947 */ /* 0x000fea000b800000 */
[----:B------:R-:W-:Y:S01]  /*8840*/  IMAD.U32 R2, RZ, RZ, UR10 ;  /* 0x0000000aff027e24 */ /* 0x000fe2000f8e00ff */
[----:B------:R-:W-:-:S06]  /*8850*/  NOP ;  /* 0x0000000000007918 */ /* 0x000fcc0000000000 */
.L_x_214:
[----:B------:R-:W-:Y:S01]  /*8860*/  VOTE.ANY R5, PT, PT ;  /* 0x0000000000057806 */ /* 0x000fe200038e0100 */
[----:B------:R-:W-:Y:S01]  /*8870*/  BSSY.RECONVERGENT B4, `(.L_x_159) ;  /* 0x0000080000047945 */ /* 0x000fe20003800200 */
[----:B------:R-:W-:Y:S02]  /*8880*/  IMAD.MOV.U32 R6, RZ, RZ, -0x1 ;  /* 0xffffffffff067424 */ /* 0x000fe400078e00ff */
[----:B------:R-:W-:Y:S01]  /*8890*/  LOP3.LUT R7, R5, R26, RZ, 0xc0, !PT ;  /* 0x0000001a05077212 */ /* 0x000fe200078ec0ff */
[----:B0-----:R0:W1:Y:S01]  /*88a0*/  POPC R4, R5 ;  /* 0x0000000500047309 */ /* 0x0010620000000000 */
[----:B------:R-:W-:-:S07]  /*88b0*/  IMAD.MOV.U32 R8, RZ, RZ, -0x40800000 ;  /* 0xbf800000ff087424 */ /* 0x000fce00078e00ff */
[----:B------:R-:W2:Y:S02]  /*88c0*/  POPC R7, R7 ;  /* 0x0000000700077309 */ /* 0x000ea40000000000 */
.L_x_164:
[----:B--2---:R-:W-:Y:S01]  /*88d0*/  IMAD R3, R7, 0x2, R10 ;  /* 0x0000000207037824 */ /* 0x004fe200078e020a */
[----:B------:R-:W-:Y:S05]  /*88e0*/  BSSY.RECONVERGENT B5, `(.L_x_160) ;  /* 0x0000075000057945 */ /* 0x000fea0003800200 */
[----:B------:R-:W2:Y:S02]  /*88f0*/  LDS.U16 R3, [R3] ;  /* 0x0000000003037984 */ /* 0x000ea40000000400 */
[----:B--2---:R-:W2:Y:S02]  /*8900*/  POPC R2, R3 ;  /* 0x0000000300027309 */ /* 0x004ea40000000000 */
[----:B--2---:R-:W-:-:S04]  /*8910*/  LOP3.LUT R9, R2, 0xffff, RZ, 0xc0, !PT ;  /* 0x0000ffff02097812 */ /* 0x004fc800078ec0ff */
[----:B------:R-:W-:-:S13]  /*8920*/  ISETP.GE.U32.AND P0, PT, R9, 0x2, PT ;  /* 0x000000020900780c */ /* 0x000fda0003f06070 */
[----:B------:R-:W-:Y:S05]  /*8930*/  @!P0 BRA `(.L_x_161) ;  /* 0x0000000400bc8947 */ /* 0x000fea0003800000 */
[C---:B------:R-:W-:Y:S01]  /*8940*/  IMAD R9, R7.reuse, 0x50, RZ ;  /* 0x0000005007097824 */ /* 0x040fe200078e02ff */
[----:B------:R-:W-:Y:S01]  /*8950*/  BSSY.RECONVERGENT B6, `(.L_x_162) ;  /* 0x000006a000067945 */ /* 0x000fe20003800200 */
[--C-:B------:R-:W-:Y:S02]  /*8960*/  IMAD R3, R7, 0x4, R0.reuse ;  /* 0x0000000407037824 */ /* 0x100fe400078e0200 */
[----:B------:R-:W2:Y:S04]  /*8970*/  LDC.64 R30, c[0x3][R9] ;  /* 0x00c00000091e7b82 */ /* 0x000ea80000000a00 */
[----:B------:R-:W-:Y:S04]  /*8980*/  LDS R3, [R3] ;  /* 0x0000000003037984 */ /* 0x000fe80000000800 */
[----:B------:R-:W3:Y:S08]  /*8990*/  LDC.64 R34, c[0x3][R9+0x8] ;  /* 0x00c0020009227b82 */ /* 0x000ef00000000a00 */
[----:B------:R-:W4:Y:S08]  /*89a0*/  LDC.64 R28, c[0x3][R9+0x10] ;  /* 0x00c00400091c7b82 */ /* 0x000f300000000a00 */
[----:B------:R-:W5:Y:S08]  /*89b0*/  LDC.64 R18, c[0x3][R9+0x18] ;  /* 0x00c0060009127b82 */ /* 0x000f700000000a00 */
[----:B------:R-:W0:Y:S08]  /*89c0*/  LDC.64 R12, c[0x3][R9+0x20] ;  /* 0x00c00800090c7b82 */ /* 0x000e300000000a00 */
[----:B------:R-:W1:Y:S01]  /*89d0*/  LDC.64 R16, c[0x3][R9+0x28] ;  /* 0x00c00a0009107b82 */ /* 0x000e620000000a00 */
[----:B--2---:R-:W-:-:S07]  /*89e0*/  IMAD R11, R30, 0x4, R0 ;  /* 0x000000041e0b7824 */ /* 0x004fce00078e0200 */
[----:B------:R-:W2:Y:S01]  /*89f0*/  LDC.64 R14, c[0x3][R9+0x30] ;  /* 0x00c00c00090e7b82 */ /* 0x000ea20000000a00 */
[--C-:B------:R-:W-:Y:S01]  /*8a00*/  IMAD R32, R31, 0x4, R0.reuse ;  /* 0x000000041f207824 */ /* 0x100fe200078e0200 */
[----:B------:R4:W1:Y:S01]  /*8a10*/  LDS R20, [R11] ;  /* 0x000000000b147984 */ /* 0x0008620000000800 */
[----:B---3--:R-:W-:-:S05]  /*8a20*/  IMAD R36, R34, 0x4, R0 ;  /* 0x0000000422247824 */ /* 0x008fca00078e0200 */
[----:B------:R-:W3:Y:S01]  /*8a30*/  LDC.64 R30, c[0x3][R9+0x38] ;  /* 0x00c00e00091e7b82 */ /* 0x000ee20000000a00 */
[----:B------:R5:W2:Y:S01]  /*8a40*/  LDS R34, [R32] ;  /* 0x0000000020227984 */ /* 0x000aa20000000800 */
[----:B------:R-:W-:-:S03]  /*8a50*/  IMAD R35, R35, 0x4, R0 ;  /* 0x0000000423237824 */ /* 0x000fc600078e0200 */
[----:B------:R-:W3:Y:S01]  /*8a60*/  LDS R36, [R36] ;  /* 0x0000000024247984 */ /* 0x000ee20000000800 */
[----:B----4-:R-:W-:-:S03]  /*8a70*/  IMAD R37, R28, 0x4, R0 ;  /* 0x000000041c257824 */ /* 0x010fc600078e0200 */
[----:B------:R1:W4:Y:S01]  /*8a80*/  LDS R38, [R35] ;  /* 0x0000000023267984 */ /* 0x0003220000000800 */
[--C-:B------:R-:W-:Y:S01]  /*8a90*/  IMAD R11, R29, 0x4, R0.reuse ;  /* 0x000000041d0b7824 */ /* 0x100fe200078e0200 */
[----:B-----5:R-:W5:Y:S02]  /*8aa0*/  LDC.64 R32, c[0x3][R9+0x48] ;  /* 0x00c0120009207b82 */ /* 0x020f640000000a00 */
[----:B------:R-:W4:Y:S01]  /*8ab0*/  LDS R40, [R37] ;  /* 0x0000000025287984 */ /* 0x000f220000000800 */
[----:B------:R-:W-:-:S03]  /*8ac0*/  IMAD R18, R18, 0x4, R0 ;  /* 0x0000000412127824 */ /* 0x000fc600078e0200 */
[----:B------:R2:W5:Y:S01]  /*8ad0*/  LDS R42, [R11] ;  /* 0x000000000b2a7984 */ /* 0x0005620000000800 */
[--C-:B------:R-:W-:Y:S01]  /*8ae0*/  IMAD R19, R19, 0x4, R0.reuse ;  /* 0x0000000413137824 */ /* 0x100fe200078e0200 */
[----:B------:R-:W5:Y:S02]  /*8af0*/  LDC.64 R28, c[0x3][R9+0x40] ;  /* 0x00c01000091c7b82 */ /* 0x000f640000000a00 */
[----:B------:R-:W5:Y:S01]  /*8b00*/  LDS R18, [R18] ;  /* 0x0000000012127984 */ /* 0x000f620000000800 */
[----:B0-----:R-:W-:-:S03]  /*8b10*/  IMAD R39, R12, 0x4, R0 ;  /* 0x000000040c277824 */ /* 0x001fc600078e0200 */
[----:B------:R-:W0:Y:S01]  /*8b20*/  LDS R12, [R19] ;  /* 0x00000000130c7984 */ /* 0x000e220000000800 */
[----:B------:R-:W-:-:S03]  /*8b30*/  IMAD R13, R13, 0x4, R0 ;  /* 0x000000040d0d7824 */ /* 0x000fc600078e0200 */
[----:B------:R-:W0:Y:S01]  /*8b40*/  LDS R44, [R39] ;  /* 0x00000000272c7984 */ /* 0x000e220000000800 */
[----:B-1----:R-:W-:-:S03]  /*8b50*/  IMAD R35, R16, 0x4, R0 ;  /* 0x0000000410237824 */ /* 0x002fc600078e0200 */
[----:B------:R-:W1:Y:S01]  /*8b60*/  LDS R16, [R13] ;  /* 0x000000000d107984 */ /* 0x000e620000000800 */
[--C-:B------:R-:W-:Y:S01]  /*8b70*/  IMAD R17, R17, 0x4, R0.reuse ;  /* 0x0000000411117824 */ /* 0x100fe200078e0200 */
[----:B------:R-:W-:Y:S02]  /*8b80*/  FSETP.GEU.AND P0, PT, R20, 3.40282346638528859812e+38, PT ;  /* 0x7f7fffff1400780b */ /* 0x000fe40003f0e000 */
[----:B------:R-:W1:Y:S01]  /*8b90*/  LDS R46, [R35] ;  /* 0x00000000232e7984 */ /* 0x000e620000000800 */
[--C-:B--2---:R-:W-:Y:S01]  /*8ba0*/  IMAD R11, R14, 0x4, R0.reuse ;  /* 0x000000040e0b7824 */ /* 0x104fe200078e0200 */
[----:B------:R-:W-:Y:S02]  /*8bb0*/  FSETP.GEU.AND P1, PT, R34, 3.40282346638528859812e+38, PT ;  /* 0x7f7fffff2200780b */ /* 0x000fe40003f2e000 */
[----:B------:R-:W2:Y:S01]  /*8bc0*/  LDS R14, [R17] ;  /* 0x00000000110e7984 */ /* 0x000ea20000000800 */
[----:B------:R-:W-:Y:S01]  /*8bd0*/  IMAD R15, R15, 0x4, R0 ;  /* 0x000000040f0f7824 */ /* 0x000fe200078e0200 */
[----:B---3--:R-:W-:-:S02]  /*8be0*/  FSETP.GEU.AND P2, PT, R36, 3.40282346638528859812e+38, PT ;  /* 0x7f7fffff2400780b */ /* 0x008fc40003f4e000 */
[----:B------:R3:W2:Y:S01]  /*8bf0*/  LDS R48, [R11] ;  /* 0x000000000b307984 */ /* 0x0006a20000000800 */
[----:B------:R-:W-:Y:S02]  /*8c00*/  IMAD R30, R30, 0x4, R0 ;  /* 0x000000041e1e7824 */ /* 0x000fe400078e0200 */
[----:B------:R-:W-:Y:S01]  /*8c10*/  @!P0 FADD R3, R3, R20 ;  /* 0x0000001403038221 */ /* 0x000fe20000000000 */
[----:B----4-:R-:W-:Y:S01]  /*8c20*/  FSETP.GEU.AND P0, PT, R38, 3.40282346638528859812e+38, PT ;  /* 0x7f7fffff2600780b */ /* 0x010fe20003f0e000 */
[----:B------:R-:W4:Y:S01]  /*8c30*/  LDS R20, [R15] ;  /* 0x000000000f147984 */ /* 0x000f220000000800 */
[----:B------:R-:W-:Y:S01]  /*8c40*/  IMAD R31, R31, 0x4, R0 ;  /* 0x000000041f1f7824 */ /* 0x000fe200078e0200 */
[----:B------:R-:W-:Y:S01]  /*8c50*/  FSETP.GEU.AND P3, PT, R40, 3.40282346638528859812e+38, PT ;  /* 0x7f7fffff2800780b */ /* 0x000fe20003f6e000 */
[----:B------:R-:W-:Y:S01]  /*8c60*/  @!P1 FADD R3, R3, R34 ;  /* 0x0000002203039221 */ /* 0x000fe20000000000 */
[----:B------:R-:W4:Y:S01]  /*8c70*/  LDS R30, [R30] ;  /* 0x000000001e1e7984 */ /* 0x000f220000000800 */
[----:B-----5:R-:W-:-:S02]  /*8c80*/  FSETP.GEU.AND P1, PT, R42, 3.40282346638528859812e+38, PT ;  /* 0x7f7fffff2a00780b */ /* 0x020fc40003f2e000 */
[----:B------:R-:W-:Y:S01]  /*8c90*/  @!P2 FADD R3, R3, R36 ;  /* 0x000000240303a221 */ /* 0x000fe20000000000 */
[--C-:B---3--:R-:W-:Y:S02]  /*8ca0*/  IMAD R11, R32, 0x4, R0.reuse ;  /* 0x00000004200b7824 */ /* 0x108fe400078e0200 */
[----:B------:R-:W-:Y:S02]  /*8cb0*/  IMAD R33, R33, 0x4, R0 ;  /* 0x0000000421217824 */ /* 0x000fe400078e0200 */
[----:B------:R-:W-:Y:S01]  /*8cc0*/  @!P0 FADD R3, R3, R38 ;  /* 0x0000002603038221 */ /* 0x000fe20000000000 */
[----:B------:R-:W-:Y:S01]  /*8cd0*/  FSETP.GEU.AND P0, PT, R18, 3.40282346638528859812e+38, PT ;  /* 0x7f7fffff1200780b */ /* 0x000fe20003f0e000 */
[----:B------:R-:W3:Y:S01]  /*8ce0*/  LDS R36, [R11] ;  /* 0x000000000b247984 */ /* 0x000ee20000000800 */
[----:B0-----:R-:W-:Y:S01]  /*8cf0*/  FSETP.GEU.AND P2, PT, R12, 3.40282346638528859812e+38, PT ;  /* 0x7f7fffff0c00780b */ /* 0x001fe20003f4e000 */
[----:B------:R-:W-:Y:S02]  /*8d00*/  IMAD R9, R28, 0x4, R0 ;  /* 0x000000041c097824 */ /* 0x000fe400078e0200 */
[----:B------:R-:W-:Y:S01]  /*8d10*/  @!P3 FADD R3, R3, R40 ;  /* 0x000000280303b221 */ /* 0x000fe20000000000 */
[----:B------:R-:W0:Y:S01]  /*8d20*/  LDS R28, [R31] ;  /* 0x000000001f1c7984 */ /* 0x000e220000000800 */
[----:B------:R-:W-:-:S02]  /*8d30*/  IMAD R29, R29, 0x4, R0 ;  /* 0x000000041d1d7824 */ /* 0x000fc400078e0200 */
[----:B------:R-:W-:Y:S01]  /*8d40*/  @!P1 FADD R3, R3, R42 ;  /* 0x0000002a03039221 */ /* 0x000fe20000000000 */
[----:B------:R5:W0:Y:S01]  /*8d50*/  LDS R34, [R9] ;  /* 0x0000000009227984 */ /* 0x000a220000000800 */
[----:B------:R-:W-:Y:S02]  /*8d60*/  FSETP.GEU.AND P1, PT, R44, 3.40282346638528859812e+38, PT ;  /* 0x7f7fffff2c00780b */ /* 0x000fe40003f2e000 */
[----:B-1----:R-:W-:Y:S01]  /*8d70*/  FSETP.GEU.AND P3, PT, R16, 3.40282346638528859812e+38, PT ;  /* 0x7f7fffff1000780b */ /* 0x002fe20003f6e000 */
[----:B------:R-:W1:Y:S01]  /*8d80*/  LDS R32, [R29] ;  /* 0x000000001d207984 */ /* 0x000e620000000800 */
[----:B------:R-:W-:Y:S01]  /*8d90*/  @!P0 FADD R3, R3, R18 ;  /* 0x0000001203038221 */ /* 0x000fe20000000000 */
[----:B------:R-:W-:Y:S02]  /*8da0*/  FSETP.GEU.AND P0, PT, R46, 3.40282346638528859812e+38, PT ;  /* 0x7f7fffff2e00780b */ /* 0x000fe40003f0e000 */
[----:B------:R-:W1:Y:S01]  /*8db0*/  LDS R18, [R33] ;  /* 0x0000000021127984 */ /* 0x000e620000000800 */
[----:B------:R-:W-:Y:S01]  /*8dc0*/  @!P2 FADD R3, R3, R12 ;  /* 0x0000000c0303a221 */ /* 0x000fe20000000000 */
[----:B--2---:R-:W-:Y:S01]  /*8dd0*/  FSETP.GEU.AND P2, PT, R14, 3.40282346638528859812e+38, PT ;  /* 0x7f7fffff0e00780b */ /* 0x004fe20003f4e000 */
[----:B------:R-:W5:Y:S03]  /*8de0*/  I2F.U16 R12, R2 ;  /* 0x00000002000c7306 */ /* 0x000f660000101000 */
[----:B------:R-:W-:Y:S01]  /*8df0*/  @!P1 FADD R3, R3, R44 ;  /* 0x0000002c03039221 */ /* 0x000fe20000000000 */
[----:B------:R-:W-:-:S03]  /*8e00*/  FSETP.GEU.AND P1, PT, R48, 3.40282346638528859812e+38, PT ;  /* 0x7f7fffff3000780b */ /* 0x000fc60003f2e000 */
[----:B------:R-:W-:Y:S01]  /*8e10*/  @!P3 FADD R3, R3, R16 ;  /* 0x000000100303b221 */ /* 0x000fe20000000000 */
[----:B----4-:R-:W-:-:S03]  /*8e20*/  FSETP.GEU.AND P3, PT, R20, 3.40282346638528859812e+38, PT ;  /* 0x7f7fffff1400780b */ /* 0x010fc60003f6e000 */
[----:B------:R-:W-:Y:S01]  /*8e30*/  @!P0 FADD R3, R3, R46 ;  /* 0x0000002e03038221 */ /* 0x000fe20000000000 */
[----:B------:R-:W-:-:S03]  /*8e40*/  FSETP.GEU.AND P0, PT, R30, 3.40282346638528859812e+38, PT ;  /* 0x7f7fffff1e00780b */ /* 0x000fc60003f0e000 */
[----:B------:R-:W-:Y:S01]  /*8e50*/  @!P2 FADD R3, R3, R14 ;  /* 0x0000000e0303a221 */ /* 0x000fe20000000000 */
[----:B-----5:R-:W2:Y:S03]  /*8e60*/  MUFU.RCP R9, R12 ;  /* 0x0000000c00097308 */ /* 0x020ea60000001000 */
[----:B------:R-:W-:-:S04]  /*8e70*/  @!P1 FADD R3, R3, R48 ;  /* 0x0000003003039221 */ /* 0x000fc80000000000 */
[----:B------:R-:W-:Y:S01]  /*8e80*/  @!P3 FADD R3, R3, R20 ;  /* 0x000000140303b221 */ /* 0x000fe20000000000 */
[----:B---3--:R-:W-:Y:S02]  /*8e90*/  FSETP.GEU.AND P3, PT, R36, 3.40282346638528859812e+38, PT ;  /* 0x7f7fffff2400780b */ /* 0x008fe40003f6e000 */
[----:B0-----:R-:W-:Y:S01]  /*8ea0*/  FSETP.GEU.AND P1, PT, R28, 3.40282346638528859812e+38, PT ;  /* 0x7f7fffff1c00780b */ /* 0x001fe20003f2e000 */
[----:B------:R-:W-:Y:S01]  /*8eb0*/  @!P0 FADD R3, R3, R30 ;  /* 0x0000001e03038221 */ /* 0x000fe20000000000 */
[----:B------:R-:W-:Y:S02]  /*8ec0*/  FSETP.GEU.AND P2, PT, R34, 3.40282346638528859812e+38, PT ;  /* 0x7f7fffff2200780b */ /* 0x000fe40003f4e000 */
[----:B-1----:R-:W-:Y:S01]  /*8ed0*/  FSETP.GEU.AND P0, PT, R32, 3.40282346638528859812e+38, PT ;  /* 0x7f7fffff2000780b */ /* 0x002fe20003f0e000 */
[----:B--2---:R-:W-:-:S04]  /*8ee0*/  FFMA R2, -R12, R9, 1 ;  /* 0x3f8000000c027423 */ /* 0x004fc80000000109 */
[----:B------:R-:W-:-:S04]  /*8ef0*/  FFMA R2, R9, R2, R9 ;  /* 0x0000000209027223 */ /* 0x000fc80000000009 */
[----:B------:R-:W-:Y:S01]  /*8f00*/  @!P1 FADD R3, R3, R28 ;  /* 0x0000001c03039221 */ /* 0x000fe20000000000 */
[----:B------:R-:W-:-:S03]  /*8f10*/  FSETP.GEU.AND P1, PT, R18, 3.40282346638528859812e+38, PT ;  /* 0x7f7fffff1200780b */ /* 0x000fc60003f2e000 */
[----:B------:R-:W-:-:S04]  /*8f20*/  @!P2 FADD R3, R3, R34 ;  /* 0x000000220303a221 */ /* 0x000fc80000000000 */
[----:B------:R-:W-:-:S04]  /*8f30*/  @!P0 FADD R3, R3, R32 ;  /* 0x0000002003038221 */ /* 0x000fc80000000000 */
[----:B------:R-:W-:-:S04]  /*8f40*/  @!P3 FADD R3, R3, R36 ;  /* 0x000000240303b221 */ /* 0x000fc80000000000 */
[----:B------:R-:W-:-:S04]  /*8f50*/  @!P1 FADD R3, R3, R18 ;  /* 0x0000001203039221 */ /* 0x000fc80000000000 */
[----:B------:R-:W0:Y:S01]  /*8f60*/  FCHK P0, R3, R12 ;  /* 0x0000000c03007302 */ /* 0x000e220000000000 */
[----:B------:R-:W-:-:S04]  /*8f70*/  FFMA R9, R3, R2, RZ ;  /* 0x0000000203097223 */ /* 0x000fc800000000ff */
[----:B------:R-:W-:-:S04]  /*8f80*/  FFMA R11, -R12, R9, R3 ;  /* 0x000000090c0b7223 */ /* 0x000fc80000000103 */
[----:B------:R-:W-:Y:S01]  /*8f90*/  FFMA R9, R2, R11, R9 ;  /* 0x0000000b02097223 */ /* 0x000fe20000000009 */
[----:B0-----:R-:W-:Y:S06]  /*8fa0*/  @!P0 BRA `(.L_x_163) ;  /* 0x0000000000108947 */ /* 0x001fec0003800000 */
[----:B------:R-:W-:Y:S01]  /*8fb0*/  IMAD.MOV.U32 R2, RZ, RZ, R12 ;  /* 0x000000ffff027224 */ /* 0x000fe200078e000c */
[----:B------:R-:W-:-:S07]  /*8fc0*/  MOV R55, 0x8fe0 ;  /* 0x00008fe000377802 */ /* 0x000fce0000000f00 */
[----:B------:R-:W-:Y:S05]  /*8fd0*/  CALL.REL.NOINC `($__internal_1_$__cuda_sm3x_div_rn_noftz_f32_slowpath) ;  /* 0x0000003000287944 */ /* 0x000fea0003c00000 */
[----:B------:R-:W-:-:S07]  /*8fe0*/  IMAD.MOV.U32 R9, RZ, RZ, R57 ;  /* 0x000000ffff097224 */ /* 0x000fce00078e0039 */
.L_x_163:
[----:B------:R-:W-:Y:S05]  /*8ff0*/  BSYNC.RECONVERGENT B6 ;  /* 0x0000000000067941 */ /* 0x000fea0003800200 */
.L_x_162:
[----:B------:R-:W-:-:S13]  /*9000*/  FSETP.GT.AND P0, PT, R9, R8, PT ;  /* 0x000000080900720b */ /* 0x000fda0003f04000 */
[----:B------:R-:W-:Y:S02]  /*9010*/  @P0 IMAD.MOV.U32 R8, RZ, RZ, R9 ;  /* 0x000000ffff080224 */ /* 0x000fe400078e0009 */
[----:B------:R-:W-:-:S07]  /*9020*/  @P0 IMAD.MOV.U32 R6, RZ, RZ, R7 ;  /* 0x000000ffff060224 */ /* 0x000fce00078e0007 */
.L_x_161:
[----:B------:R-:W-:Y:S05]  /*9030*/  BSYNC.RECONVERGENT B5 ;  /* 0x0000000000057941 */ /* 0x000fea0003800200 */
.L_x_160:
[C---:B------:R-:W-:Y:S01]  /*9040*/  ISETP.GE.U32.AND P0, PT, R7.reuse, 0x31, PT ;  /* 0x000000310700780c */ /* 0x040fe20003f06070 */
[----:B------:R-:W-:-:S12]  /*9050*/  VIADD R7, R7, 0x20 ;  /* 0x0000002007077836 */ /* 0x000fd80000000000 */
[----:B------:R-:W-:Y:S05]  /*9060*/  @!P0 BRA `(.L_x_164) ;  /* 0xfffffff800188947 */ /* 0x000fea000383ffff */
[----:B------:R-:W-:Y:S05]  /*9070*/  BSYNC.RECONVERGENT B4 ;  /* 0x0000000000047941 */ /* 0x000fea0003800200 */
.L_x_159:
[----:B-1----:R-:W-:-:S13]  /*9080*/  ISETP.GE.U32.AND P0, PT, R4, 0x2, PT ;  /* 0x000000020400780c */ /* 0x002fda0003f06070 */
[----:B------:R-:W-:Y:S05]  /*9090*/  @!P0 BRA `(.L_x_165) ;  /* 0x00000004002c8947 */ /* 0x000fea0003800000 */
[----:B------:R-:W-:-:S13]  /*90a0*/  ISETP.NE.AND P1, PT, R5, -0x1, PT ;  /* 0xffffffff0500780c */ /* 0x000fda0003f25270 */
.L_x_172:
[----:B------:R-:W-:Y:S01]  /*90b0*/  SHF.R.U32.HI R17, RZ, 0x1, R4 ;  /* 0x00000001ff117819 */ /* 0x000fe20000011604 */
[----:B------:R-:W-:Y:S06]  /*90c0*/  @!P1 BRA `(.L_x_166) ;  /* 0x0000000000f89947 */ /* 0x000fec0003800000 */
[----:B------:R-:W1:Y:S01]  /*90d0*/  S2R R3, SR_LANEID ;  /* 0x0000000000037919 */ /* 0x000e620000000000 */
[----:B------:R-:W-:Y:S01]  /*90e0*/  VIADD R0, R17, 0x1 ;  /* 0x0000000111007836 */ /* 0x000fe20000000000 */
[----:B------:R-:W-:Y:S01]  /*90f0*/  PLOP3.LUT P0, PT, PT, PT, PT, 0x8, 0x80 ;  /* 0x000000000080781c */ /* 0x000fe20003f0e170 */
[----:B------:R-:W-:-:S03]  /*9100*/  IMAD.MOV.U32 R2, RZ, RZ, R5 ;  /* 0x000000ffff027224 */ /* 0x000fc600078e0005 */
[----:B------:R-:W-:Y:S01]  /*9110*/  ISETP.EQ.AND P2, PT, R0, RZ, PT ;  /* 0x000000ff0000720c */ /* 0x000fe20003f42270 */
[----:B-1----:R-:W-:-:S12]  /*9120*/  IMAD.MOV.U32 R7, RZ, RZ, R3 ;  /* 0x000000ffff077224 */ /* 0x002fd800078e0003 */
[----:B------:R-:W-:Y:S05]  /*9130*/  @P2 BRA `(.L_x_167) ;  /* 0x00000000001c2947 */ /* 0x000fea0003800000 */
[----:B------:R-:W-:-:S13]  /*9140*/  ISETP.GT.AND P2, PT, R0, RZ, PT ;  /* 0x000000ff0000720c */ /* 0x000fda0003f44270 */
[----:B------:R-:W-:Y:S05]  /*9150*/  @P2 BRA `(.L_x_168) ;  /* 0x0000000000242947 */ /* 0x000fea0003800000 */
[----:B------:R-:W1:Y:S01]  /*9160*/  BREV R2, R2 ;  /* 0x0000000200027301 */ /* 0x000e620000000000 */
[----:B------:R-:W-:Y:S01]  /*9170*/  PLOP3.LUT P0, PT, PT, PT, PT, 0x80, 0x8 ;  /* 0x000000000008781c */ /* 0x000fe20003f0f070 */
[----:B------:R-:W-:Y:S01]  /*9180*/  IMAD.MOV R0, RZ, RZ, -R0 ;  /* 0x000000ffff007224 */ /* 0x000fe200078e0a00 */
[----:B------:R-:W-:Y:S01]  /*9190*/  IADD3 R7, PT, PT, -R7, 0x1f, RZ ;  /* 0x0000001f07077810 */ /* 0x000fe20007ffe1ff */
[----:B------:R-:W-:Y:S10]  /*91a0*/  BRA `(.L_x_168) ;  /* 0x0000000000107947 */ /* 0x000ff40003800000 */
.L_x_167:
[----:B------:R-:W-:-:S05]  /*91b0*/  IMAD.MOV.U32 R0, RZ, RZ, 0x1 ;  /* 0x00000001ff007424 */ /* 0x000fca00078e00ff */
[----:B------:R-:W-:Y:S01]  /*91c0*/  SHF.L.U32 R9, R0, R7, RZ ;  /* 0x0000000700097219 */ /* 0x000fe200000006ff */
[----:B------:R-:W-:-:S03]  /*91d0*/  IMAD.MOV.U32 R0, RZ, RZ, 0x1 ;  /* 0x00000001ff007424 */ /* 0x000fc600078e00ff */
[----:B------:R-:W-:-:S07]  /*91e0*/  LOP3.LUT R2, R2, R9, RZ, 0xc0, !PT ;  /* 0x0000000902027212 */ /* 0x000fce00078ec0ff */
.L_x_168:
[----:B------:R-:W-:Y:S01]  /*91f0*/  IMAD.MOV.U32 R12, RZ, RZ, -0x1 ;  /* 0xffffffffff0c7424 */ /* 0x000fe200078e00ff */
[----:B------:R-:W-:-:S04]  /*9200*/  R2UR UR4, R5 ;  /* 0x00000000050472ca */ /* 0x000fc800000e0000 */
[----:B------:R-:W-:-:S04]  /*9210*/  SHF.L.U32 R7, R12, R7, RZ ;  /* 0x000000070c077219 */ /* 0x000fc800000006ff */
[----:B-1----:R-:W-:-:S04]  /*9220*/  LOP3.LUT R7, R2, R7, RZ, 0xc0, !PT ;  /* 0x0000000702077212 */ /* 0x002fc800078ec0ff */
[----:B------:R-:W-:Y:S01]  /*9230*/  PRMT R2, R7, 0x7710, RZ ;  /* 0x0000771007027816 */ /* 0x000fe200000000ff */
[----:B------:R-:W-:Y:S08]  /*9240*/  POPC R9, R7 ;  /* 0x0000000700097309 */ /* 0x000ff00000000000 */
[----:B------:R-:W1:Y:S02]  /*9250*/  POPC R11, R2 ;  /* 0x00000002000b7309 */ /* 0x000e640000000000 */
[----:B-1----:R-:W-:Y:S01]  /*9260*/  ISETP.LT.U32.AND P2, PT, R11, R0, PT ;  /* 0x000000000b00720c */ /* 0x002fe20003f41070 */
[----:B------:R-:W-:-:S05]  /*9270*/  IMAD.IADD R11, R0, 0x1, -R11 ;  /* 0x00000001000b7824 */ /* 0x000fca00078e0a0b */
[----:B------:R-:W-:-:S07]  /*9280*/  SEL R11, R11, R0, P2 ;  /* 0x000000000b0b7207 */ /* 0x000fce0001000000 */
[----:B------:R-:W-:-:S04]  /*9290*/  @P2 SHF.R.U32.HI R7, RZ, 0x10, R7 ;  /* 0x00000010ff072819 */ /* 0x000fc80000011607 */
[----:B------:R-:W-:-:S06]  /*92a0*/  PRMT R12, R7, 0x7770, RZ ;  /* 0x00007770070c7816 */ /* 0x000fcc00000000ff */
[----:B------:R-:W1:Y:S02]  /*92b0*/  POPC R12, R12 ;  /* 0x0000000c000c7309 */ /* 0x000e640000000000 */
[----:B-1----:R-:W-:-:S13]  /*92c0*/  ISETP.LT.U32.AND P3, PT, R12, R11, PT ;  /* 0x0000000b0c00720c */ /* 0x002fda0003f61070 */
[----:B------:R-:W-:Y:S01]  /*92d0*/  @P3 SHF.R.U32.HI R7, RZ, 0x8, R7 ;  /* 0x00000008ff073819 */ /* 0x000fe20000011607 */
[----:B------:R-:W-:-:S03]  /*92e0*/  @P3 IMAD.IADD R11, R11, 0x1, -R12 ;  /* 0x000000010b0b3824 */ /* 0x000fc600078e0a0c */
[----:B------:R-:W-:-:S04]  /*92f0*/  SGXT.U32 R13, R7, 0x4 ;  /* 0x00000004070d781a */ /* 0x000fc80000000000 */
[----:B------:R-:W1:Y:S02]  /*9300*/  POPC R2, R13 ;  /* 0x0000000d00027309 */ /* 0x000e640000000000 */
[----:B-1----:R-:W-:-:S13]  /*9310*/  ISETP.LT.U32.AND P4, PT, R2, R11, PT ;  /* 0x0000000b0200720c */ /* 0x002fda0003f81070 */
[----:B------:R-:W-:Y:S01]  /*9320*/  @P4 SHF.R.U32.HI R7, RZ, 0x4, R7 ;  /* 0x00000004ff074819 */ /* 0x000fe20000011607 */
[----:B------:R-:W-:Y:S01]  /*9330*/  @P4 IMAD.IADD R11, R11, 0x1, -R2 ;  /* 0x000000010b0b4824 */ /* 0x000fe200078e0a02 */
[----:B------:R-:W-:Y:S02]  /*9340*/  SEL R2, RZ, 0x10, !P2 ;  /* 0x00000010ff027807 */ /* 0x000fe40005000000 */
[----:B------:R-:W-:Y:S02]  /*9350*/  SHF.R.U32.HI R15, RZ, 0x1, R7 ;  /* 0x00000001ff0f7819 */ /* 0x000fe40000011607 */
[----:B------:R-:W-:Y:S01]  /*9360*/  SGXT.U32 R12, R7, 0x1 ;  /* 0x00000001070c781a */ /* 0x000fe20000000000 */
[----:B------:R-:W-:Y:S01]  /*9370*/  @P3 VIADD R2, R2, 0x8 ;  /* 0x0000000802023836 */ /* 0x000fe20000000000 */
[----:B------:R-:W-:-:S03]  /*9380*/  SGXT.U32 R15, R15, 0x1 ;  /* 0x000000010f0f781a */ /* 0x000fc60000000000 */
[----:B------:R-:W-:Y:S02]  /*9390*/  @P4 VIADD R2, R2, 0x4 ;  /* 0x0000000402024836 */ /* 0x000fe40000000000 */
[----:B------:R-:W-:-:S05]  /*93a0*/  IMAD.IADD R12, R12, 0x1, R15 ;  /* 0x000000010c0c7824 */ /* 0x000fca00078e020f */
[----:B------:R-:W-:-:S13]  /*93b0*/  ISETP.LT.U32.AND P5, PT, R12, R11, PT ;  /* 0x0000000b0c00720c */ /* 0x000fda0003fa1070 */
[----:B------:R-:W-:Y:S01]  /*93c0*/  @P5 SHF.R.U32.HI R7, RZ, 0x2, R7 ;  /* 0x00000002ff075819 */ /* 0x000fe20000011607 */
[----:B------:R-:W-:Y:S02]  /*93d0*/  @P5 IMAD.IADD R11, R11, 0x1, -R12 ;  /* 0x000000010b0b5824 */ /* 0x000fe400078e0a0c */
[----:B------:R-:W-:Y:S01]  /*93e0*/  @P5 VIADD R2, R2, 0x2 ;  /* 0x0000000202025836 */ /* 0x000fe20000000000 */
[----:B------:R-:W-:-:S04]  /*93f0*/  SGXT.U32 R12, R7, 0x1 ;  /* 0x00000001070c781a */ /* 0x000fc80000000000 */
[----:B------:R-:W-:-:S13]  /*9400*/  ISETP.LT.U32.AND P2, PT, R12, R11, PT ;  /* 0x0000000b0c00720c */ /* 0x000fda0003f41070 */
[----:B------:R-:W-:Y:S01]  /*9410*/  @P2 VIADD R2, R2, 0x1 ;  /* 0x0000000102022836 */ /* 0x000fe20000000000 */
[----:B------:R-:W-:-:S04]  /*9420*/  ISETP.LT.AND P2, PT, R9, R0, PT ;  /* 0x000000000900720c */ /* 0x000fc80003f41270 */
[----:B------:R-:W-:-:S04]  /*9430*/  @P0 IADD3 R2, PT, PT, -R2, 0x1f, RZ ;  /* 0x0000001f02020810 */ /* 0x000fc80007ffe1ff */
[----:B------:R-:W-:-:S04]  /*9440*/  SEL R0, R2, 0xffffffff, !P2 ;  /* 0xffffffff02007807 */ /* 0x000fc80005000000 */
[----:B------:R-:W-:-:S04]  /*9450*/  ISETP.GT.U32.AND P0, PT, R0, 0x1f, PT ;  /* 0x0000001f0000780c */ /* 0x000fc80003f04070 */
[----:B------:R-:W-:Y:S01]  /*9460*/  SEL R0, R3, R0, P0 ;  /* 0x0000000003007207 */ /* 0x000fe20000000000 */
[----:B------:R-:W-:Y:S08]  /*9470*/  BRA.DIV UR4, `(.L_x_169) ;  /* 0x0000002a04047947 */ /* 0x000ff0000b800000 */
[----:B------:R4:W1:Y:S04]  /*9480*/  SHFL.IDX PT, R2, R8, R0, 0x1f ;  /* 0x00001f0008027589 */ /* 0x00086800000e0000 */
[----:B------:R4:W2:Y:S01]  /*9490*/  SHFL.IDX PT, R3, R6, R0, 0x1f ;  /* 0x00001f0006037589 */ /* 0x0008a200000e0000 */
[----:B------:R-:W-:Y:S05]  /*94a0*/  BRA `(.L_x_170) ;  /* 0x0000000000107947 */ /* 0x000fea0003800000 */
.L_x_166:
[----:B------:R-:W-:-:S03]  /*94b0*/  UMOV UR4, 0xffffffff ;  /* 0xffffffff00047882 */ /* 0x000fc60000000000 */
[----:B------:R-:W-:Y:S05]  /*94c0*/  BRA.DIV UR4, `(.L_x_171) ;  /* 0x0000002a04307947 */ /* 0x000fea000b800000 */
[----:B------:R1:W2:Y:S04]  /*94d0*/  SHFL.DOWN PT, R2, R8, R17, 0x1f ;  /* 0x08001f1108027589 */ /* 0x0002a800000e0000 */
[----:B------:R1:W3:Y:S02]  /*94e0*/  SHFL.DOWN PT, R3, R6, R17, 0x1f ;  /* 0x08001f1106037589 */ /* 0x0002e400000e0000 */
.L_x_170:
[----:B------:R-:W-:Y:S01]  /*94f0*/  ISETP.GT.U32.AND P2, PT, R4, 0x3, PT ;  /* 0x000000030400780c */ /* 0x000fe20003f44070 */
[----:B------:R-:W-:Y:S01]  /*9500*/  IMAD.MOV.U32 R4, RZ, RZ, R17 ;  /* 0x000000ffff047224 */ /* 0x000fe200078e0011 */
[----:B-12---:R-:W-:-:S04]  /*9510*/  FSETP.GEU.AND P0, PT, R8, R2, PT ;  /* 0x000000020800720b */ /* 0x006fc80003f0e000 */
[----:B---34-:R-:W-:Y:S02]  /*9520*/  SEL R6, R3, R6, !P0 ;  /* 0x0000000603067207 */ /* 0x018fe40004000000 */
[----:B------:R-:W-:-:S05]  /*9530*/  FSEL R8, R2, R8, !P0 ;  /* 0x0000000802087208 */ /* 0x000fca0004000000 */
[----:B------:R-:W-:Y:S05]  /*9540*/  @P2 BRA `(.L_x_172) ;  /* 0xfffffff800d82947 */ /* 0x000fea000383ffff */
.L_x_165:
[----:B------:R-:W1:Y:S01]  /*9550*/  BREV R0, R5 ;  /* 0x0000000500007301 */ /* 0x000e620000000000 */
[----:B------:R-:W-:-:S07]  /*9560*/  R2UR UR4, R5 ;  /* 0x00000000050472ca */ /* 0x000fce00000e0000 */
[----:B-1----:R-:W1:Y:S06]  /*9570*/  FLO.U32.SH R0, R0 ;  /* 0x0000000000007300 */ /* 0x002e6c00000e0400 */
[----:B------:R-:W-:Y:S05]  /*9580*/  BRA.DIV UR4, `(.L_x_173) ;  /* 0x0000002a04407947 */ /* 0x000fea000b800000 */
[----:B01----:R0:W1:Y:S02]  /*9590*/  SHFL.IDX PT, R5, R6, R0, 0x1f ;  /* 0x00001f0006057589 */ /* 0x00306400000e0000 */
.L_x_223:
[----:B-1----:R-:W-:-:S13]  /*95a0*/  ISETP.GE.AND P0, PT, R5, RZ, PT ;  /* 0x000000ff0500720c */ /* 0x002fda0003f06270 */
[----:B------:R-:W-:Y:S05]  /*95b0*/  @!P0 BRA `(.L_x_141) ;  /* 0x0000000c00e08947 */ /* 0x000fea0003800000 */
[----:B0-----:R-:W-:-:S05]  /*95c0*/  IMAD R0, R5, 0x2, R10 ;  /* 0x0000000205007824 */ /* 0x001fca00078e020a */
[----:B------:R-:W0:Y:S02]  /*95d0*/  LDS.U16 R12, [R0] ;  /* 0x00000000000c7984 */ /* 0x000e240000000400 */
[----:B0-----:R-:W-:-:S04]  /*95e0*/  ISETP.NE.AND P0, PT, R12, RZ, PT ;  /* 0x000000ff0c00720c */ /* 0x001fc80003f05270 */
[----:B------:R-:W-:-:S13]  /*95f0*/  ISETP.GT.OR P0, PT, R23, 0x50, !P0 ;  /* 0x000000501700780c */ /* 0x000fda0004704670 */
[----:B------:R-:W-:Y:S05]  /*9600*/  @P0 BRA `(.L_x_141) ;  /* 0x0000000c00cc0947 */ /* 0x000fea0003800000 */
[----:B------:R-:W-:Y:S01]  /*9610*/  ISETP.GT.U32.AND P0, PT, R24, 0x10, PT ;  /* 0x000000101800780c */ /* 0x000fe20003f04070 */
[----:B------:R-:W0:Y:S01]  /*9620*/  LDS.U16 R2, [R21] ;  /* 0x0000000015027984 */ /* 0x000e220000000400 */
[----:B------:R-:W-:-:S03]  /*9630*/  IMAD R4, R23, 0xa8, R22 ;  /* 0x000000a817047824 */ /* 0x000fc600078e0216 */
[----:B------:R-:W1:Y:S01]  /*9640*/  LDS.U16 R6, [R21+0x40] ;  /* 0x0000400015067984 */ /* 0x000e620000000400 */
[----:B------:R-:W-:-:S03]  /*9650*/  IMAD R3, R24, 0x2, R4 ;  /* 0x0000000218037824 */ /* 0x000fc600078e0204 */
[----:B------:R-:W-:Y:S04]  /*9660*/  STL [R4], R5 ;  /* 0x0000000504007387 */ /* 0x000fe80000100800 */
[----:B------:R-:W2:Y:S04]  /*9670*/  @!P0 LDS.U16 R8, [R21+0x80] ;  /* 0x0000800015088984 */ /* 0x000ea80000000400 */
[----:B0-----:R0:W-:Y:S04]  /*9680*/  STL.U16 [R3+0x6], R2 ;  /* 0x0000060203007387 */ /* 0x0011e80000100400 */
[----:B-1----:R0:W-:Y:S04]  /*9690*/  STL.U16 [R3+0x46], R6 ;  /* 0x0000460603007387 */ /* 0x0021e80000100400 */
[----:B--2---:R0:W-:Y:S01]  /*96a0*/  @!P0 STL.U16 [R3+0x86], R8 ;  /* 0x0000860803008387 */ /* 0x0041e20000100400 */
[----:B------:R-:W-:Y:S05]  /*96b0*/  BRA.DIV UR10, `(.L_x_174) ;  /* 0x0000002a0a1c7947 */ /* 0x000fea000b800000 */
[----:B0-----:R-:W-:Y:S01]  /*96c0*/  IMAD.U32 R2, RZ, RZ, UR10 ;  /* 0x0000000aff027e24 */ /* 0x001fe2000f8e00ff */
[----:B------:R-:W-:-:S06]  /*96d0*/  NOP ;  /* 0x0000000000007918 */ /* 0x000fcc0000000000 */
.L_x_226:
[----:B------:R-:W-:Y:S02]  /*96e0*/  IMAD R2, R5, 0x50, RZ ;  /* 0x0000005005027824 */ /* 0x000fe400078e02ff */
[----:B------:R-:W0:Y:S01]  /*96f0*/  BREV R5, R12 ;  /* 0x0000000c00057301 */ /* 0x000e220000000000 */
[----:B------:R-:W-:Y:S01]  /*9700*/  IMAD.MOV.U32 R8, RZ, RZ, 0x1 ;  /* 0x00000001ff087424 */ /* 0x000fe200078e00ff */
[----:B------:R-:W1:Y:S01]  /*9710*/  LDC R3, c[0x3][R2] ;  /* 0x00c0000002037b82 */ /* 0x000e620000000800 */
[----:B------:R-:W-:Y:S02]  /*9720*/  VIADD R23, R23, 0x1 ;  /* 0x0000000117177836 */ /* 0x000fe40000000000 */
[----:B-1----:R-:W-:-:S03]  /*9730*/  IMAD R6, R3, 0x2, R10 ;  /* 0x0000000203067824 */ /* 0x002fc600078e020a */
[----:B0-----:R-:W0:Y:S03]  /*9740*/  FLO.U32.SH R3, R5 ;  /* 0x0000000500037300 */ /* 0x001e2600000e0400 */
[----:B------:R-:W1:Y:S01]  /*9750*/  LDS.U16 R6, [R6] ;  /* 0x0000000006067984 */ /* 0x000e620000000400 */
[----:B0-----:R-:W-:-:S04]  /*9760*/  SHF.L.U32 R3, R8, R3, RZ ;  /* 0x0000000308037219 */ /* 0x001fc800000006ff */
[----:B------:R-:W-:-:S05]  /*9770*/  LOP3.LUT R7, R12, R3, RZ, 0x30, !PT ;  /* 0x000000030c077212 */ /* 0x000fca00078e30ff */
[----:B------:R0:W-:Y:S01]  /*9780*/  STL.U16 [R4+0x4], R7 ;  /* 0x0000040704007387 */ /* 0x0001e20000100400 */
[C---:B-1----:R-:W-:Y:S01]  /*9790*/  LOP3.LUT R8, R6.reuse, R3, RZ, 0x30, !PT ;  /* 0x0000000306087212 */ /* 0x042fe200078e30ff */
[----:B------:R-:W-:-:S03]  /*97a0*/  VIADD R9, R6, 0xffffffff ;  /* 0xffffffff06097836 */ /* 0x000fc60000000000 */
[----:B------:R-:W-:Y:S02]  /*97b0*/  PRMT R8, R8, 0x9910, RZ ;  /* 0x0000991008087816 */ /* 0x000fe400000000ff */
[----:B------:R-:W-:Y:S02]  /*97c0*/  LOP3.LUT R6, R6, 0xffff, R9, 0x48, !PT ;  /* 0x0000ffff06067812 */ /* 0x000fe400078e4809 */
[----:B------:R-:W-:Y:S02]  /*97d0*/  ISETP.NE.AND P0, PT, R8, RZ, PT ;  /* 0x000000ff0800720c */ /* 0x000fe40003f05270 */
[----:B------:R-:W-:-:S04]  /*97e0*/  LOP3.LUT R9, R9, 0xffff, RZ, 0xc0, !PT ;  /* 0x0000ffff09097812 */ /* 0x000fc800078ec0ff */
[----:B------:R-:W-:-:S13]  /*97f0*/  ISETP.GT.U32.OR P0, PT, R6, R9, P0 ;  /* 0x000000090600720c */ /* 0x000fda0000704470 */
[----:B0-----:R-:W-:Y:S05]  /*9800*/  @!P0 BRA `(.L_x_175) ;  /* 0x0000000c005c8947 */ /* 0x001fea0003800000 */
[----:B------:R-:W0:Y:S02]  /*9810*/  LDC R5, c[0x3][R2+0x4] ;  /* 0x00c0010002057b82 */ /* 0x000e240000000800 */
[----:B0-----:R-:W-:-:S05]  /*9820*/  IMAD R5, R5, 0x2, R10 ;  /* 0x0000000205057824 */ /* 0x001fca00078e020a */
[----:B------:R-:W0:Y:S02]  /*9830*/  LDS.U16 R4, [R5] ;  /* 0x0000000005047984 */ /* 0x000e240000000400 */
[C---:B0-----:R-:W-:Y:S01]  /*9840*/  VIADD R7, R4.reuse, 0xffffffff ;  /* 0xffffffff04077836 */ /* 0x041fe20000000000 */
[----:B------:R-:W-:-:S04]  /*9850*/  LOP3.LUT R6, R4, R3, RZ, 0x30, !PT ;  /* 0x0000000304067212 */ /* 0x000fc800078e30ff */
[----:B------:R-:W-:Y:S02]  /*9860*/  LOP3.LUT R4, R4, 0xffff, R7, 0x48, !PT ;  /* 0x0000ffff04047812 */ /* 0x000fe400078e4807 */
[----:B------:R-:W-:Y:S02]  /*9870*/  PRMT R6, R6, 0x9910, RZ ;  /* 0x0000991006067816 */ /* 0x000fe400000000ff */
[----:B------:R-:W-:Y:S02]  /*9880*/  LOP3.LUT R7, R7, 0xffff, RZ, 0xc0, !PT ;  /* 0x0000ffff07077812 */ /* 0x000fe400078ec0ff */
[----:B------:R-:W-:Y:S02]  /*9890*/  ISETP.NE.AND P0, PT, R6, RZ, PT ;  /* 0x000000ff0600720c */ /* 0x000fe40003f05270 */
[----:B------:R-:W-:-:S13]  /*98a0*/  ISETP.LE.U32.AND P1, PT, R4, R7, PT ;  /* 0x000000070400720c */ /* 0x000fda0003f23070 */
[----:B------:R-:W-:Y:S05]  /*98b0*/  @!P0 BRA P1, `(.L_x_175) ;  /* 0x0000000c00308947 */ /* 0x000fea0000800000 */
        /* <DEDUP_REMOVED lines=198> */
[----:B------:R0:W-:Y:S01]  /*a520*/  STS.U16 [R0], R3 ;  /* 0x0000000300007388 */ /* 0x0001e20000000400 */
[----:B------:R-:W-:Y:S05]  /*a530*/  BRA `(.L_x_176) ;  /* 0x0000001000487947 */ /* 0x000fea0003800000 */
.L_x_141:
[----:B------:R-:W-:Y:S01]  /*a540*/  ISETP.NE.AND P0, PT, R23, RZ, PT ;  /* 0x000000ff1700720c */ /* 0x000fe20003f05270 */
[----:B0-----:R-:W-:-:S12]  /*a550*/  IMAD.MOV.U32 R0, RZ, RZ, -0x1 ;  /* 0xffffffffff007424 */ /* 0x001fd800078e00ff */
[----:B------:R-:W-:Y:S05]  /*a560*/  @!P0 BREAK B0 ;  /* 0x0000000000008942 */ /* 0x000fea0003800000 */
[----:B------:R-:W-:Y:S05]  /*a570*/  @!P0 BRA `(.L_x_177) ;  /* 0x0000001000448947 */ /* 0x000fea0003800000 */
.L_x_175:
[----:B------:R-:W-:Y:S01]  /*a580*/  ISETP.NE.AND P0, PT, R23, RZ, PT ;  /* 0x000000ff1700720c */ /* 0x000fe20003f05270 */
[----:B------:R-:W-:-:S12]  /*a590*/  IMAD.MOV.U32 R0, RZ, RZ, -0x1 ;  /* 0xffffffffff007424 */ /* 0x000fd800078e00ff */
[----:B------:R-:W-:Y:S05]  /*a5a0*/  @!P0 BREAK B0 ;  /* 0x0000000000008942 */ /* 0x000fea0003800000 */
[----:B------:R-:W-:Y:S05]  /*a5b0*/  @!P0 BRA `(.L_x_177) ;  /* 0x0000001000348947 */ /* 0x000fea0003800000 */
[----:B------:R-:W-:Y:S01]  /*a5c0*/  BSSY B2, `(.L_x_178) ;  /* 0x0000105000027945 */ /* 0x000fe20003800000 */
.L_x_184:
[----:B-1----:R-:W-:-:S05]  /*a5d0*/  IMAD R2, R23, 0xa8, R22 ;  /* 0x000000a817027824 */ /* 0x002fca00078e0216 */
[----:B------:R-:W2:Y:S01]  /*a5e0*/  LDL.U16 R5, [R2+-0xa4] ;  /* 0xffff5c0002057983 */ /* 0x000ea20000100400 */
[----:B0-----:R-:W-:Y:S02]  /*a5f0*/  VIADD R4, R23, 0xffffffff ;  /* 0xffffffff17047836 */ /* 0x001fe40000000000 */
[----:B------:R-:W-:Y:S02]  /*a600*/  IMAD.MOV.U32 R3, RZ, RZ, R23 ;  /* 0x000000ffff037224 */ /* 0x000fe400078e0017 */
[----:B------:R-:W-:Y:S01]  /*a610*/  IMAD.MOV.U32 R23, RZ, RZ, R4 ;  /* 0x000000ffff177224 */ /* 0x000fe200078e0004 */
[----:B--2---:R-:W-:-:S13]  /*a620*/  ISETP.NE.AND P0, PT, R5, RZ, PT ;  /* 0x000000ff0500720c */ /* 0x004fda0003f05270 */
[----:B------:R-:W-:Y:S05]  /*a630*/  @!P0 BRA `(.L_x_179) ;  /* 0x0000000c00e08947 */ /* 0x000fea0003800000 */
[----:B------:R-:W-:-:S04]  /*a640*/  VIADD R7, R2, 0xffffff58 ;  /* 0xffffff5802077836 */ /* 0x000fc80000000000 */
[----:B------:R-:W-:-:S05]  /*a650*/  IMAD R4, R24, 0x2, R7 ;  /* 0x0000000218047824 */ /* 0x000fca00078e0207 */
[----:B------:R0:W5:Y:S04]  /*a660*/  LDL.U16 R6, [R4+0x6] ;  /* 0x0000060004067983 */ /* 0x0001680000100400 */
[----:B------:R0:W5:Y:S02]  /*a670*/  LDL.U16 R8, [R4+0x46] ;  /* 0x0000460004087983 */ /* 0x0001640000100400 */
.L_x_183:
[----:B------:R-:W-:-:S13]  /*a680*/  ISETP.GT.U32.AND P0, PT, R24, 0x10, PT ;  /* 0x000000101800780c */ /* 0x000fda0003f04070 */
[----:B------:R-:W2:Y:S01]  /*a690*/  @!P0 LDL.U16 R12, [R4+0x86] ;  /* 0x00008600040c8983 */ /* 0x000ea20000100400 */
[----:B------:R-:W-:Y:S01]  /*a6a0*/  LOP3.LUT R7, R5, 0xffff, RZ, 0xc0, !PT ;  /* 0x0000ffff05077812 */ /* 0x000fe200078ec0ff */
[----:B------:R-:W-:Y:S02]  /*a6b0*/  IMAD.MOV.U32 R9, RZ, RZ, 0x1 ;  /* 0x00000001ff097424 */ /* 0x000fe400078e00ff */
[----:B-----5:R1:W-:Y:S03]  /*a6c0*/  STS.U16 [R21], R6 ;  /* 0x0000000615007388 */ /* 0x0203e60000000400 */
[----:B------:R-:W3:Y:S01]  /*a6d0*/  BREV R7, R7 ;  /* 0x0000000700077301 */ /* 0x000ee20000000000 */
[----:B------:R1:W-:Y:S07]  /*a6e0*/  STS.U16 [R21+0x40], R8 ;  /* 0x0000400815007388 */ /* 0x0003ee0000000400 */
[----:B---3--:R-:W3:Y:S02]  /*a6f0*/  FLO.U32.SH R10, R7 ;  /* 0x00000007000a7300 */ /* 0x008ee400000e0400 */
[----:B---3--:R-:W-:-:S04]  /*a700*/  SHF.L.U32 R10, R9, R10, RZ ;  /* 0x0000000a090a7219 */ /* 0x008fc800000006ff */
[----:B------:R-:W-:Y:S01]  /*a710*/  LOP3.LUT R5, R5, R10, RZ, 0x30, !PT ;  /* 0x0000000a05057212 */ /* 0x000fe200078e30ff */
[----:B--2---:R1:W-:Y:S01]  /*a720*/  @!P0 STS.U16 [R21+0x80], R12 ;  /* 0x0000800c15008388 */ /* 0x0043e20000000400 */
[----:B------:R-:W-:Y:S05]  /*a730*/  BRA.DIV UR10, `(.L_x_180) ;  /* 0x0000001a0a187947 */ /* 0x000fea000b800000 */
[----:B------:R-:W-:Y:S01]  /*a740*/  IMAD.U32 R7, RZ, RZ, UR10 ;  /* 0x0000000aff077e24 */ /* 0x000fe2000f8e00ff */
[----:B------:R-:W-:-:S06]  /*a750*/  NOP ;  /* 0x0000000000007918 */ /* 0x000fcc0000000000 */
.L_x_229:
[----:B------:R-:W2:Y:S01]  /*a760*/  LDL R7, [R2+-0xa8] ;  /* 0xffff580002077983 */ /* 0x000ea20000100800 */
[----:B-1----:R-:W-:Y:S01]  /*a770*/  MOV R12, 0x400 ;  /* 0x00000400000c7802 */ /* 0x002fe20000000f00 */
[----:B------:R-:W1:Y:S04]  /*a780*/  S2R R13, SR_CgaCtaId ;  /* 0x00000000000d7919 */ /* 0x000e680000008800 */
[----:B------:R-:W-:-:S05]  /*a790*/  VIADD R12, R12, 0x144 ;  /* 0x000001440c0c7836 */ /* 0x000fca0000000000 */
[----:B-1----:R-:W-:Y:S01]  /*a7a0*/  LEA R12, R13, R12, 0x18 ;  /* 0x0000000c0d0c7211 */ /* 0x002fe200078ec0ff */
[----:B--2---:R-:W-:-:S04]  /*a7b0*/  IMAD R9, R7, 0x50, RZ ;  /* 0x0000005007097824 */ /* 0x004fc800078e02ff */
[----:B------:R-:W1:Y:S02]  /*a7c0*/  LDC R11, c[0x3][R9] ;  /* 0x00c00000090b7b82 */ /* 0x000e640000000800 */
[----:B-1----:R-:W-:-:S06]  /*a7d0*/  IMAD R11, R11, 0x2, R12 ;  /* 0x000000020b0b7824 */ /* 0x002fcc00078e020c */
[----:B------:R-:W1:Y:S02]  /*a7e0*/  LDS.U16 R11, [R11] ;  /* 0x000000000b0b7984 */ /* 0x000e640000000400 */
[C---:B-1----:R-:W-:Y:S01]  /*a7f0*/  LOP3.LUT R13, R11.reuse, R10, RZ, 0x30, !PT ;  /* 0x0000000a0b0d7212 */ /* 0x042fe200078e30ff */
[----:B------:R-:W-:-:S03]  /*a800*/  VIADD R14, R11, 0xffffffff ;  /* 0xffffffff0b0e7836 */ /* 0x000fc60000000000 */
[----:B------:R-:W-:Y:S02]  /*a810*/  PRMT R15, R13, 0x9910, RZ ;  /* 0x000099100d0f7816 */ /* 0x000fe400000000ff */
[----:B------:R-:W-:Y:S02]  /*a820*/  LOP3.LUT R13, R11, 0xffff, R14, 0x48, !PT ;  /* 0x0000ffff0b0d7812 */ /* 0x000fe400078e480e */
[----:B------:R-:W-:Y:S02]  /*a830*/  LOP3.LUT R14, R14, 0xffff, RZ, 0xc0, !PT ;  /* 0x0000ffff0e0e7812 */ /* 0x000fe400078ec0ff */
[----:B------:R-:W-:Y:S02]  /*a840*/  ISETP.NE.AND P0, PT, R15, RZ, PT ;  /* 0x000000ff0f00720c */ /* 0x000fe40003f05270 */
[----:B------:R-:W-:-:S13]  /*a850*/  ISETP.LE.U32.AND P1, PT, R13, R14, PT ;  /* 0x0000000e0d00720c */ /* 0x000fda0003f23070 */
[----:B------:R-:W-:Y:S05]  /*a860*/  @!P0 BRA P1, `(.L_x_181) ;  /* 0x0000000c00448947 */ /* 0x000fea0000800000 */
        /* <DEDUP_REMOVED lines=206> */
[----:B------:R-:W-:-:S04]  /*b550*/  ISETP.NE.AND P0, PT, R15, RZ, PT ;  /* 0x000000ff0f00720c */ /* 0x000fc80003f05270 */
[----:B------:R-:W-:-:S13]  /*b560*/  ISETP.LE.U32.AND P0, PT, R13, R14, !P0 ;  /* 0x0000000e0d00720c */ /* 0x000fda0004703070 */
[----:B------:R-:W-:Y:S05]  /*b570*/  @!P0 BRA `(.L_x_182) ;  /* 0x0000000000248947 */ /* 0x000fea0003800000 */
.L_x_181:
[----:B------:R-:W-:-:S04]  /*b580*/  PRMT R7, R5, 0x9910, RZ ;  /* 0x0000991005077816 */ /* 0x000fc800000000ff */
[----:B------:R-:W-:-:S13]  /*b590*/  ISETP.NE.AND P0, PT, R7, RZ, PT ;  /* 0x000000ff0700720c */ /* 0x000fda0003f05270 */
[----:B------:R-:W-:Y:S05]  /*b5a0*/  @P0 BRA `(.L_x_183) ;  /* 0xfffffff000340947 */ /* 0x000fea000383ffff */
[----:B------:R1:W-:Y:S02]  /*b5b0*/  STL.U16 [R2+-0xa4], RZ ;  /* 0xffff5cff02007387 */ /* 0x0003e40000100400 */
.L_x_179:
[----:B------:R-:W-:-:S13]  /*b5c0*/  ISETP.NE.AND P0, PT, R23, RZ, PT ;  /* 0x000000ff1700720c */ /* 0x000fda0003f05270 */
[----:B------:R-:W-:Y:S05]  /*b5d0*/  @!P0 BREAK B2 ;  /* 0x0000000000028942 */ /* 0x000fea0003800000 */
[----:B------:R-:W-:Y:S05]  /*b5e0*/  @!P0 BREAK B0 ;  /* 0x0000000000008942 */ /* 0x000fea0003800000 */
[----:B------:R-:W-:Y:S05]  /*b5f0*/  @!P0 BRA `(.L_x_177) ;  /* 0x0000000000248947 */ /* 0x000fea0003800000 */
[----:B------:R-:W-:Y:S05]  /*b600*/  BRA `(.L_x_184) ;  /* 0xffffffec00f07947 */ /* 0x000fea000383ffff */
.L_x_182:
[----:B------:R-:W-:Y:S05]  /*b610*/  BSYNC B2 ;  /* 0x0000000000027941 */ /* 0x000fea0003800000 */
.L_x_178:
[----:B------:R-:W-:Y:S01]  /*b620*/  IMAD R7, R7, 0x2, R12 ;  /* 0x0000000207077824 */ /* 0x000fe200078e020c */
[----:B------:R1:W-:Y:S01]  /*b630*/  STL.U16 [R2+-0xa4], R5 ;  /* 0xffff5c0502007387 */ /* 0x0003e20000100400 */
[----:B------:R-:W-:-:S03]  /*b640*/  IMAD.MOV.U32 R23, RZ, RZ, R3 ;  /* 0x000000ffff177224 */ /* 0x000fc600078e0003 */
[----:B------:R1:W-:Y:S04]  /*b650*/  STS.U16 [R7], R10 ;  /* 0x0000000a07007388 */ /* 0x0003e80000000400 */
.L_x_176:
[----:B------:R-:W-:Y:S05]  /*b660*/  BSYNC B0 ;  /* 0x0000000000007941 */ /* 0x000fea0003800000 */
.L_x_37:
[----:B------:R-:W-:Y:S05]  /*b670*/  BRA `(.L_x_185) ;  /* 0xffffff4c00047947 */ /* 0x000fea000383ffff */
.L_x_144:
[----:B------:R-:W-:Y:S05]  /*b680*/  BREAK B0 ;  /* 0x0000000000007942 */ /* 0x000fea0003800000 */
.L_x_177:
[----:B------:R-:W-:Y:S05]  /*b690*/  BSYNC B1 ;  /* 0x0000000000017941 */ /* 0x000fea0003800000 */
.L_x_36:
[----:B------:R-:W-:Y:S05]  /*b6a0*/  BRA.DIV UR9, `(.L_x_186) ;  /* 0x0000000a09587947 */ /* 0x000fea000b800000 */
[----:B-1----:R-:W-:Y:S01]  /*b6b0*/  IMAD.U32 R2, RZ, RZ, UR9 ;  /* 0x00000009ff027e24 */ /* 0x002fe2000f8e00ff */
[----:B------:R-:W-:-:S06]  /*b6c0*/  NOP ;  /* 0x0000000000007918 */ /* 0x000fcc0000000000 */
.L_x_232:
[----:B0-----:R-:W0:Y:S01]  /*b6d0*/  S2R R4, SR_CTAID.X ;  /* 0x0000000000047919 */ /* 0x001e220000002500 */
[----:B------:R-:W1:Y:S01]  /*b6e0*/  S2UR UR5, SR_CgaCtaId ;  /* 0x00000000000579c3 */ /* 0x000e620000008800 */
[----:B------:R-:W-:Y:S01]  /*b6f0*/  UMOV UR4, 0x400 ;  /* 0x0000040000047882 */ /* 0x000fe20000000000 */
[----:B------:R-:W-:Y:S01]  /*b700*/  BSSY.RECONVERGENT B1, `(.L_x_187) ;  /* 0x000000f000017945 */ /* 0x000fe20003800200 */
[----:B------:R-:W-:-:S05]  /*b710*/  UIADD3 UR4, UPT, UPT, UR4, 0x144, URZ ;  /* 0x0000014404047890 */ /* 0x000fca000fffe0ff */
[----:B------:R-:W2:Y:S01]  /*b720*/  LDC.64 R2, c[0x0][0x380] ;  /* 0x0000e000ff027b82 */ /* 0x000ea20000000a00 */
[----:B-1----:R-:W-:Y:S01]  /*b730*/  ULEA UR4, UR5, UR4, 0x18 ;  /* 0x0000000405047291 */ /* 0x002fe2000f8ec0ff */
[----:B0-----:R-:W-:-:S05]  /*b740*/  IMAD R5, R4, 0x51, R25 ;  /* 0x0000005104057824 */ /* 0x001fca00078e0219 */
[----:B------:R-:W-:Y:S01]  /*b750*/  LEA R4, R25, UR4, 0x1 ;  /* 0x0000000419047c11 */ /* 0x000fe2000f8e08ff */
[----:B--2---:R-:W-:-:S07]  /*b760*/  IMAD.WIDE.U32 R2, R5, 0x2, R2 ;  /* 0x0000000205027825 */ /* 0x004fce00078e0002 */
.L_x_188:
[----:B------:R0:W1:Y:S01]  /*b770*/  LDS.U16 R5, [R4] ;  /* 0x0000000004057984 */ /* 0x0000620000000400 */
[C---:B------:R-:W-:Y:S01]  /*b780*/  ISETP.GE.U32.AND P0, PT, R25.reuse, 0x31, PT ;  /* 0x000000311900780c */ /* 0x040fe20003f06070 */
[----:B------:R-:W-:Y:S02]  /*b790*/  VIADD R25, R25, 0x20 ;  /* 0x0000002019197836 */ /* 0x000fe40000000000 */
[----:B0-----:R-:W-:Y:S01]  /*b7a0*/  VIADD R4, R4, 0x40 ;  /* 0x0000004004047836 */ /* 0x001fe20000000000 */
[----:B-1----:R0:W-:Y:S02]  /*b7b0*/  STG.E.U16 desc[UR6][R2.64], R5 ;  /* 0x0000000502007986 */ /* 0x0021e4000c101506 */
[----:B0-----:R-:W-:-:S05]  /*b7c0*/  IADD3 R2, P1, PT, R2, 0x40, RZ ;  /* 0x0000004002027810 */ /* 0x001fca0007f3e0ff */
[----:B------:R-:W-:Y:S02]  /*b7d0*/  IMAD.X R3, RZ, RZ, R3, P1 ;  /* 0x000000ffff037224 */ /* 0x000fe400008e0603 */
[----:B------:R-:W-:Y:S06]  /*b7e0*/  @!P0 BRA `(.L_x_188) ;  /* 0xfffffffc00e08947 */ /* 0x000fec000383ffff */
[----:B------:R-:W-:Y:S05]  /*b7f0*/  BSYNC.RECONVERGENT B1 ;  /* 0x0000000000017941 */ /* 0x000fea0003800200 */
.L_x_187:
[----:B------:R-:W0:Y:S02]  /*b800*/  S2R R2, SR_LTMASK ;  /* 0x0000000000027919 */ /* 0x000e240000003900 */
[----:B0-----:R-:W-:-:S04]  /*b810*/  LOP3.LUT R2, R2, UR9, RZ, 0xc0, !PT ;  /* 0x0000000902027c12 */ /* 0x001fc8000f8ec0ff */
[----:B------:R-:W-:-:S13]  /*b820*/  ISETP.NE.AND P0, PT, R2, RZ, PT ;  /* 0x000000ff0200720c */ /* 0x000fda0003f05270 */
[----:B------:R-:W-:Y:S05]  /*b830*/  @P0 EXIT ;  /* 0x000000000000094d */ /* 0x000fea0003800000 */
[----:B------:R-:W0:Y:S02]  /*b840*/  LDC.64 R2, c[0x0][0x388] ;  /* 0x0000e200ff027b82 */ /* 0x000e240000000a00 */
[----:B0-----:R-:W-:-:S05]  /*b850*/  IMAD.WIDE.U32 R2, R27, 0x4, R2 ;  /* 0x000000041b027825 */ /* 0x001fca00078e0002 */
[----:B------:R-:W-:Y:S01]  /*b860*/  STG.E desc[UR6][R2.64], R0 ;  /* 0x0000000002007986 */ /* 0x000fe2000c101906 */
[----:B------:R-:W-:Y:S05]  /*b870*/  EXIT ;  /* 0x000000000000794d */ /* 0x000fea0003800000 */
.L_x_42:
[----:B------:R-:W-:Y:S01]  /*b880*/  BSSY B2, `(.L_x_189) ;  /* 0x0000005000027945 */ /* 0x000fe20003800000 */
[----:B------:R-:W-:-:S07]  /*b890*/  IMAD.MOV.U32 R7, RZ, RZ, R55 ;  /* 0x000000ffff077224 */ /* 0x000fce00078e0037 */
[----:B0-----:R-:W-:Y:S05]  /*b8a0*/  WARPSYNC.COLLECTIVE R7, `(.L_x_190) ;  /* 0x0000000007087348 */ /* 0x001fea0003c00000 */
[----:B------:R-:W-:Y:S01]  /*b8b0*/  NOP ;  /* 0x0000000000007918 */ /* 0x000fe20000000000 */
[----:B0-----:R-:W-:Y:S05]  /*b8c0*/  ENDCOLLECTIVE ;  /* 0x000000000000791b */ /* 0x001fea0003800000 */
.L_x_190:
[----:B------:R-:W-:Y:S05]  /*b8d0*/  BSYNC B2 ;  /* 0x0000000000027941 */ /* 0x000fea0003800000 */
.L_x_189:
[----:B------:R-:W-:Y:S05]  /*b8e0*/  BRA `(.L_x_191) ;  /* 0xffffff5c00947947 */ /* 0x000fea000383ffff */
.L_x_52:
[----:B------:R-:W-:Y:S01]  /*b8f0*/  BSSY B2, `(.L_x_192) ;  /* 0x0000005000027945 */ /* 0x000fe20003800000 */
[----:B------:R-:W-:-:S07]  /*b900*/  IMAD.MOV.U32 R7, RZ, RZ, R55 ;  /* 0x000000ffff077224 */ /* 0x000fce00078e0037 */
[----:B0-----:R-:W-:Y:S05]  /*b910*/  WARPSYNC.COLLECTIVE R7, `(.L_x_193) ;  /* 0x0000000007087348 */ /* 0x001fea0003c00000 */
[----:B------:R-:W-:Y:S01]  /*b920*/  NOP ;  /* 0x0000000000007918 */ /* 0x000fe20000000000 */
[----:B0-----:R-:W-:Y:S05]  /*b930*/  ENDCOLLECTIVE ;  /* 0x000000000000791b */ /* 0x001fea0003800000 */
.L_x_193:
[----:B------:R-:W-:Y:S05]  /*b940*/  BSYNC B2 ;  /* 0x0000000000027941 */ /* 0x000fea0003800000 */
.L_x_192:
[----:B------:R-:W-:Y:S05]  /*b950*/  BRA `(.L_x_194) ;  /* 0xffffff6c00247947 */ /* 0x000fea000383ffff */
.L_x_79:
[----:B------:R-:W-:Y:S01]  /*b960*/  BSSY B2, `(.L_x_195) ;  /* 0x0000005000027945 */ /* 0x000fe20003800000 */
[----:B------:R-:W-:-:S07]  /*b970*/  IMAD.MOV.U32 R7, RZ, RZ, R55 ;  /* 0x000000ffff077224 */ /* 0x000fce00078e0037 */
[----:B0-----:R-:W-:Y:S05]  /*b980*/  WARPSYNC.COLLECTIVE R7, `(.L_x_196) ;  /* 0x0000000007087348 */ /* 0x001fea0003c00000 */
[----:B------:R-:W-:Y:S01]  /*b990*/  NOP ;  /* 0x0000000000007918 */ /* 0x000fe20000000000 */
[----:B0-----:R-:W-:Y:S05]  /*b9a0*/  ENDCOLLECTIVE ;  /* 0x000000000000791b */ /* 0x001fea0003800000 */
.L_x_196:
[----:B------:R-:W-:Y:S05]  /*b9b0*/  BSYNC B2 ;  /* 0x0000000000027941 */ /* 0x000fea0003800000 */
.L_x_195:
[----:B------:R-:W-:Y:S05]  /*b9c0*/  BRA `(.L_x_197) ;  /* 0xffffff8000247947 */ /* 0x000fea000383ffff */
.L_x_119:
[----:B------:R-:W-:Y:S01]  /*b9d0*/  BSSY B2, `(.L_x_198) ;  /* 0x0000005000027945 */ /* 0x000fe20003800000 */
[----:B------:R-:W-:-:S07]  /*b9e0*/  IMAD.MOV.U32 R7, RZ, RZ, R55 ;  /* 0x000000ffff077224 */ /* 0x000fce00078e0037 */
[----:B0-----:R-:W-:Y:S05]  /*b9f0*/  WARPSYNC.COLLECTIVE R7, `(.L_x_199) ;  /* 0x0000000007087348 */ /* 0x001fea0003c00000 */
[----:B------:R-:W-:Y:S01]  /*ba00*/  NOP ;  /* 0x0000000000007918 */ /* 0x000fe20000000000 */
[----:B0-----:R-:W-:Y:S05]  /*ba10*/  ENDCOLLECTIVE ;  /* 0x000000000000791b */ /* 0x001fea0003800000 */
.L_x_199:
[----:B------:R-:W-:Y:S05]  /*ba20*/  BSYNC B2 ;  /* 0x0000000000027941 */ /* 0x000fea0003800000 */
.L_x_198:
[----:B------:R-:W-:Y:S05]  /*ba30*/  BRA `(.L_x_200) ;  /* 0xffffff9c00987947 */ /* 0x000fea000383ffff */
.L_x_132:
[----:B------:R-:W-:Y:S01]  /*ba40*/  BSSY B2, `(.L_x_201) ;  /* 0x0000005000027945 */ /* 0x000fe20003800000 */
[----:B------:R-:W-:-:S07]  /*ba50*/  IMAD.MOV.U32 R7, RZ, RZ, R55 ;  /* 0x000000ffff077224 */ /* 0x000fce00078e0037 */
[----:B0-----:R-:W-:Y:S05]  /*ba60*/  WARPSYNC.COLLECTIVE R7, `(.L_x_202) ;  /* 0x0000000007087348 */ /* 0x001fea0003c00000 */
[----:B------:R-:W-:Y:S01]  /*ba70*/  NOP ;  /* 0x0000000000007918 */ /* 0x000fe20000000000 */
[----:B0-----:R-:W-:Y:S05]  /*ba80*/  ENDCOLLECTIVE ;  /* 0x000000000000791b */ /* 0x001fea0003800000 */
.L_x_202:
[----:B------:R-:W-:Y:S05]  /*ba90*/  BSYNC B2 ;  /* 0x0000000000027941 */ /* 0x000fea0003800000 */
.L_x_201:
[----:B------:R-:W-:Y:S05]  /*baa0*/  BRA `(.L_x_203) ;  /* 0xffffffa400dc7947 */ /* 0x000fea000383ffff */
.L_x_134:
[----:B------:R-:W-:Y:S01]  /*bab0*/  BSSY B2, `(.L_x_204) ;  /* 0x0000005000027945 */ /* 0x000fe20003800000 */
[----:B------:R-:W-:-:S07]  /*bac0*/  IMAD.MOV.U32 R7, RZ, RZ, -0x1 ;  /* 0xffffffffff077424 */ /* 0x000fce00078e00ff */
[----:B0-----:R-:W-:Y:S05]  /*bad0*/  WARPSYNC.COLLECTIVE R7, `(.L_x_205) ;  /* 0x0000000007087348 */ /* 0x001fea0003c00000 */
[----:B------:R-:W-:Y:S01]  /*bae0*/  VOTE.ANY R3, PT, P0 ;  /* 0x0000000000037806 */ /* 0x000fe200000e0100 */
[----:B0-----:R-:W-:Y:S06]  /*baf0*/  ENDCOLLECTIVE ;  /* 0x000000000000791b */ /* 0x001fec0003800000 */
.L_x_205:
[----:B------:R-:W-:Y:S05]  /*bb00*/  BSYNC B2 ;  /* 0x0000000000027941 */ /* 0x000fea0003800000 */
.L_x_204:
[----:B------:R-:W-:Y:S05]  /*bb10*/  BRA `(.L_x_135) ;  /* 0xffffffb000807947 */ /* 0x000fea000383ffff */
.L_x_136:
[----:B------:R-:W-:Y:S01]  /*bb20*/  BSSY B2, `(.L_x_206) ;  /* 0x0000005000027945 */ /* 0x000fe20003800000 */
[----:B------:R-:W-:-:S07]  /*bb30*/  IMAD.MOV.U32 R7, RZ, RZ, R55 ;  /* 0x000000ffff077224 */ /* 0x000fce00078e0037 */
[----:B0-----:R-:W-:Y:S05]  /*bb40*/  WARPSYNC.COLLECTIVE R7, `(.L_x_207) ;  /* 0x0000000007087348 */ /* 0x001fea0003c00000 */
[----:B------:R-:W-:Y:S01]  /*bb50*/  VOTE.ANY R3, PT, P0 ;  /* 0x0000000000037806 */ /* 0x000fe200000e0100 */
[----:B0-----:R-:W-:Y:S06]  /*bb60*/  ENDCOLLECTIVE ;  /* 0x000000000000791b */ /* 0x001fec0003800000 */
.L_x_207:
[----:B------:R-:W-:Y:S05]  /*bb70*/  BSYNC B2 ;  /* 0x0000000000027941 */ /* 0x000fea0003800000 */
.L_x_206:
[----:B------:R-:W-:Y:S01]  /*bb80*/  IMAD.MOV.U32 R4, RZ, RZ, R3 ;  /* 0x000000ffff047224 */ /* 0x000fe200078e0003 */
[----:B------:R-:W-:Y:S06]  /*bb90*/  BRA `(.L_x_208) ;  /* 0xffffffa400d47947 */ /* 0x000fec000383ffff */
.L_x_140:
[----:B------:R-:W-:Y:S01]  /*bba0*/  BSSY B2, `(.L_x_209) ;  /* 0x0000006000027945 */ /* 0x000fe20003800000 */
[----:B------:R-:W-:Y:S01]  /*bbb0*/  PLOP3.LUT P0, PT, P0, PT, PT, 0x8, 0x80 ;  /* 0x000000000080781c */ /* 0x000fe2000070e170 */
[----:B------:R-:W-:-:S12]  /*bbc0*/  IMAD.MOV.U32 R7, RZ, RZ, R55 ;  /* 0x000000ffff077224 */ /* 0x000fd800078e0037 */
[----:B0-----:R-:W-:Y:S05]  /*bbd0*/  WARPSYNC.COLLECTIVE R7, `(.L_x_210) ;  /* 0x0000000007087348 */ /* 0x001fea0003c00000 */
[----:B------:R-:W-:Y:S01]  /*bbe0*/  VOTE.ANY R3, PT, P0 ;  /* 0x0000000000037806 */ /* 0x000fe200000e0100 */
[----:B0-----:R-:W-:Y:S06]  /*bbf0*/  ENDCOLLECTIVE ;  /* 0x000000000000791b */ /* 0x001fec0003800000 */
.L_x_210:
[----:B------:R-:W-:Y:S05]  /*bc00*/  BSYNC B2 ;  /* 0x0000000000027941 */ /* 0x000fea0003800000 */
.L_x_209:
[----:B------:R-:W-:Y:S05]  /*bc10*/  BRA `(.L_x_211) ;  /* 0xffffffb0008c7947 */ /* 0x000fea000383ffff */
.L_x_158:
[----:B------:R-:W-:Y:S01]  /*bc20*/  BSSY B2, `(.L_x_212) ;  /* 0x0000005000027945 */ /* 0x000fe20003800000 */
[----:B------:R-:W-:-:S07]  /*bc30*/  IMAD.U32 R7, RZ, RZ, UR10 ;  /* 0x0000000aff077e24 */ /* 0x000fce000f8e00ff */
[----:B0-----:R-:W-:Y:S05]  /*bc40*/  WARPSYNC.COLLECTIVE R7, `(.L_x_213) ;  /* 0x0000000007087348 */ /* 0x001fea0003c00000 */
[----:B------:R-:W-:Y:S01]  /*bc50*/  NOP ;  /* 0x0000000000007918 */ /* 0x000fe20000000000 */
[----:B0-----:R-:W-:Y:S05]  /*bc60*/  ENDCOLLECTIVE ;  /* 0x000000000000791b */ /* 0x001fea0003800000 */
.L_x_213:
[----:B------:R-:W-:Y:S05]  /*bc70*/  BSYNC B2 ;  /* 0x0000000000027941 */ /* 0x000fea0003800000 */
.L_x_212:
[----:B------:R-:W-:Y:S05]  /*bc80*/  BRA `(.L_x_214) ;  /* 0xffffffc800f47947 */ /* 0x000fea000383ffff */
.L_x_169:
[----:B------:R-:W-:Y:S01]  /*bc90*/  BSSY B2, `(.L_x_215) ;  /* 0x0000007000027945 */ /* 0x000fe20003800000 */
[----:B------:R-:W-:Y:S02]  /*bca0*/  IMAD.MOV.U32 R12, RZ, RZ, R8 ;  /* 0x000000ffff0c7224 */ /* 0x000fe400078e0008 */
[----:B------:R-:W-:Y:S02]  /*bcb0*/  IMAD.MOV.U32 R9, RZ, RZ, 0x1f ;  /* 0x0000001fff097424 */ /* 0x000fe400078e00ff */
[----:B------:R-:W-:-:S07]  /*bcc0*/  IMAD.MOV.U32 R7, RZ, RZ, R5 ;  /* 0x000000ffff077224 */ /* 0x000fce00078e0005 */
[----:B0-----:R-:W-:Y:S05]  /*bcd0*/  WARPSYNC.COLLECTIVE R7, `(.L_x_216) ;  /* 0x0000000007087348 */ /* 0x001fea0003c00000 */
[----:B------:R1:W2:Y:S02]  /*bce0*/  SHFL.IDX P0, R3, R12, R0, R9 ;  /* 0x000000000c037389 */ /* 0x0002a40000000009 */
[----:B012---:R-:W-:Y:S05]  /*bcf0*/  ENDCOLLECTIVE ;  /* 0x000000000000791b */ /* 0x007fea0003800000 */
.L_x_216:
[----:B------:R-:W-:Y:S05]  /*bd00*/  BSYNC B2 ;  /* 0x0000000000027941 */ /* 0x000fea0003800000 */
.L_x_215:
[----:B------:R-:W-:Y:S02]  /*bd10*/  IMAD.MOV.U32 R12, RZ, RZ, R6 ;  /* 0x000000ffff0c7224 */ /* 0x000fe400078e0006 */
[----:B------:R-:W-:Y:S02]  /*bd20*/  IMAD.MOV.U32 R9, RZ, RZ, 0x1f ;  /* 0x0000001fff097424 */ /* 0x000fe400078e00ff */
[----:B------:R-:W-:Y:S02]  /*bd30*/  IMAD.MOV.U32 R7, RZ, RZ, R5 ;  /* 0x000000ffff077224 */ /* 0x000fe400078e0005 */
[----:B------:R-:W-:-:S07]  /*bd40*/  IMAD.MOV.U32 R2, RZ, RZ, R3 ;  /* 0x000000ffff027224 */ /* 0x000fce00078e0003 */
[----:B------:R-:W-:Y:S05]  /*bd50*/  WARPSYNC.COLLECTIVE R7, `(.L_x_217) ;  /* 0x0000000007087348 */ /* 0x000fea0003c00000 */
[----:B------:R0:W1:Y:S02]  /*bd60*/  SHFL.IDX P0, R3, R12, R0, R9 ;  /* 0x000000000c037389 */ /* 0x0000640000000009 */
[----:B01----:R-:W-:Y:S05]  /*bd70*/  ENDCOLLECTIVE ;  /* 0x000000000000791b */ /* 0x003fea0003800000 */
.L_x_217:
[----:B------:R-:W-:Y:S05]  /*bd80*/  BRA `(.L_x_170) ;  /* 0xffffffd400d87947 */ /* 0x000fea000383ffff */
.L_x_171:
[----:B------:R-:W-:Y:S01]  /*bd90*/  BSSY B2, `(.L_x_218) ;  /* 0x0000007000027945 */ /* 0x000fe20003800000 */
[----:B------:R-:W-:Y:S02]  /*bda0*/  IMAD.MOV.U32 R0, RZ, RZ, R8 ;  /* 0x000000ffff007224 */ /* 0x000fe400078e0008 */
[----:B------:R-:W-:Y:S02]  /*bdb0*/  IMAD.MOV.U32 R12, RZ, RZ, 0x1f ;  /* 0x0000001fff0c7424 */ /* 0x000fe400078e00ff */
[----:B------:R-:W-:-:S07]  /*bdc0*/  IMAD.MOV.U32 R7, RZ, RZ, -0x1 ;  /* 0xffffffffff077424 */ /* 0x000fce00078e00ff */
[----:B0-----:R-:W-:Y:S05]  /*bdd0*/  WARPSYNC.COLLECTIVE R7, `(.L_x_219) ;  /* 0x0000000007087348 */ /* 0x001fea0003c00000 */
[----:B------:R1:W2:Y:S02]  /*bde0*/  SHFL.DOWN P0, R3, R0, R17, R12 ;  /* 0x0800001100037389 */ /* 0x0002a4000000000c */
[----:B012---:R-:W-:Y:S05]  /*bdf0*/  ENDCOLLECTIVE ;  /* 0x000000000000791b */ /* 0x007fea0003800000 */
.L_x_219:
[----:B------:R-:W-:Y:S05]  /*be00*/  BSYNC B2 ;  /* 0x0000000000027941 */ /* 0x000fea0003800000 */
.L_x_218:
[----:B------:R-:W-:Y:S02]  /*be10*/  IMAD.MOV.U32 R0, RZ, RZ, R6 ;  /* 0x000000ffff007224 */ /* 0x000fe400078e0006 */
[----:B------:R-:W-:Y:S02]  /*be20*/  IMAD.MOV.U32 R12, RZ, RZ, 0x1f ;  /* 0x0000001fff0c7424 */ /* 0x000fe400078e00ff */
[----:B------:R-:W-:Y:S02]  /*be30*/  IMAD.MOV.U32 R7, RZ, RZ, -0x1 ;  /* 0xffffffffff077424 */ /* 0x000fe400078e00ff */
[----:B------:R-:W-:-:S07]  /*be40*/  IMAD.MOV.U32 R2, RZ, RZ, R3 ;  /* 0x000000ffff027224 */ /* 0x000fce00078e0003 */
[----:B------:R-:W-:Y:S05]  /*be50*/  WARPSYNC.COLLECTIVE R7, `(.L_x_220) ;  /* 0x0000000007087348 */ /* 0x000fea0003c00000 */
[----:B------:R0:W1:Y:S02]  /*be60*/  SHFL.DOWN P0, R3, R0, R17, R12 ;  /* 0x0800001100037389 */ /* 0x000064000000000c */
[----:B01----:R-:W-:Y:S05]  /*be70*/  ENDCOLLECTIVE ;  /* 0x000000000000791b */ /* 0x003fea0003800000 */
.L_x_220:
[----:B------:R-:W-:Y:S05]  /*be80*/  BRA `(.L_x_170) ;  /* 0xffffffd400987947 */ /* 0x000fea000383ffff */
.L_x_173:
[----:B------:R-:W-:Y:S01]  /*be90*/  BSSY B2, `(.L_x_221) ;  /* 0x0000007000027945 */ /* 0x000fe20003800000 */
[----:B------:R-:W-:Y:S02]  /*bea0*/  IMAD.MOV.U32 R12, RZ, RZ, R6 ;  /* 0x000000ffff0c7224 */ /* 0x000fe400078e0006 */
[----:B------:R-:W-:Y:S02]  /*beb0*/  IMAD.MOV.U32 R9, RZ, RZ, 0x1f ;  /* 0x0000001fff097424 */ /* 0x000fe400078e00ff */
[----:B------:R-:W-:-:S07]  /*bec0*/  IMAD.MOV.U32 R7, RZ, RZ, R5 ;  /* 0x000000ffff077224 */ /* 0x000fce00078e0005 */
[----:B01----:R-:W-:Y:S05]  /*bed0*/  WARPSYNC.COLLECTIVE R7, `(.L_x_222) ;  /* 0x0000000007087348 */ /* 0x003fea0003c00000 */
[----:B-1----:R1:W2:Y:S02]  /*bee0*/  SHFL.IDX P0, R3, R12, R0, R9 ;  /* 0x000000000c037389 */ /* 0x0022a40000000009 */
[----:B012---:R-:W-:Y:S05]  /*bef0*/  ENDCOLLECTIVE ;  /* 0x000000000000791b */ /* 0x007fea0003800000 */
.L_x_222:
[----:B------:R-:W-:Y:S05]  /*bf00*/  BSYNC B2 ;  /* 0x0000000000027941 */ /* 0x000fea0003800000 */
.L_x_221:
[----:B------:R-:W-:Y:S01]  /*bf10*/  IMAD.MOV.U32 R5, RZ, RZ, R3 ;  /* 0x000000ffff057224 */ /* 0x000fe200078e0003 */
[----:B------:R-:W-:Y:S06]  /*bf20*/  BRA `(.L_x_223) ;  /* 0xffffffd4009c7947 */ /* 0x000fec000383ffff */
.L_x_174:
[----:B------:R-:W-:Y:S01]  /*bf30*/  BSSY B2, `(.L_x_224) ;  /* 0x0000005000027945 */ /* 0x000fe20003800000 */
[----:B------:R-:W-:-:S07]  /*bf40*/  IMAD.U32 R7, RZ, RZ, UR10 ;  /* 0x0000000aff077e24 */ /* 0x000fce000f8e00ff */
[----:B0-----:R-:W-:Y:S05]  /*bf50*/  WARPSYNC.COLLECTIVE R7, `(.L_x_225) ;  /* 0x0000000007087348 */ /* 0x001fea0003c00000 */
[----:B------:R-:W-:Y:S01]  /*bf60*/  NOP ;  /* 0x0000000000007918 */ /* 0x000fe20000000000 */
[----:B0-----:R-:W-:Y:S05]  /*bf70*/  ENDCOLLECTIVE ;  /* 0x000000000000791b */ /* 0x001fea0003800000 */
.L_x_225:
[----:B------:R-:W-:Y:S05]  /*bf80*/  BSYNC B2 ;  /* 0x0000000000027941 */ /* 0x000fea0003800000 */
.L_x_224:
[----:B------:R-:W-:Y:S05]  /*bf90*/  BRA `(.L_x_226) ;  /* 0xffffffd400d07947 */ /* 0x000fea000383ffff */
.L_x_180:
[----:B------:R-:W-:Y:S01]  /*bfa0*/  BSSY B3, `(.L_x_227) ;  /* 0x0000005000037945 */ /* 0x000fe20003800000 */
[----:B------:R-:W-:-:S07]  /*bfb0*/  IMAD.U32 R7, RZ, RZ, UR10 ;  /* 0x0000000aff077e24 */ /* 0x000fce000f8e00ff */
[----:B01----:R-:W-:Y:S05]  /*bfc0*/  WARPSYNC.COLLECTIVE R7, `(.L_x_228) ;  /* 0x0000000007087348 */ /* 0x003fea0003c00000 */
[----:B------:R-:W-:Y:S01]  /*bfd0*/  NOP ;  /* 0x0000000000007918 */ /* 0x000fe20000000000 */
[----:B01----:R-:W-:Y:S05]  /*bfe0*/  ENDCOLLECTIVE ;  /* 0x000000000000791b */ /* 0x003fea0003800000 */
.L_x_228:
[----:B------:R-:W-:Y:S05]  /*bff0*/  BSYNC B3 ;  /* 0x0000000000037941 */ /* 0x000fea0003800000 */
.L_x_227:
[----:B------:R-:W-:Y:S05]  /*c000*/  BRA `(.L_x_229) ;  /* 0xffffffe400d47947 */ /* 0x000fea000383ffff */
.L_x_186:
[----:B------:R-:W-:Y:S01]  /*c010*/  BSSY B1, `(.L_x_230) ;  /* 0x0000005000017945 */ /* 0x000fe20003800000 */
[----:B------:R-:W-:-:S07]  /*c020*/  IMAD.U32 R7, RZ, RZ, UR9 ;  /* 0x00000009ff077e24 */ /* 0x000fce000f8e00ff */
[----:B01----:R-:W-:Y:S05]  /*c030*/  WARPSYNC.COLLECTIVE R7, `(.L_x_231) ;  /* 0x0000000007087348 */ /* 0x003fea0003c00000 */
[----:B------:R-:W-:Y:S01]  /*c040*/  NOP ;  /* 0x0000000000007918 */ /* 0x000fe20000000000 */
[----:B01----:R-:W-:Y:S05]  /*c050*/  ENDCOLLECTIVE ;  /* 0x000000000000791b */ /* 0x003fea0003800000 */
.L_x_231:
[----:B------:R-:W-:Y:S05]  /*c060*/  BSYNC B1 ;  /* 0x0000000000017941 */ /* 0x000fea0003800000 */
.L_x_230:
[----:B------:R-:W-:Y:S05]  /*c070*/  BRA `(.L_x_232) ;  /* 0xfffffff400947947 */ /* 0x000fea000383ffff */
        .weak           $__internal_1_$__cuda_sm3x_div_rn_noftz_f32_slowpath
        .type           $__internal_1_$__cuda_sm3x_div_rn_noftz_f32_slowpath,@function
        .size           $__internal_1_$__cuda_sm3x_div_rn_noftz_f32_slowpath,(.L_x_591 - $__internal_1_$__cuda_sm3x_div_rn_noftz_f32_slowpath)
$__internal_1_$__cuda_sm3x_div_rn_noftz_f32_slowpath:
        /* <DEDUP_REMOVED lines=34> */
.L_x_234:
[----:B------:R-:W-:Y:S01]  /*c2a0*/  LEA R59, R57, 0xc0800000, 0x17 ;  /* 0xc0800000393b7811 */ /* 0x000fe200078eb8ff */
[----:B------:R-:W-:Y:S01]  /*c2b0*/  VIADD R60, R60, 0xffffff81 ;  /* 0xffffff813c3c7836 */ /* 0x000fe20000000000 */
[----:B------:R-:W-:Y:S03]  /*c2c0*/  BSSY.RECONVERGENT B3, `(.L_x_239) ;  /* 0x0000035000037945 */ /* 0x000fe60003800200 */
[----:B------:R-:W-:Y:S02]  /*c2d0*/  IMAD.IADD R63, R2, 0x1, -R59 ;  /* 0x00000001023f7824 */ /* 0x000fe400078e0a3b */
[----:B------:R-:W-:Y:S02]  /*c2e0*/  IMAD R2, R60, -0x800000, R3 ;  /* 0xff8000003c027824 */ /* 0x000fe400078e0203 */
[----:B------:R-:W0:Y:S01]  /*c2f0*/  MUFU.RCP R62, R63 ;  /* 0x0000003f003e7308 */ /* 0x000e220000001000 */
[----:B------:R-:W-:-:S04]  /*c300*/  FADD.FTZ R59, -R63, -RZ ;  /* 0x800000ff3f3b7221 */ /* 0x000fc80000010100 */
[----:B0-----:R-:W-:-:S04]  /*c310*/  FFMA R61, R62, R59, 1 ;  /* 0x3f8000003e3d7423 */ /* 0x001fc8000000003b */
[----:B------:R-:W-:-:S04]  /*c320*/  FFMA R3, R62, R61, R62 ;  /* 0x0000003d3e037223 */ /* 0x000fc8000000003e */
[----:B------:R-:W-:-:S04]  /*c330*/  FFMA R62, R2, R3, RZ ;  /* 0x00000003023e7223 */ /* 0x000fc800000000ff */
[----:B------:R-:W-:-:S04]  /*c340*/  FFMA R61, R59, R62, R2 ;  /* 0x0000003e3b3d7223 */ /* 0x000fc80000000002 */
[----:B------:R-:W-:Y:S01]  /*c350*/  FFMA R62, R3, R61, R62 ;  /* 0x0000003d033e7223 */ /* 0x000fe2000000003e */
[----:B------:R-:W-:-:S03]  /*c360*/  IADD3 R61, PT, PT, R60, 0x7f, -R57 ;  /* 0x0000007f3c3d7810 */ /* 0x000fc60007ffe839 */
[----:B------:R-:W-:Y:S02]  /*c370*/  FFMA R59, R59, R62, R2 ;  /* 0x0000003e3b3b7223 */ /* 0x000fe40000000002 */
[----:B------:R-:W-:Y:S02]  /*c380*/  IMAD.IADD R61, R61, 0x1, R58 ;  /* 0x000000013d3d7824 */ /* 0x000fe400078e023a */
        /* <DEDUP_REMOVED lines=14> */
[CCC-:B------:R-:W-:Y:S01]  /*c470*/  FFMA.RZ R60, R3.reuse, R59.reuse, R62.reuse ;  /* 0x0000003b033c7223 */ /* 0x1c0fe2000000c03e */
[CCC-:B------:R-:W-:Y:S01]  /*c480*/  FFMA.RP R58, R3.reuse, R59.reuse, R62.reuse ;  /* 0x0000003b033a7223 */ /* 0x1c0fe2000000803e */
[----:B------:R-:W-:Y:S01]  /*c490*/  FFMA.RM R3, R3, R59, R62 ;  /* 0x0000003b03037223 */ /* 0x000fe2000000403e */
[C---:B------:R-:W-:Y:S01]  /*c4a0*/  VIADD R59, R57.reuse, 0x20 ;  /* 0x00000020393b7836 */ /* 0x040fe20000000000 */
[C---:B------:R-:W-:Y:S02]  /*c4b0*/  ISETP.NE.AND P2, PT, R57.reuse, RZ, PT ;  /* 0x000000ff3900720c */ /* 0x040fe40003f45270 */
[----:B------:R-:W-:Y:S02]  /*c4c0*/  LOP3.LUT R60, R60, 0x7fffff, RZ, 0xc0, !PT ;  /* 0x007fffff3c3c7812 */ /* 0x000fe400078ec0ff */
[----:B------:R-:W-:Y:S01]  /*c4d0*/  ISETP.NE.AND P1, PT, R57, RZ, PT ;  /* 0x000000ff3900720c */ /* 0x000fe20003f25270 */
[----:B------:R-:W-:Y:S01]  /*c4e0*/  IMAD.MOV R57, RZ, RZ, -R57 ;  /* 0x000000ffff397224 */ /* 0x000fe200078e0a39 */
[----:B------:R-:W-:-:S02]  /*c4f0*/  LOP3.LUT R60, R60, 0x800000, RZ, 0xfc, !PT ;  /* 0x008000003c3c7812 */ /* 0x000fc400078efcff */
        /* <DEDUP_REMOVED lines=13> */
.L_x_241:
[----:B------:R-:W-:-:S04]  /*c5d0*/  LOP3.LUT R2, R2, 0x80000000, RZ, 0xc0, !PT ;  /* 0x8000000002027812 */ /* 0x000fc800078ec0ff */
[----:B------:R-:W-:Y:S01]  /*c5e0*/  LOP3.LUT R2, R2, 0x7f800000, RZ, 0xfc, !PT ;  /* 0x7f80000002027812 */ /* 0x000fe200078efcff */
[----:B------:R-:W-:Y:S06]  /*c5f0*/  BRA `(.L_x_242) ;  /* 0x0000000000047947 */ /* 0x000fec0003800000 */
.L_x_240:
[----:B------:R-:W-:-:S07]  /*c600*/  IMAD R2, R61, 0x800000, R2 ;  /* 0x008000003d027824 */ /* 0x000fce00078e0202 */
.L_x_242:
[----:B------:R-:W-:Y:S05]  /*c610*/  BSYNC.RECONVERGENT B3 ;  /* 0x0000000000037941 */ /* 0x000fea0003800200 */
.L_x_239:
[----:B------:R-:W-:Y:S05]  /*c620*/  BRA `(.L_x_243) ;  /* 0x0000000000207947 */ /* 0x000fea0003800000 */
.L_x_238:
[----:B------:R-:W-:-:S04]  /*c630*/  LOP3.LUT R2, R2, 0x80000000, R3, 0x48, !PT ;  /* 0x8000000002027812 */ /* 0x000fc800078e4803 */
[----:B------:R-:W-:Y:S01]  /*c640*/  LOP3.LUT R2, R2, 0x7f800000, RZ, 0xfc, !PT ;  /* 0x7f80000002027812 */ /* 0x000fe200078efcff */
[----:B------:R-:W-:Y:S06]  /*c650*/  BRA `(.L_x_243) ;  /* 0x0000000000147947 */ /* 0x000fec0003800000 */
.L_x_237:
[----:B------:R-:W-:Y:S01]  /*c660*/  LOP3.LUT R2, R2, 0x80000000, R3, 0x48, !PT ;  /* 0x8000000002027812 */ /* 0x000fe200078e4803 */
[----:B------:R-:W-:Y:S06]  /*c670*/  BRA `(.L_x_243) ;  /* 0x00000000000c7947 */ /* 0x000fec0003800000 */
.L_x_236:
[----:B------:R-:W0:Y:S01]  /*c680*/  MUFU.RSQ R2, -QNAN ;  /* 0xffc0000000027908 */ /* 0x000e220000001400 */
[----:B------:R-:W-:Y:S05]  /*c690*/  BRA `(.L_x_243) ;  /* 0x0000000000047947 */ /* 0x000fea0003800000 */
.L_x_235:
[----:B------:R-:W-:-:S07]  /*c6a0*/  FADD.FTZ R2, R3, R2 ;  /* 0x0000000203027221 */ /* 0x000fce0000010000 */
.L_x_243:
[----:B------:R-:W-:Y:S05]  /*c6b0*/  BSYNC.RECONVERGENT B2 ;  /* 0x0000000000027941 */ /* 0x000fea0003800200 */
.L_x_233:
[----:B0-----:R-:W-:Y:S02]  /*c6c0*/  IMAD.MOV.U32 R57, RZ, RZ, R2 ;  /* 0x000000ffff397224 */ /* 0x001fe400078e0002 */
[----:B------:R-:W-:Y:S02]  /*c6d0*/  IMAD.MOV.U32 R2, RZ, RZ, R55 ;  /* 0x000000ffff027224 */ /* 0x000fe400078e0037 */
[----:B------:R-:W-:-:S04]  /*c6e0*/  IMAD.MOV.U32 R3, RZ, RZ, 0x0 ;  /* 0x00000000ff037424 */ /* 0x000fc800078e00ff */
[----:B------:R-:W-:Y:S05]  /*c6f0*/  RET.REL.NODEC R2 `(_Z23phase3_branching_kernelPtPii) ;  /* 0xffffff3802407950 */ /* 0x000fea0003c3ffff */
.L_x_244:
        /* <DEDUP_REMOVED lines=16> */
.L_x_591:


//--------------------- .text._Z24phase2_relaxation_kernelPtPiPKfi --------------------------
	.section	.text._Z24phase2_relaxation_kernelPtPiPKfi,"ax",@progbits
	.align	128
        .global         _Z24phase2_relaxation_kernelPtPiPKfi
        .type           _Z24phase2_relaxation_kernelPtPiPKfi,@function
        .size           _Z24phase2_relaxation_kernelPtPiPKfi,(.L_x_593 - _Z24phase2_relaxation_kernelPtPiPKfi)
        .other          _Z24phase2_relaxation_kernelPtPiPKfi,@"STO_CUDA_ENTRY STV_DEFAULT"
_Z24phase2_relaxation_kernelPtPiPKfi:
.text._Z24phase2_relaxation_kernelPtPiPKfi:
        /* <DEDUP_REMOVED lines=8> */
[----:B0-----:R-:W-:-:S05]  /*0080*/  IMAD.WIDE.U32 R38, R5, 0x4, R38 ;  /* 0x0000000405267825 */ /* 0x001fca00078e0026 */
[----:B-1----:R-:W2:Y:S02]  /*0090*/  LDG.E R0, desc[UR8][R38.64] ;  /* 0x0000000826007981 */ /* 0x002ea4000c1e1900 */
[----:B--2---:R-:W-:-:S13]  /*00a0*/  ISETP.NE.AND P0, PT, R0, RZ, PT ;  /* 0x000000ff0000720c */ /* 0x004fda0003f05270 */
[----:B------:R-:W-:Y:S05]  /*00b0*/  @P0 EXIT ;  /* 0x000000000000094d */ /* 0x000fea0003800000 */
[----:B------:R-:W0:Y:S02]  /*00c0*/  LDC.64 R2, c[0x0][0x390] ;  /* 0x0000e400ff027b82 */ /* 0x000e240000000a00 */
[----:B0-----:R-:W-:-:S06]  /*00d0*/  IMAD.WIDE.U32 R2, R5, 0x4, R2 ;  /* 0x0000000405027825 */ /* 0x001fcc00078e0002 */
[----:B------:R-:W2:Y:S02]  /*00e0*/  LDG.E.CONSTANT R2, desc[UR8][R2.64] ;  /* 0x0000000802027981 */ /* 0x000ea4000c1e9900 */
[----:B--2---:R-:W-:-:S13]  /*00f0*/  FSETP.GEU.AND P0, PT, R2, 0.34999999403953552246, PT ;  /* 0x3eb333330200780b */ /* 0x004fda0003f0e000 */
[----:B------:R-:W-:Y:S05]  /*0100*/  @!P0 EXIT ;  /* 0x000000000000894d */ /* 0x000fea0003800000 */
[----:B------:R-:W0:Y:S01]  /*0110*/  S2R R4, SR_LTMASK ;  /* 0x0000000000047919 */ /* 0x000e220000003900 */
[----:B------:R-:W1:Y:S01]  /*0120*/  S2UR UR5, SR_CgaCtaId ;  /* 0x00000000000579c3 */ /* 0x000e620000008800 */
[----:B------:R-:W-:Y:S01]  /*0130*/  VOTE.ANY R44, PT, PT ;  /* 0x00000000002c7806 */ /* 0x000fe200038e0100 */
[----:B------:R-:W-:Y:S01]  /*0140*/  UMOV UR4, 0x400 ;  /* 0x0000040000047882 */ /* 0x000fe20000000000 */
[----:B------:R-:W-:Y:S05]  /*0150*/  BSSY.RECONVERGENT B0, `(.L_x_245) ;  /* 0x0000016000007945 */ /* 0x000fea0003800200 */
[----:B------:R-:W2:Y:S01]  /*0160*/  LDC.64 R2, c[0x0][0x380] ;  /* 0x0000e000ff027b82 */ /* 0x000ea20000000a00 */
[----:B-1----:R-:W-:Y:S01]  /*0170*/  ULEA UR10, UR5, UR4, 0x18 ;  /* 0x00000004050a7291 */ /* 0x002fe2000f8ec0ff */
[----:B0-----:R-:W-:-:S04]  /*0180*/  LOP3.LUT R43, R4, R44, RZ, 0xc0, !PT ;  /* 0x0000002c042b7212 */ /* 0x001fc800078ec0ff */
[----:B------:R-:W0:Y:S02]  /*0190*/  POPC R6, R43 ;  /* 0x0000002b00067309 */ /* 0x000e240000000000 */
[--C-:B0-----:R-:W-:Y:S01]  /*01a0*/  IMAD R5, R5, 0x51, R6.reuse ;  /* 0x0000005105057824 */ /* 0x101fe200078e0206 */
[----:B------:R-:W-:Y:S01]  /*01b0*/  LEA R42, R6, UR10, 0x1 ;  /* 0x0000000a062a7c11 */ /* 0x000fe2000f8e08ff */
[----:B------:R-:W-:Y:S02]  /*01c0*/  IMAD.MOV.U32 R37, RZ, RZ, R6 ;  /* 0x000000ffff257224 */ /* 0x000fe400078e0006 */
[----:B--2---:R-:W-:-:S04]  /*01d0*/  IMAD.WIDE.U32 R2, R5, 0x2, R2 ;  /* 0x0000000205027825 */ /* 0x004fc800078e0002 */
[----:B------:R-:W-:Y:S02]  /*01e0*/  IMAD.MOV.U32 R40, RZ, RZ, R2 ;  /* 0x000000ffff287224 */ /* 0x000fe400078e0002 */
[--C-:B------:R-:W-:Y:S02]  /*01f0*/  IMAD.MOV.U32 R41, RZ, RZ, R3.reuse ;  /* 0x000000ffff297224 */ /* 0x100fe400078e0003 */
[----:B------:R-:W-:Y:S02]  /*0200*/  IMAD.MOV.U32 R5, RZ, RZ, R3 ;  /* 0x000000ffff057224 */ /* 0x000fe400078e0003 */
[----:B------:R-:W-:-:S07]  /*0210*/  IMAD.MOV.U32 R0, RZ, RZ, R42 ;  /* 0x000000ffff007224 */ /* 0x000fce00078e002a */
.L_x_246:
[----:B------:R-:W-:-:S06]  /*0220*/  IMAD.MOV.U32 R3, RZ, RZ, R5 ;  /* 0x000000ffff037224 */ /* 0x000fcc00078e0005 */
[----:B------:R0:W2:Y:S01]  /*0230*/  LDG.E.U16 R3, desc[UR8][R2.64] ;  /* 0x0000000802037981 */ /* 0x0000a2000c1e1500 */
[C---:B------:R-:W-:Y:S01]  /*0240*/  ISETP.GE.U32.AND P0, PT, R6.reuse, 0x31, PT ;  /* 0x000000310600780c */ /* 0x040fe20003f06070 */
[----:B------:R-:W-:Y:S01]  /*0250*/  VIADD R6, R6, 0x20 ;  /* 0x0000002006067836 */ /* 0x000fe20000000000 */
[----:B0-----:R-:W-:-:S05]  /*0260*/  IADD3 R2, P1, PT, R2, 0x40, RZ ;  /* 0x0000004002027810 */ /* 0x001fca0007f3e0ff */
[----:B------:R-:W-:Y:S01]  /*0270*/  IMAD.X R5, RZ, RZ, R5, P1 ;  /* 0x000000ffff057224 */ /* 0x000fe200008e0605 */
[----:B--2---:R0:W-:Y:S02]  /*0280*/  STS.U16 [R0], R3 ;  /* 0x0000000300007388 */ /* 0x0041e40000000400 */
[----:B0-----:R-:W-:-:S03]  /*0290*/  VIADD R0, R0, 0x40 ;  /* 0x0000004000007836 */ /* 0x001fc60000000000 */
[----:B------:R-:W-:Y:S05]  /*02a0*/  @!P0 BRA `(.L_x_246) ;  /* 0xfffffffc00dc8947 */ /* 0x000fea000383ffff */
[----:B------:R-:W-:Y:S05]  /*02b0*/  BSYNC.RECONVERGENT B0 ;  /* 0x0000000000007941 */ /* 0x000fea0003800200 */
.L_x_245:
[----:B------:R-:W-:Y:S01]  /*02c0*/  UIADD3 UR4, UPT, UPT, UR4, 0x2e34, URZ ;  /* 0x00002e3404047890 */ /* 0x000fe2000fffe0ff */
[----:B------:R-:W-:Y:S01]  /*02d0*/  IMAD.MOV.U32 R0, RZ, RZ, 0x28 ;  /* 0x00000028ff007424 */ /* 0x000fe200078e00ff */
[----:B------:R-:W-:Y:S01]  /*02e0*/  BSSY.RECONVERGENT B2, `(.L_x_247) ;  /* 0x000016c000027945 */ /* 0x000fe20003800200 */
[----:B------:R-:W-:Y:S01]  /*02f0*/  IMAD.MOV.U32 R5, RZ, RZ, R42 ;  /* 0x000000ffff057224 */ /* 0x000fe200078e002a */
[----:B------:R-:W-:Y:S01]  /*0300*/  ULEA UR5, UR5, UR4, 0x18 ;  /* 0x0000000405057291 */ /* 0x000fe2000f8ec0ff */
[----:B------:R-:W-:Y:S01]  /*0310*/  IMAD.MOV.U32 R6, RZ, RZ, R37 ;  /* 0x000000ffff067224 */ /* 0x000fe200078e0025 */
[----:B------:R-:W-:Y:S01]  /*0320*/  NOP ;  /* 0x0000000000007918 */ /* 0x000fe20000000000 */
[----:B------:R-:W-:-:S03]  /*0330*/  IMAD R7, R37, 0x50, R0 ;  /* 0x0000005025077824 */ /* 0x000fc600078e0200 */
[----:B------:R-:W-:-:S07]  /*0340*/  LEA R8, R37, UR5, 0x2 ;  /* 0x0000000525087c11 */ /* 0x000fce000f8e10ff */
.L_x_258:
[----:B------:R-:W0:Y:S01]  /*0350*/  LDS.U16 R9, [R5] ;  /* 0x0000000005097984 */ /* 0x000e220000000400 */
[----:B------:R-:W-:Y:S01]  /*0360*/  BSSY.RECONVERGENT B3, `(.L_x_248) ;  /* 0x000015e000037945 */ /* 0x000fe20003800200 */
[C---:B------:R-:W-:Y:S01]  /*0370*/  ISETP.GE.U32.AND P2, PT, R6.reuse, 0x31, PT ;  /* 0x000000310600780c */ /* 0x040fe20003f46070 */
[----:B------:R-:W-:Y:S02]  /*0380*/  IMAD.MOV.U32 R3, RZ, RZ, RZ ;  /* 0x000000ffff037224 */ /* 0x000fe400078e00ff */
[----:B------:R-:W-:Y:S01]  /*0390*/  VIADD R6, R6, 0x20 ;  /* 0x0000002006067836 */ /* 0x000fe20000000000 */
[----:B0-----:R-:W0:Y:S02]  /*03a0*/  POPC R10, R9 ;  /* 0x00000009000a7309 */ /* 0x001e240000000000 */
[----:B0-----:R-:W-:-:S04]  /*03b0*/  PRMT R0, R10, 0x9910, RZ ;  /* 0x000099100a007816 */ /* 0x001fc800000000ff */
[----:B------:R-:W-:-:S13]  /*03c0*/  ISETP.NE.AND P0, PT, R0, 0x1, PT ;  /* 0x000000010000780c */ /* 0x000fda0003f05270 */
[----:B------:R-:W-:Y:S05]  /*03d0*/  @!P0 BRA `(.L_x_249) ;  /* 0x0000001400588947 */ /* 0x000fea0003800000 */
[----:B------:R-:W-:Y:S01]  /*03e0*/  ISETP.NE.AND P0, PT, R9, RZ, PT ;  /* 0x000000ff0900720c */ /* 0x000fe20003f05270 */
[----:B------:R-:W-:-:S12]  /*03f0*/  IMAD.MOV.U32 R3, RZ, RZ, 0x7f7fffff ;  /* 0x7f7fffffff037424 */ /* 0x000fd800078e00ff */
[----:B------:R-:W-:Y:S05]  /*0400*/  @!P0 BRA `(.L_x_249) ;  /* 0x00000014004c8947 */ /* 0x000fea0003800000 */
[----:B------:R-:W0:Y:S01]  /*0410*/  LDC.64 R2, c[0x3][R7+-0x28] ;  /* 0x00fff60007027b82 */ /* 0x000e220000000a00 */
[----:B------:R-:W-:Y:S01]  /*0420*/  IMAD.MOV.U32 R60, RZ, RZ, 0x3de38e39 ;  /* 0x3de38e39ff3c7424 */ /* 0x000fe200078e00ff */
[----:B------:R-:W-:Y:S01]  /*0430*/  BSSY.RECONVERGENT B4, `(.L_x_250) ;  /* 0x00000a9000047945 */ /* 0x000fe20003800200 */
[----:B------:R-:W-:-:S05]  /*0440*/  IMAD.MOV.U32 R61, RZ, RZ, 0x41100000 ;  /* 0x41100000ff3d7424 */ /* 0x000fca00078e00ff */
[----:B------:R-:W1:Y:S08]  /*0450*/  LDC.64 R16, c[0x3][R7+-0x20] ;  /* 0x00fff80007107b82 */ /* 0x000e700000000a00 */
[----:B------:R-:W2:Y:S08]  /*0460*/  LDC.64 R18, c[0x3][R7+-0x18] ;  /* 0x00fffa0007127b82 */ /* 0x000eb00000000a00 */
[----:B------:R-:W3:Y:S08]  /*0470*/  LDC.64 R24, c[0x3][R7+-0x10] ;  /* 0x00fffc0007187b82 */ /* 0x000ef00000000a00 */
[----:B------:R-:W4:Y:S08]  /*0480*/  LDC.64 R28, c[0x3][R7+-0x8] ;  /* 0x00fffe00071c7b82 */ /* 0x000f300000000a00 */
[----:B------:R-:W5:Y:S01]  /*0490*/  LDC.64 R32, c[0x3][R7] ;  /* 0x00c0000007207b82 */ /* 0x000f620000000a00 */
[----:B0-----:R-:W-:-:S07]  /*04a0*/  LEA R3, R3, UR10, 0x1 ;  /* 0x0000000a03037c11 */ /* 0x001fce000f8e08ff */
[----:B------:R-:W0:Y:S01]  /*04b0*/  LDC.64 R46, c[0x3][R7+0x8] ;  /* 0x00c00200072e7b82 */ /* 0x000e220000000a00 */
[----:B------:R-:W-:Y:S01]  /*04c0*/  LEA R2, R2, UR10, 0x1 ;  /* 0x0000000a02027c11 */ /* 0x000fe2000f8e08ff */
[----:B------:R-:W0:Y:S01]  /*04d0*/  LDS.U16 R14, [R3] ;  /* 0x00000000030e7984 */ /* 0x000e220000000400 */
[----:B-1----:R-:W-:-:S03]  /*04e0*/  LEA R16, R16, UR10, 0x1 ;  /* 0x0000000a10107c11 */ /* 0x002fc6000f8e08ff */
[----:B------:R-:W1:Y:S01]  /*04f0*/  LDS.U16 R12, [R2] ;  /* 0x00000000020c7984 */ /* 0x000e620000000400 */
[----:B------:R-:W-:Y:S01]  /*0500*/  LEA R17, R17, UR10, 0x1 ;  /* 0x0000000a11117c11 */ /* 0x000fe2000f8e08ff */
[----:B------:R-:W1:Y:S02]  /*0510*/  LDC.64 R48, c[0x3][R7+0x10] ;  /* 0x00c0040007307b82 */ /* 0x000e640000000a00 */
[----:B------:R-:W1:Y:S01]  /*0520*/  LDS.U16 R16, [R16] ;  /* 0x0000000010107984 */ /* 0x000e620000000400 */
[----:B--2---:R-:W-:-:S03]  /*0530*/  LEA R18, R18, UR10, 0x1 ;  /* 0x0000000a12127c11 */ /* 0x004fc6000f8e08ff */
[----:B------:R2:W2:Y:S01]  /*0540*/  LDS.U16 R20, [R17] ;  /* 0x0000000011147984 */ /* 0x0004a20000000400 */
[----:B------:R-:W-:Y:S01]  /*0550*/  LEA R19, R19, UR10, 0x1 ;  /* 0x0000000a13137c11 */ /* 0x000fe2000f8e08ff */
[----:B------:R-:W2:Y:S02]  /*0560*/  LDC.64 R52, c[0x3][R7+0x18] ;  /* 0x00c0060007347b82 */ /* 0x000ea40000000a00 */
[----:B------:R-:W2:Y:S01]  /*0570*/  LDS.U16 R18, [R18] ;  /* 0x0000000012127984 */ /* 0x000ea20000000400 */
[----:B---3--:R-:W-:-:S03]  /*0580*/  LEA R24, R24, UR10, 0x1 ;  /* 0x0000000a18187c11 */ /* 0x008fc6000f8e08ff */
[----:B------:R3:W3:Y:S01]  /*0590*/  LDS.U16 R22, [R19] ;  /* 0x0000000013167984 */ /* 0x0006e20000000400 */
[----:B------:R-:W-:-:S03]  /*05a0*/  LEA R25, R25, UR10, 0x1 ;  /* 0x0000000a19197c11 */ /* 0x000fc6000f8e08ff */
[----:B------:R-:W3:Y:S01]  /*05b0*/  LDS.U16 R24, [R24] ;  /* 0x0000000018187984 */ /* 0x000ee20000000400 */
[----:B----4-:R-:W-:-:S03]  /*05c0*/  LEA R28, R28, UR10, 0x1 ;  /* 0x0000000a1c1c7c11 */ /* 0x010fc6000f8e08ff */
[----:B------:R4:W4:Y:S01]  /*05d0*/  LDS.U16 R26, [R25] ;  /* 0x00000000191a7984 */ /* 0x0009220000000400 */
[----:B------:R-:W-:-:S03]  /*05e0*/  LEA R29, R29, UR10, 0x1 ;  /* 0x0000000a1d1d7c11 */ /* 0x000fc6000f8e08ff */
[----:B------:R-:W4:Y:S01]  /*05f0*/  LDS.U16 R28, [R28] ;  /* 0x000000001c1c7984 */ /* 0x000f220000000400 */
[----:B-----5:R-:W-:-:S03]  /*0600*/  LEA R32, R32, UR10, 0x1 ;  /* 0x0000000a20207c11 */ /* 0x020fc6000f8e08ff */
[----:B------:R5:W5:Y:S01]  /*0610*/  LDS.U16 R30, [R29] ;  /* 0x000000001d1e7984 */ /* 0x000b620000000400 */
[----:B------:R-:W-:Y:S01]  /*0620*/  LEA R33, R33, UR10, 0x1 ;  /* 0x0000000a21217c11 */ /* 0x000fe2000f8e08ff */
[----:B0-----:R-:W0:Y:S02]  /*0630*/  POPC R15, R14 ;  /* 0x0000000e000f7309 */ /* 0x001e240000000000 */
[----:B------:R-:W5:Y:S01]  /*0640*/  LDS.U16 R32, [R32] ;  /* 0x0000000020207984 */ /* 0x000f620000000400 */
[----:B------:R-:W-:-:S03]  /*0650*/  LEA R36, R46, UR10, 0x1 ;  /* 0x0000000a2e247c11 */ /* 0x000fc6000f8e08ff */
[----:B------:R5:W5:Y:S01]  /*0660*/  LDS.U16 R34, [R33] ;  /* 0x0000000021227984 */ /* 0x000b620000000400 */
[----:B------:R-:W-:Y:S01]  /*0670*/  LEA R46, R47, UR10, 0x1 ;  /* 0x0000000a2f2e7c11 */ /* 0x000fe2000f8e08ff */
[----:B-1----:R-:W1:Y:S02]  /*0680*/  POPC R13, R12 ;  /* 0x0000000c000d7309 */ /* 0x002e640000000000 */
[----:B------:R-:W5:Y:S01]  /*0690*/  LDS.U16 R36, [R36] ;  /* 0x0000000024247984 */ /* 0x000f620000000400 */
[----:B------:R-:W-:-:S03]  /*06a0*/  LEA R48, R48, UR10, 0x1 ;  /* 0x0000000a30307c11 */ /* 0x000fc6000f8e08ff */
[----:B------:R-:W5:Y:S02]  /*06b0*/  LDS.U16 R46, [R46] ;  /* 0x000000002e2e7984 */ /* 0x000f640000000400 */
[----:B--2---:R-:W2:Y:S01]  /*06c0*/  POPC R17, R16 ;  /* 0x0000001000117309 */ /* 0x004ea20000000000 */
[----:B0-----:R-:W-:Y:S02]  /*06d0*/  PRMT R2, R15, 0x9910, RZ ;  /* 0x000099100f027816 */ /* 0x001fe400000000ff */
[----:B------:R-:W-:Y:S01]  /*06e0*/  LEA R49, R49, UR10, 0x1 ;  /* 0x0000000a31317c11 */ /* 0x000fe2000f8e08ff */
[----:B------:R-:W0:Y:S01]  /*06f0*/  LDS.U16 R48, [R48] ;  /* 0x0000000030307984 */ /* 0x000e220000000400 */
[----:B------:R-:W-:Y:S01]  /*0700*/  ISETP.NE.AND P1, PT, R2, 0x1, PT ;  /* 0x000000010200780c */ /* 0x000fe20003f25270 */
[----:B------:R-:W-:Y:S01]  /*0710*/  IMAD.MOV.U32 R2, RZ, RZ, 0x2 ;  /* 0x00000002ff027424 */ /* 0x000fe200078e00ff */
[----:B-1----:R-:W-:Y:S01]  /*0720*/  PRMT R0, R13, 0x9910, RZ ;  /* 0x000099100d007816 */ /* 0x002fe200000000ff */
[----:B---3--:R-:W1:Y:S01]  /*0730*/  POPC R19, R20 ;  /* 0x0000001400137309 */ /* 0x008e620000000000 */
[----:B------:R-:W-:Y:S01]  /*0740*/  LEA R52, R52, UR10, 0x1 ;  /* 0x0000000a34347c11 */ /* 0x000fe2000f8e08ff */
[----:B------:R-:W3:Y:S01]  /*0750*/  LDS.U16 R50, [R49] ;  /* 0x0000000031327984 */ /* 0x000ee20000000400 */
[----:B------:R-:W-:-:S02]  /*0760*/  ISETP.NE.AND P0, PT, R0, 0x1, PT ;  /* 0x000000010000780c */ /* 0x000fc40003f05270 */
[----:B------:R-:W-:Y:S02]  /*0770*/  LEA R53, R53, UR10, 0x1 ;  /* 0x0000000a35357c11 */ /* 0x000fe4000f8e08ff */
[----:B--2---:R-:W-:Y:S01]  /*0780*/  PRMT R0, R17, 0x9910, RZ ;  /* 0x0000991011007816 */ /* 0x004fe200000000ff */
[----:B----4-:R-:W2:Y:S01]  /*0790*/  POPC R25, R18 ;  /* 0x0000001200197309 */ /* 0x010ea20000000000 */
[----:B------:R-:W4:Y:S01]  /*07a0*/  LDS.U16 R52, [R52] ;  /* 0x0000000034347984 */ /* 0x000f220000000400 */
[----:B------:R-:W-:Y:S01]  /*07b0*/  @P1 IMAD.MOV R2, RZ, RZ, 0x1 ;  /* 0x00000001ff021424 */ /* 0x000fe200078e02ff */
[----:B------:R-:W-:Y:S02]  /*07c0*/  ISETP.NE.AND P3, PT, R0, 0x1, PT ;  /* 0x000000010000780c */ /* 0x000fe40003f65270 */
[----:B------:R-:W-:Y:S01]  /*07d0*/  SEL R0, RZ, 0x1, P1 ;  /* 0x00000001ff007807 */ /* 0x000fe20000800000 */
[----:B------:R-:W4:Y:S01]  /*07e0*/  LDS.U16 R54, [R53] ;  /* 0x0000000035367984 */ /* 0x000f220000000400 */
[----:B-1----:R-:W-:Y:S01]  /*07f0*/  PRMT R3, R19, 0x9910, RZ ;  /* 0x0000991013037816 */ /* 0x002fe200000000ff */
[----:B------:R-:W1:Y:S02]  /*0800*/  POPC R27, R22 ;  /* 0x00000016001b7309 */ /* 0x000e640000000000 */
[----:B------:R-:W-:Y:S01]  /*0810*/  @P0 IMAD.MOV R2, RZ, RZ, R0 ;  /* 0x000000ffff020224 */ /* 0x000fe200078e0200 */
[----:B------:R-:W-:-:S03]  /*0820*/  ISETP.NE.AND P0, PT, R3, 0x1, PT ;  /* 0x000000010300780c */ /* 0x000fc60003f05270 */
[----:B------:R-:W-:Y:S01]  /*0830*/  VIADD R0, R2, 0x1 ;  /* 0x0000000102007836 */ /* 0x000fe20000000000 */
[----:B--2---:R-:W-:Y:S01]  /*0840*/  PRMT R11, R25, 0x9910, RZ ;  /* 0x00009910190b7816 */ /* 0x004fe200000000ff */
[----:B------:R-:W-:Y:S01]  /*0850*/  @P3 IMAD.MOV R0, RZ, RZ, R2 ;  /* 0x000000ffff003224 */ /* 0x000fe200078e0202 */
[----:B-----5:R-:W2:Y:S03]  /*0860*/  POPC R29, R24 ;  /* 0x00000018001d7309 */ /* 0x020ea60000000000 */
[----:B------:R-:W-:Y:S02]  /*0870*/  IMAD.MOV.U32 R3, RZ, RZ, R11 ;  /* 0x000000ffff037224 */ /* 0x000fe400078e000b */
[----:B------:R-:W-:Y:S01]  /*0880*/  VIADD R11, R0, 0x1 ;  /* 0x00000001000b7836 */ /* 0x000fe20000000000 */
[----:B-1----:R-:W-:Y:S01]  /*0890*/  PRMT R21, R27, 0x9910, RZ ;  /* 0x000099101b157816 */ /* 0x002fe200000000ff */
[----:B------:R-:W-:Y:S01]  /*08a0*/  @P0 IMAD.MOV R11, RZ, RZ, R0 ;  /* 0x000000ffff0b0224 */ /* 0x000fe200078e0200 */
[----:B------:R-:W-:Y:S01]  /*08b0*/  ISETP.NE.AND P1, PT, R3, 0x1, PT ;  /* 0x000000010300780c */ /* 0x000fe20003f25270 */
[----:B------:R-:W1:Y:S01]  /*08c0*/  POPC R31, R26 ;  /* 0x0000001a001f7309 */ /* 0x000e620000000000 */
[----:B------:R-:W5:Y:S01]  /*08d0*/  LDC.64 R2, c[0x3][R7+0x20] ;  /* 0x00c0080007027b82 */ /* 0x000f620000000a00 */
[----:B------:R-:W-:Y:S01]  /*08e0*/  ISETP.NE.AND P0, PT, R21, 0x1, PT ;  /* 0x000000011500780c */ /* 0x000fe20003f05270 */
[----:B------:R-:W-:Y:S01]  /*08f0*/  VIADD R0, R11, 0x1 ;  /* 0x000000010b007836 */ /* 0x000fe20000000000 */
[----:B--2---:R-:W-:-:S04]  /*0900*/  PRMT R23, R29, 0x9910, RZ ;  /* 0x000099101d177816 */ /* 0x004fc800000000ff */
[----:B------:R-:W2:Y:S04]  /*0910*/  POPC R21, R28 ;  /* 0x0000001c00157309 */ /* 0x000ea80000000000 */
[----:B------:R-:W-:Y:S01]  /*0920*/  @P1 IMAD.MOV R0, RZ, RZ, R11 ;  /* 0x000000ffff001224 */ /* 0x000fe200078e020b */
[----:B------:R-:W-:Y:S02]  /*0930*/  ISETP.NE.AND P1, PT, R23, 0x1, PT ;  /* 0x000000011700780c */ /* 0x000fe40003f25270 */
[----:B-1----:R-:W-:Y:S01]  /*0940*/  PRMT R33, R31, 0x9910, RZ ;  /* 0x000099101f217816 */ /* 0x002fe200000000ff */
[----:B------:R-:W1:Y:S01]  /*0950*/  POPC R23, R30 ;  /* 0x0000001e00177309 */ /* 0x000e620000000000 */
[----:B------:R-:W-:Y:S02]  /*0960*/  VIADD R11, R0, 0x1 ;  /* 0x00000001000b7836 */ /* 0x000fe40000000000 */
[----:B------:R-:W-:Y:S01]  /*0970*/  @P0 IMAD.MOV R11, RZ, RZ, R0 ;  /* 0x000000ffff0b0224 */ /* 0x000fe200078e0200 */
[----:B------:R-:W-:-:S02]  /*0980*/  ISETP.NE.AND P0, PT, R33, 0x1, PT ;  /* 0x000000012100780c */ /* 0x000fc40003f05270 */
[----:B--2---:R-:W-:Y:S02]  /*0990*/  PRMT R35, R21, 0x9910, RZ ;  /* 0x0000991015237816 */ /* 0x004fe400000000ff */
[----:B------:R-:W2:Y:S01]  /*09a0*/  POPC R33, R32 ;  /* 0x0000002000217309 */ /* 0x000ea20000000000 */
[----:B------:R-:W-:Y:S02]  /*09b0*/  VIADD R0, R11, 0x1 ;  /* 0x000000010b007836 */ /* 0x000fe40000000000 */
[----:B------:R-:W-:Y:S01]  /*09c0*/  @P1 IMAD.MOV R0, RZ, RZ, R11 ;  /* 0x000000ffff001224 */ /* 0x000fe200078e020b */
[----:B------:R-:W-:Y:S02]  /*09d0*/  ISETP.NE.AND P1, PT, R35, 0x1, PT ;  /* 0x000000012300780c */ /* 0x000fe40003f25270 */
[----:B-1----:R-:W-:Y:S02]  /*09e0*/  PRMT R35, R23, 0x9910, RZ ;  /* 0x0000991017237816 */ /* 0x002fe400000000ff */
[----:B------:R-:W1:Y:S01]  /*09f0*/  POPC R47, R34 ;  /* 0x00000022002f7309 */ /* 0x000e620000000000 */
[----:B------:R-:W-:-:S02]  /*0a00*/  VIADD R11, R0, 0x1 ;  /* 0x00000001000b7836 */ /* 0x000fc40000000000 */
[----:B------:R-:W-:Y:S01]  /*0a10*/  @P0 IMAD.MOV R11, RZ, RZ, R0 ;  /* 0x000000ffff0b0224 */ /* 0x000fe200078e0200 */
[----:B------:R-:W-:Y:S02]  /*0a20*/  ISETP.NE.AND P0, PT, R35, 0x1, PT ;  /* 0x000000012300780c */ /* 0x000fe40003f05270 */
[----:B--2---:R-:W-:Y:S02]  /*0a30*/  PRMT R35, R33, 0x9910, RZ ;  /* 0x0000991021237816 */ /* 0x004fe400000000ff */
[----:B------:R-:W2:Y:S01]  /*0a40*/  POPC R51, R36 ;  /* 0x0000002400337309 */ /* 0x000ea20000000000 */
[----:B------:R-:W-:Y:S02]  /*0a50*/  VIADD R0, R11, 0x1 ;  /* 0x000000010b007836 */ /* 0x000fe40000000000 */
[----:B------:R-:W-:Y:S01]  /*0a60*/  @P1 IMAD.MOV R0, RZ, RZ, R11 ;  /* 0x000000ffff001224 */ /* 0x000fe200078e020b */
[----:B------:R-:W-:Y:S02]  /*0a70*/  ISETP.NE.AND P1, PT, R35, 0x1, PT ;  /* 0x000000012300780c */ /* 0x000fe40003f25270 */
[----:B-1----:R-:W-:-:S02]  /*0a80*/  PRMT R11, R47, 0x9910, RZ ;  /* 0x000099102f0b7816 */ /* 0x002fc400000000ff */
[----:B------:R-:W1:Y:S01]  /*0a90*/  POPC R57, R46 ;  /* 0x0000002e00397309 */ /* 0x000e620000000000 */
[----:B-----5:R-:W-:Y:S01]  /*0aa0*/  LEA R58, R2, UR10, 0x1 ;  /* 0x0000000a023a7c11 */ /* 0x020fe2000f8e08ff */
[----:B------:R-:W-:Y:S01]  /*0ab0*/  VIADD R2, R0, 0x1 ;  /* 0x0000000100027836 */ /* 0x000fe20000000000 */
[----:B------:R-:W-:Y:S01]  /*0ac0*/  LEA R3, R3, UR10, 0x1 ;  /* 0x0000000a03037c11 */ /* 0x000fe2000f8e08ff */
[----:B------:R-:W-:Y:S02]  /*0ad0*/  @P0 IMAD.MOV R2, RZ, RZ, R0 ;  /* 0x000000ffff020224 */ /* 0x000fe400078e0200 */
[----:B------:R-:W-:Y:S01]  /*0ae0*/  IMAD.MOV.U32 R0, RZ, RZ, R11 ;  /* 0x000000ffff007224 */ /* 0x000fe200078e000b */
[----:B------:R-:W5:Y:S01]  /*0af0*/  LDS.U16 R58, [R58] ;  /* 0x000000003a3a7984 */ /* 0x000f620000000400 */
[----:B0-----:R-:W0:Y:S01]  /*0b00*/  POPC R59, R48 ;  /* 0x00000030003b7309 */ /* 0x001e220000000000 */
[----:B--2---:R-:W-:Y:S02]  /*0b10*/  PRMT R11, R51, 0x9910, RZ ;  /* 0x00009910330b7816 */ /* 0x004fe400000000ff */
[----:B------:R-:W-:Y:S01]  /*0b20*/  ISETP.NE.AND P0, PT, R0, 0x1, PT ;  /* 0x000000010000780c */ /* 0x000fe20003f05270 */
[----:B------:R1:W2:Y:S01]  /*0b30*/  LDS.U16 R56, [R3] ;  /* 0x0000000003387984 */ /* 0x0002a20000000400 */
[----:B------:R-:W-:-:S02]  /*0b40*/  VIADD R0, R2, 0x1 ;  /* 0x0000000102007836 */ /* 0x000fc40000000000 */
[----:B------:R-:W-:Y:S01]  /*0b50*/  @P1 IMAD.MOV R0, RZ, RZ, R2 ;  /* 0x000000ffff001224 */ /* 0x000fe200078e0202 */
[----:B------:R-:W-:Y:S01]  /*0b60*/  ISETP.NE.AND P1, PT, R11, 0x1, PT ;  /* 0x000000010b00780c */ /* 0x000fe20003f25270 */
[----:B---3--:R-:W3:Y:S02]  /*0b70*/  POPC R55, R50 ;  /* 0x0000003200377309 */ /* 0x008ee40000000000 */
[----:B------:R-:W-:Y:S01]  /*0b80*/  VIADD R2, R0, 0x1 ;  /* 0x0000000100027836 */ /* 0x000fe20000000000 */
[----:B-1----:R-:W-:Y:S02]  /*0b90*/  PRMT R3, R57, 0x9910, RZ ;  /* 0x0000991039037816 */ /* 0x002fe400000000ff */
[----:B0-----:R-:W-:Y:S02]  /*0ba0*/  PRMT R11, R59, 0x9910, RZ ;  /* 0x000099103b0b7816 */ /* 0x001fe400000000ff */
[----:B------:R-:W-:Y:S01]  /*0bb0*/  @P0 IMAD.MOV R2, RZ, RZ, R0 ;  /* 0x000000ffff020224 */ /* 0x000fe200078e0200 */
[----:B----4-:R-:W0:Y:S01]  /*0bc0*/  POPC R53, R52 ;  /* 0x0000003400357309 */ /* 0x010e220000000000 */
[----:B------:R-:W-:Y:S01]  /*0bd0*/  ISETP.NE.AND P0, PT, R3, 0x1, PT ;  /* 0x000000010300780c */ /* 0x000fe20003f05270 */
[----:B------:R-:W-:-:S02]  /*0be0*/  IMAD.MOV.U32 R3, RZ, RZ, R11 ;  /* 0x000000ffff037224 */ /* 0x000fc400078e000b */
[----:B------:R-:W-:Y:S02]  /*0bf0*/  VIADD R0, R2, 0x1 ;  /* 0x0000000102007836 */ /* 0x000fe40000000000 */
[----:B------:R-:W-:Y:S01]  /*0c00*/  @P1 IMAD.MOV R0, RZ, RZ, R2 ;  /* 0x000000ffff001224 */ /* 0x000fe200078e0202 */
[----:B------:R-:W-:Y:S01]  /*0c10*/  ISETP.NE.AND P1, PT, R3, 0x1, PT ;  /* 0x000000010300780c */ /* 0x000fe20003f25270 */
[----:B------:R-:W1:Y:S01]  /*0c20*/  POPC R49, R54 ;  /* 0x0000003600317309 */ /* 0x000e620000000000 */
[----:B---3--:R-:W-:Y:S01]  /*0c30*/  PRMT R3, R55, 0x9910, RZ ;  /* 0x0000991037037816 */ /* 0x008fe200000000ff */
[----:B------:R-:W-:-:S04]  /*0c40*/  VIADD R2, R0, 0x1 ;  /* 0x0000000100027836 */ /* 0x000fc80000000000 */
[----:B------:R-:W-:Y:S01]  /*0c50*/  @P0 IMAD.MOV R2, RZ, RZ, R0 ;  /* 0x000000ffff020224 */ /* 0x000fe200078e0200 */
[----:B0-----:R-:W-:Y:S02]  /*0c60*/  PRMT R11, R53, 0x9910, RZ ;  /* 0x00009910350b7816 */ /* 0x001fe400000000ff */
[----:B------:R-:W-:Y:S01]  /*0c70*/  ISETP.NE.AND P0, PT, R3, 0x1, PT ;  /* 0x000000010300780c */ /* 0x000fe20003f05270 */
[----:B------:R-:W-:Y:S02]  /*0c80*/  VIADD R0, R2, 0x1 ;  /* 0x0000000102007836 */ /* 0x000fe40000000000 */
[----:B------:R-:W-:Y:S01]  /*0c90*/  IMAD.MOV.U32 R3, RZ, RZ, R11 ;  /* 0x000000ffff037224 */ /* 0x000fe200078e000b */
[----:B-----5:R-:W0:Y:S01]  /*0ca0*/  POPC R45, R58 ;  /* 0x0000003a002d7309 */ /* 0x020e220000000000 */
[----:B------:R-:W-:-:S03]  /*0cb0*/  @P1 IMAD.MOV R0, RZ, RZ, R2 ;  /* 0x000000ffff001224 */ /* 0x000fc600078e0202 */
[----:B------:R-:W-:Y:S01]  /*0cc0*/  ISETP.NE.AND P1, PT, R3, 0x1, PT ;  /* 0x000000010300780c */ /* 0x000fe20003f25270 */
[----:B------:R-:W-:Y:S01]  /*0cd0*/  VIADD R2, R0, 0x1 ;  /* 0x0000000100027836 */ /* 0x000fe20000000000 */
[----:B-1----:R-:W-:-:S03]  /*0ce0*/  PRMT R3, R49, 0x9910, RZ ;  /* 0x0000991031037816 */ /* 0x002fc600000000ff */
[----:B------:R-:W-:Y:S01]  /*0cf0*/  @P0 IMAD.MOV R2, RZ, RZ, R0 ;  /* 0x000000ffff020224 */ /* 0x000fe200078e0200 */
[----:B--2---:R-:W1:Y:S01]  /*0d00*/  POPC R35, R56 ;  /* 0x0000003800237309 */ /* 0x004e620000000000 */
[----:B------:R-:W-:Y:S02]  /*0d10*/  ISETP.NE.AND P0, PT, R3, 0x1, PT ;  /* 0x000000010300780c */ /* 0x000fe40003f05270 */
[----:B------:R-:W-:Y:S01]  /*0d20*/  VIADD R0, R2, 0x1 ;  /* 0x0000000102007836 */ /* 0x000fe20000000000 */
[----:B0-----:R-:W-:-:S03]  /*0d30*/  PRMT R11, R45, 0x9910, RZ ;  /* 0x000099102d0b7816 */ /* 0x001fc600000000ff */
[----:B------:R-:W-:Y:S02]  /*0d40*/  @P1 IMAD.MOV R0, RZ, RZ, R2 ;  /* 0x000000ffff001224 */ /* 0x000fe400078e0202 */
[----:B------:R-:W0:Y:S01]  /*0d50*/  I2F.U16 R2, R10 ;  /* 0x0000000a00027306 */ /* 0x000e220000101000 */
[----:B------:R-:W-:Y:S01]  /*0d60*/  IMAD.MOV.U32 R3, RZ, RZ, R11 ;  /* 0x000000ffff037224 */ /* 0x000fe200078e000b */
[----:B-1----:R-:W-:-:S04]  /*0d70*/  PRMT R11, R35, 0x9910, RZ ;  /* 0x00009910230b7816 */ /* 0x002fc800000000ff */
[----:B------:R-:W-:Y:S01]  /*0d80*/  ISETP.NE.AND P1, PT, R3, 0x1, PT ;  /* 0x000000010300780c */ /* 0x000fe20003f25270 */
[----:B------:R-:W-:Y:S01]  /*0d90*/  VIADD R3, R0, 0x1 ;  /* 0x0000000100037836 */ /* 0x000fe20000000000 */
[----:B------:R-:W-:Y:S01]  /*0da0*/  ISETP.NE.AND P3, PT, R11, 0x1, PT ;  /* 0x000000010b00780c */ /* 0x000fe20003f65270 */
[----:B------:R-:W-:Y:S02]  /*0db0*/  @P0 IMAD.MOV R3, RZ, RZ, R0 ;  /* 0x000000ffff030224 */ /* 0x000fe400078e0200 */
[----:B------:R-:W-:Y:S01]  /*0dc0*/  FFMA R11, R60, -R61, 1 ;  /* 0x3f8000003c0b7423 */ /* 0x000fe2000000083d */
[----:B0-----:R-:W0:Y:S03]  /*0dd0*/  FCHK P0, R2, 9 ;  /* 0x4110000002007902 */ /* 0x001e260000000000 */
[----:B------:R-:W-:Y:S01]  /*0de0*/  FFMA R11, R11, R60, 0.11111111193895339966 ;  /* 0x3de38e390b0b7423 */ /* 0x000fe2000000003c */
[----:B------:R-:W-:-:S03]  /*0df0*/  VIADD R0, R3, 0x1 ;  /* 0x0000000103007836 */ /* 0x000fc60000000000 */
[----:B------:R-:W-:Y:S01]  /*0e00*/  FFMA R60, R2, R11, RZ ;  /* 0x0000000b023c7223 */ /* 0x000fe200000000ff */
[----:B------:R-:W-:-:S03]  /*0e10*/  @P1 IMAD.MOV R0, RZ, RZ, R3 ;  /* 0x000000ffff001224 */ /* 0x000fc600078e0203 */
[----:B------:R-:W-:Y:S01]  /*0e20*/  FFMA R61, R60, -9, R2 ;  /* 0xc11000003c3d7823 */ /* 0x000fe20000000002 */
[----:B------:R-:W-:Y:S02]  /*0e30*/  VIADD R3, R0, 0x1 ;  /* 0x0000000100037836 */ /* 0x000fe40000000000 */
[----:B------:R-:W-:Y:S02]  /*0e40*/  @P3 IMAD.MOV R3, RZ, RZ, R0 ;  /* 0x000000ffff033224 */ /* 0x000fe400078e0200 */
[----:B------:R-:W-:-:S03]  /*0e50*/  FFMA R11, R11, R61, R60 ;  /* 0x0000003d0b0b7223 */ /* 0x000fc6000000003c */
[----:B------:R-:W-:Y:S01]  /*0e60*/  I2FP.F32.U32 R0, R3 ;  /* 0x0000000300007245 */ /* 0x000fe20000201000 */
[----:B0-----:R-:W-:Y:S06]  /*0e70*/  @!P0 BRA `(.L_x_251) ;  /* 0x0000000000108947 */ /* 0x001fec0003800000 */
[----:B------:R-:W-:Y:S01]  /*0e80*/  IMAD.MOV.U32 R3, RZ, RZ, 0x41100000 ;  /* 0x41100000ff037424 */ /* 0x000fe200078e00ff */
[----:B------:R-:W-:-:S07]  /*0e90*/  MOV R60, 0xeb0 ;  /* 0x00000eb0003c7802 */ /* 0x000fce0000000f00 */
[----:B------:R-:W-:Y:S05]  /*0ea0*/  CALL.REL.NOINC `($__internal_3_$__cuda_sm3x_div_rn_noftz_f32_slowpath) ;  /* 0x000000d800187944 */ /* 0x000fea0003c00000 */
[----:B------:R-:W-:-:S07]  /*0eb0*/  IMAD.MOV.U32 R11, RZ, RZ, R61 ;  /* 0x000000ffff0b7224 */ /* 0x000fce00078e003d */
.L_x_251:
[----:B------:R-:W-:Y:S05]  /*0ec0*/  BSYNC.RECONVERGENT B4 ;  /* 0x0000000000047941 */ /* 0x000fea0003800200 */
.L_x_250:
[----:B------:R-:W-:Y:S01]  /*0ed0*/  LOP3.LUT R17, R17, 0xffff, RZ, 0xc0, !PT ;  /* 0x0000ffff11117812 */ /* 0x000fe200078ec0ff */
[----:B------:R-:W-:Y:S01]  /*0ee0*/  BSSY.RECONVERGENT B4, `(.L_x_252) ;  /* 0x0000091000047945 */ /* 0x000fe20003800200 */
[-C--:B------:R-:W-:Y:S02]  /*0ef0*/  LOP3.LUT R14, R14, R9.reuse, RZ, 0xc0, !PT ;  /* 0x000000090e0e7212 */ /* 0x080fe400078ec0ff */
[----:B------:R-:W-:Y:S02]  /*0f00*/  ISETP.GE.U32.AND P5, PT, R17, 0x2, PT ;  /* 0x000000021100780c */ /* 0x000fe40003fa6070 */
[----:B------:R-:W-:Y:S02]  /*0f10*/  LOP3.LUT R12, R12, R9, RZ, 0xc0, !PT ;  /* 0x000000090c0c7212 */ /* 0x000fe400078ec0ff */
[----:B------:R-:W-:Y:S01]  /*0f20*/  LOP3.LUT R15, R15, 0xffff, RZ, 0xc0, !PT ;  /* 0x0000ffff0f0f7812 */ /* 0x000fe200078ec0ff */
[----:B------:R-:W0:Y:S01]  /*0f30*/  POPC R14, R14 ;  /* 0x0000000e000e7309 */ /* 0x000e220000000000 */
[----:B------:R-:W-:-:S02]  /*0f40*/  LOP3.LUT R19, R19, 0xffff, RZ, 0xc0, !PT ;  /* 0x0000ffff13137812 */ /* 0x000fc400078ec0ff */
[----:B------:R-:W-:Y:S02]  /*0f50*/  ISETP.GE.U32.AND P1, PT, R15, 0x2, PT ;  /* 0x000000020f00780c */ /* 0x000fe40003f26070 */
[----:B------:R-:W-:Y:S02]  /*0f60*/  ISETP.GE.U32.AND P0, PT, R19, 0x2, PT ;  /* 0x000000021300780c */ /* 0x000fe40003f06070 */
[----:B------:R-:W-:Y:S01]  /*0f70*/  LOP3.LUT R25, R25, 0xffff, RZ, 0xc0, !PT ;  /* 0x0000ffff19197812 */ /* 0x000fe200078ec0ff */
[----:B------:R-:W1:Y:S01]  /*0f80*/  POPC R12, R12 ;  /* 0x0000000c000c7309 */ /* 0x000e620000000000 */
[----:B------:R-:W-:Y:S02]  /*0f90*/  LOP3.LUT R13, R13, 0xffff, RZ, 0xc0, !PT ;  /* 0x0000ffff0d0d7812 */ /* 0x000fe400078ec0ff */
[----:B------:R-:W-:Y:S02]  /*0fa0*/  @P5 LOP3.LUT R16, R16, R9, RZ, 0xc0, !PT ;  /* 0x0000000910105212 */ /* 0x000fe400078ec0ff */
[----:B------:R-:W-:-:S02]  /*0fb0*/  ISETP.GE.U32.AND P4, PT, R25, 0x2, PT ;  /* 0x000000021900780c */ /* 0x000fc40003f86070 */
[----:B------:R-:W-:Y:S02]  /*0fc0*/  LOP3.LUT R27, R27, 0xffff, RZ, 0xc0, !PT ;  /* 0x0000ffff1b1b7812 */ /* 0x000fe400078ec0ff */
[----:B------:R-:W-:Y:S01]  /*0fd0*/  ISETP.GT.U32.AND P6, PT, R13, 0x1, PT ;  /* 0x000000010d00780c */ /* 0x000fe20003fc4070 */
[----:B------:R-:W-:Y:S01]  /*0fe0*/  IMAD.MOV.U32 R13, RZ, RZ, 0x2 ;  /* 0x00000002ff0d7424 */ /* 0x000fe200078e00ff */
[----:B------:R-:W-:Y:S01]  /*0ff0*/  ISETP.GE.U32.AND P3, PT, R27, 0x2, PT ;  /* 0x000000021b00780c */ /* 0x000fe20003f66070 */
[----:B------:R-:W2:Y:S01]  /*1000*/  @P5 POPC R16, R16 ;  /* 0x0000001000105309 */ /* 0x000ea20000000000 */
[----:B------:R-:W-:Y:S02]  /*1010*/  LOP3.LUT R29, R29, 0xffff, RZ, 0xc0, !PT ;  /* 0x0000ffff1d1d7812 */ /* 0x000fe400078ec0ff */
[----:B------:R-:W-:Y:S02]  /*1020*/  SEL R2, RZ, 0x1, !P6 ;  /* 0x00000001ff027807 */ /* 0x000fe40007000000 */
[----:B0-----:R-:W-:-:S02]  /*1030*/  SEL R3, R14, RZ, P1 ;  /* 0x000000ff0e037207 */ /* 0x001fc40000800000 */
[----:B------:R-:W-:Y:S01]  /*1040*/  @P1 SEL R2, R13, 0x1, P6 ;  /* 0x000000010d021807 */ /* 0x000fe20003000000 */
[----:B------:R-:W-:Y:S01]  /*1050*/  IMAD.MOV.U32 R13, RZ, RZ, RZ ;  /* 0x000000ffff0d7224 */ /* 0x000fe200078e00ff */
[----:B------:R-:W-:Y:S02]  /*1060*/  ISETP.GE.U32.AND P1, PT, R29, 0x2, PT ;  /* 0x000000021d00780c */ /* 0x000fe40003f26070 */
[-C--:B------:R-:W-:Y:S01]  /*1070*/  @P0 LOP3.LUT R20, R20, R9.reuse, RZ, 0xc0, !PT ;  /* 0x0000000914140212 */ /* 0x080fe200078ec0ff */
[----:B------:R-:W-:Y:S01]  /*1080*/  @P5 VIADD R2, R2, 0x1 ;  /* 0x0000000102025836 */ /* 0x000fe20000000000 */
[----:B------:R-:W-:Y:S02]  /*1090*/  LOP3.LUT R31, R31, 0xffff, RZ, 0xc0, !PT ;  /* 0x0000ffff1f1f7812 */ /* 0x000fe400078ec0ff */
[----:B-1----:R-:W-:Y:S01]  /*10a0*/  SEL R12, R12, RZ, P6 ;  /* 0x000000ff0c0c7207 */ /* 0x002fe20003000000 */
[----:B------:R-:W-:Y:S01]  /*10b0*/  @P0 VIADD R2, R2, 0x1 ;  /* 0x0000000102020836 */ /* 0x000fe20000000000 */
[-C--:B------:R-:W-:Y:S01]  /*10c0*/  @P4 LOP3.LUT R18, R18, R9.reuse, RZ, 0xc0, !PT ;  /* 0x0000000912124212 */ /* 0x080fe200078ec0ff */
[----:B------:R-:W0:Y:S01]  /*10d0*/  @P0 POPC R20, R20 ;  /* 0x0000001400140309 */ /* 0x000e220000000000 */
[----:B------:R-:W-:Y:S01]  /*10e0*/  ISETP.GE.U32.AND P6, PT, R31, 0x2, PT ;  /* 0x000000021f00780c */ /* 0x000fe20003fc6070 */
[----:B------:R-:W-:Y:S01]  /*10f0*/  IMAD.IADD R3, R12, 0x1, R3 ;  /* 0x000000010c037824 */ /* 0x000fe200078e0203 */
[-C--:B------:R-:W-:Y:S01]  /*1100*/  @P3 LOP3.LUT R22, R22, R9.reuse, RZ, 0xc0, !PT ;  /* 0x0000000916163212 */ /* 0x080fe200078ec0ff */
[----:B------:R-:W-:Y:S01]  /*1110*/  @P4 VIADD R2, R2, 0x1 ;  /* 0x0000000102024836 */ /* 0x000fe20000000000 */
[----:B------:R-:W-:Y:S01]  /*1120*/  @P1 LOP3.LUT R24, R24, R9, RZ, 0xc0, !PT ;  /* 0x0000000918181212 */ /* 0x000fe200078ec0ff */
[----:B--2---:R-:W-:Y:S01]  /*1130*/  @P5 IMAD.IADD R3, R3, 0x1, R16 ;  /* 0x0000000103035824 */ /* 0x004fe200078e0210 */
[----:B------:R-:W-:Y:S01]  /*1140*/  LOP3.LUT R21, R21, 0xffff, RZ, 0xc0, !PT ;  /* 0x0000ffff15157812 */ /* 0x000fe200078ec0ff */
[----:B------:R-:W1:Y:S01]  /*1150*/  @P4 POPC R18, R18 ;  /* 0x0000001200124309 */ /* 0x000e620000000000 */
[----:B------:R-:W-:Y:S01]  /*1160*/  LOP3.LUT R23, R23, 0xffff, RZ, 0xc0, !PT ;  /* 0x0000ffff17177812 */ /* 0x000fe200078ec0ff */
[----:B------:R-:W-:Y:S01]  /*1170*/  @P3 VIADD R2, R2, 0x1 ;  /* 0x0000000102023836 */ /* 0x000fe20000000000 */
[----:B------:R-:W-:-:S02]  /*1180*/  LOP3.LUT R3, R3, 0xffff, RZ, 0xc0, !PT ;  /* 0x0000ffff03037812 */ /* 0x000fc400078ec0ff */
[----:B------:R-:W-:Y:S01]  /*1190*/  ISETP.GE.U32.AND P5, PT, R21, 0x2, PT ;  /* 0x000000021500780c */ /* 0x000fe20003fa6070 */
[----:B------:R-:W-:Y:S01]  /*11a0*/  @P1 VIADD R2, R2, 0x1 ;  /* 0x0000000102021836 */ /* 0x000fe20000000000 */
[----:B------:R-:W-:Y:S01]  /*11b0*/  @P6 LOP3.LUT R26, R26, R9, RZ, 0xc0, !PT ;  /* 0x000000091a1a6212 */ /* 0x000fe200078ec0ff */
[----:B------:R-:W2:Y:S01]  /*11c0*/  @P3 POPC R22, R22 ;  /* 0x0000001600163309 */ /* 0x000ea20000000000 */
[----:B0-----:R-:W-:Y:S01]  /*11d0*/  @P0 IMAD.IADD R3, R3, 0x1, R20 ;  /* 0x0000000103030824 */ /* 0x001fe200078e0214 */
[----:B------:R-:W-:Y:S01]  /*11e0*/  ISETP.GE.U32.AND P0, PT, R23, 0x2, PT ;  /* 0x000000021700780c */ /* 0x000fe20003f06070 */
[----:B------:R-:W-:Y:S01]  /*11f0*/  @P6 VIADD R2, R2, 0x1 ;  /* 0x0000000102026836 */ /* 0x000fe20000000000 */
[----:B------:R-:W-:Y:S02]  /*1200*/  LOP3.LUT R33, R33, 0xffff, RZ, 0xc0, !PT ;  /* 0x0000ffff21217812 */ /* 0x000fe400078ec0ff */
[----:B------:R-:W-:Y:S01]  /*1210*/  LOP3.LUT R47, R47, 0xffff, RZ, 0xc0, !PT ;  /* 0x0000ffff2f2f7812 */ /* 0x000fe200078ec0ff */
[----:B-1----:R-:W-:Y:S01]  /*1220*/  @P4 IMAD.IADD R3, R3, 0x1, R18 ;  /* 0x0000000103034824 */ /* 0x002fe200078e0212 */
[----:B------:R-:W0:Y:S01]  /*1230*/  @P1 POPC R24, R24 ;  /* 0x0000001800181309 */ /* 0x000e220000000000 */
[----:B------:R-:W-:Y:S01]  /*1240*/  ISETP.GE.U32.AND P4, PT, R33, 0x2, PT ;  /* 0x000000022100780c */ /* 0x000fe20003f86070 */
[----:B------:R-:W-:Y:S01]  /*1250*/  @P5 VIADD R2, R2, 0x1 ;  /* 0x0000000102025836 */ /* 0x000fe20000000000 */
[----:B------:R-:W-:-:S02]  /*1260*/  LOP3.LUT R51, R51, 0xffff, RZ, 0xc0, !PT ;  /* 0x0000ffff33337812 */ /* 0x000fc400078ec0ff */
[-C--:B------:R-:W-:Y:S01]  /*1270*/  @P5 LOP3.LUT R28, R28, R9.reuse, RZ, 0xc0, !PT ;  /* 0x000000091c1c5212 */ /* 0x080fe200078ec0ff */
[----:B--2---:R-:W-:Y:S02]  /*1280*/  @P3 IMAD.IADD R3, R3, 0x1, R22 ;  /* 0x0000000103033824 */ /* 0x004fe400078e0216 */
[----:B------:R-:W1:Y:S01]  /*1290*/  @P6 POPC R26, R26 ;  /* 0x0000001a001a6309 */ /* 0x000e620000000000 */
[----:B------:R-:W-:Y:S01]  /*12a0*/  ISETP.GE.U32.AND P3, PT, R47, 0x2, PT ;  /* 0x000000022f00780c */ /* 0x000fe20003f66070 */
[----:B------:R-:W-:Y:S01]  /*12b0*/  @P0 VIADD R2, R2, 0x1 ;  /* 0x0000000102020836 */ /* 0x000fe20000000000 */
[-C--:B------:R-:W-:Y:S02]  /*12c0*/  @P0 LOP3.LUT R30, R30, R9.reuse, RZ, 0xc0, !PT ;  /* 0x000000091e1e0212 */ /* 0x080fe400078ec0ff */
[----:B------:R-:W-:Y:S01]  /*12d0*/  LOP3.LUT R57, R57, 0xffff, RZ, 0xc0, !PT ;  /* 0x0000ffff39397812 */ /* 0x000fe200078ec0ff */
[----:B------:R-:W-:Y:S01]  /*12e0*/  @P4 VIADD R2, R2, 0x1 ;  /* 0x0000000102024836 */ /* 0x000fe20000000000 */
[----:B------:R-:W-:Y:S01]  /*12f0*/  @P4 LOP3.LUT R32, R32, R9, RZ, 0xc0, !PT ;  /* 0x0000000920204212 */ /* 0x000fe200078ec0ff */
[----:B0-----:R-:W-:Y:S01]  /*1300*/  @P1 IMAD.IADD R3, R3, 0x1, R24 ;  /* 0x0000000103031824 */ /* 0x001fe200078e0218 */
[----:B------:R-:W-:Y:S01]  /*1310*/  ISETP.GE.U32.AND P1, PT, R51, 0x2, PT ;  /* 0x000000023300780c */ /* 0x000fe20003f26070 */
[----:B------:R-:W0:Y:S01]  /*1320*/  @P5 POPC R28, R28 ;  /* 0x0000001c001c5309 */ /* 0x000e220000000000 */
[----:B------:R-:W-:-:S02]  /*1330*/  LOP3.LUT R59, R59, 0xffff, RZ, 0xc0, !PT ;  /* 0x0000ffff3b3b7812 */ /* 0x000fc400078ec0ff */
[----:B------:R-:W-:Y:S01]  /*1340*/  LOP3.LUT R55, R55, 0xffff, RZ, 0xc0, !PT ;  /* 0x0000ffff37377812 */ /* 0x000fe200078ec0ff */
[----:B------:R-:W-:Y:S01]  /*1350*/  @P3 VIADD R2, R2, 0x1 ;  /* 0x0000000102023836 */ /* 0x000fe20000000000 */
[-C--:B------:R-:W-:Y:S01]  /*1360*/  @P3 LOP3.LUT R34, R34, R9.reuse, RZ, 0xc0, !PT ;  /* 0x0000000922223212 */ /* 0x080fe200078ec0ff */
[----:B-1----:R-:W-:Y:S01]  /*1370*/  @P6 IMAD.IADD R3, R3, 0x1, R26 ;  /* 0x0000000103036824 */ /* 0x002fe200078e021a */
[----:B------:R-:W-:Y:S01]  /*1380*/  ISETP.GE.U32.AND P6, PT, R57, 0x2, PT ;  /* 0x000000023900780c */ /* 0x000fe20003fc6070 */
[----:B------:R-:W1:Y:S01]  /*1390*/  @P0 POPC R30, R30 ;  /* 0x0000001e001e0309 */ /* 0x000e620000000000 */
[----:B------:R-:W-:Y:S02]  /*13a0*/  LOP3.LUT R53, R53, 0xffff, RZ, 0xc0, !PT ;  /* 0x0000ffff35357812 */ /* 0x000fe400078ec0ff */
[----:B------:R-:W-:Y:S01]  /*13b0*/  LOP3.LUT R49, R49, 0xffff, RZ, 0xc0, !PT ;  /* 0x0000ffff31317812 */ /* 0x000fe200078ec0ff */
[----:B------:R-:W-:Y:S01]  /*13c0*/  @P1 VIADD R2, R2, 0x1 ;  /* 0x0000000102021836 */ /* 0x000fe20000000000 */
[----:B------:R-:W-:Y:S01]  /*13d0*/  @P1 LOP3.LUT R36, R36, R9, RZ, 0xc0, !PT ;  /* 0x0000000924241212 */ /* 0x000fe200078ec0ff */
[----:B0-----:R-:W-:-:S02]  /*13e0*/  @P5 IMAD.IADD R3, R3, 0x1, R28 ;  /* 0x0000000103035824 */ /* 0x001fc400078e021c */
[----:B------:R-:W0:Y:S01]  /*13f0*/  @P4 POPC R32, R32 ;  /* 0x0000002000204309 */ /* 0x000e220000000000 */
[----:B------:R-:W-:Y:S02]  /*1400*/  ISETP.GE.U32.AND P5, PT, R59, 0x2, PT ;  /* 0x000000023b00780c */ /* 0x000fe40003fa6070 */
[----:B------:R-:W-:Y:S01]  /*1410*/  LOP3.LUT R45, R45, 0xffff, RZ, 0xc0, !PT ;  /* 0x0000ffff2d2d7812 */ /* 0x000fe200078ec0ff */
[----:B------:R-:W-:Y:S01]  /*1420*/  @P6 VIADD R2, R2, 0x1 ;  /* 0x0000000102026836 */ /* 0x000fe20000000000 */
[----:B------:R-:W-:Y:S01]  /*1430*/  @P6 LOP3.LUT R46, R46, R9, RZ, 0xc0, !PT ;  /* 0x000000092e2e6212 */ /* 0x000fe200078ec0ff */
[----:B-1----:R-:W-:Y:S02]  /*1440*/  @P0 IMAD.IADD R3, R3, 0x1, R30 ;  /* 0x0000000103030824 */ /* 0x002fe400078e021e */
[----:B------:R-:W1:Y:S01]  /*1450*/  @P3 POPC R34, R34 ;  /* 0x0000002200223309 */ /* 0x000e620000000000 */
[----:B------:R-:W-:Y:S02]  /*1460*/  ISETP.GE.U32.AND P0, PT, R55, 0x2, PT ;  /* 0x000000023700780c */ /* 0x000fe40003f06070 */
[----:B------:R-:W-:-:S03]  /*1470*/  LOP3.LUT R35, R35, 0xffff, RZ, 0xc0, !PT ;  /* 0x0000ffff23237812 */ /* 0x000fc600078ec0ff */
[----:B------:R-:W-:Y:S01]  /*1480*/  @P5 LOP3.LUT R48, R48, R9, RZ, 0xc0, !PT ;  /* 0x0000000930305212 */ /* 0x000fe200078ec0ff */
[----:B0-----:R-:W-:Y:S01]  /*1490*/  @P4 IMAD.IADD R3, R3, 0x1, R32 ;  /* 0x0000000103034824 */ /* 0x001fe200078e0220 */
[----:B------:R-:W0:Y:S01]  /*14a0*/  @P1 POPC R36, R36 ;  /* 0x0000002400241309 */ /* 0x000e220000000000 */
[----:B------:R-:W-:Y:S01]  /*14b0*/  ISETP.GE.U32.AND P4, PT, R53, 0x2, PT ;  /* 0x000000023500780c */ /* 0x000fe20003f86070 */
[----:B------:R-:W-:-:S04]  /*14c0*/  @P5 VIADD R2, R2, 0x1 ;  /* 0x0000000102025836 */ /* 0x000fc80000000000 */
[----:B------:R-:W-:Y:S01]  /*14d0*/  @P0 LOP3.LUT R50, R50, R9, RZ, 0xc0, !PT ;  /* 0x0000000932320212 */ /* 0x000fe200078ec0ff */
[----:B-1----:R-:W-:Y:S01]  /*14e0*/  @P3 IMAD.IADD R3, R3, 0x1, R34 ;  /* 0x0000000103033824 */ /* 0x002fe200078e0222 */
[----:B------:R-:W1:Y:S01]  /*14f0*/  @P6 POPC R46, R46 ;  /* 0x0000002e002e6309 */ /* 0x000e620000000000 */
[----:B------:R-:W-:Y:S01]  /*1500*/  ISETP.GE.U32.AND P3, PT, R49, 0x2, PT ;  /* 0x000000023100780c */ /* 0x000fe20003f66070 */
[----:B------:R-:W-:-:S04]  /*1510*/  @P0 VIADD R2, R2, 0x1 ;  /* 0x0000000102020836 */ /* 0x000fc80000000000 */
        /* <DEDUP_REMOVED lines=10> */
[-C--:B------:R-:W-:Y:S01]  /*15c0*/  @P1 LOP3.LUT R58, R58, R9.reuse, RZ, 0xc0, !PT ;  /* 0x000000093a3a1212 */ /* 0x080fe200078ec0ff */
[----:B------:R-:W-:Y:S02]  /*15d0*/  @P1 VIADD R2, R2, 0x1 ;  /* 0x0000000102021836 */ /* 0x000fe40000000000 */
[----:B0-----:R-:W-:Y:S01]  /*15e0*/  @P5 IMAD.IADD R3, R3, 0x1, R48 ;  /* 0x0000000103035824 */ /* 0x001fe200078e0230 */
[----:B------:R-:W0:Y:S04]  /*15f0*/  @P4 POPC R52, R52 ;  /* 0x0000003400344309 */ /* 0x000e280000000000 */
[----:B------:R-:W-:Y:S01]  /*1600*/  @P6 VIADD R2, R2, 0x1 ;  /* 0x0000000102026836 */ /* 0x000fe20000000000 */
[----:B------:R-:W-:Y:S01]  /*1610*/  @P6 LOP3.LUT R9, R56, R9, RZ, 0xc0, !PT ;  /* 0x0000000938096212 */ /* 0x000fe200078ec0ff */
[----:B-1----:R-:W-:-:S02]  /*1620*/  @P0 IMAD.IADD R3, R3, 0x1, R50 ;  /* 0x0000000103030824 */ /* 0x002fc400078e0232 */
[----:B------:R-:W1:Y:S01]  /*1630*/  @P3 POPC R54, R54 ;  /* 0x0000003600363309 */ /* 0x000e620000000000 */
[----:B------:R-:W-:Y:S01]  /*1640*/  ISETP.NE.AND P0, PT, R2, RZ, PT ;  /* 0x000000ff0200720c */ /* 0x000fe20003f05270 */
[----:B0-----:R-:W-:-:S06]  /*1650*/  @P4 IMAD.IADD R3, R3, 0x1, R52 ;  /* 0x0000000103034824 */ /* 0x001fcc00078e0234 */
[----:B------:R-:W0:Y:S01]  /*1660*/  @P1 POPC R58, R58 ;  /* 0x0000003a003a1309 */ /* 0x000e220000000000 */
[----:B-1----:R-:W-:-:S07]  /*1670*/  @P3 IMAD.IADD R3, R3, 0x1, R54 ;  /* 0x0000000103033824 */ /* 0x002fce00078e0236 */
[----:B------:R-:W1:Y:S01]  /*1680*/  @P6 POPC R12, R9 ;  /* 0x00000009000c6309 */ /* 0x000e620000000000 */
[----:B0-----:R-:W-:-:S04]  /*1690*/  @P1 IMAD.IADD R3, R3, 0x1, R58 ;  /* 0x0000000103031824 */ /* 0x001fc800078e023a */
[----:B-1----:R-:W-:Y:S01]  /*16a0*/  @P6 IMAD.IADD R3, R3, 0x1, R12 ;  /* 0x0000000103036824 */ /* 0x002fe200078e020c */
[----:B------:R-:W-:Y:S06]  /*16b0*/  @!P0 BRA `(.L_x_253) ;  /* 0x00000000004c8947 */ /* 0x000fec0003800000 */
[----:B------:R-:W-:Y:S01]  /*16c0*/  LOP3.LUT R9, R10, 0xffff, RZ, 0xc0, !PT ;  /* 0x0000ffff0a097812 */ /* 0x000fe200078ec0ff */
[----:B------:R-:W-:Y:S04]  /*16d0*/  BSSY.RECONVERGENT B5, `(.L_x_254) ;  /* 0x0000010000057945 */ /* 0x000fe80003800200 */
[----:B------:R-:W-:Y:S01]  /*16e0*/  IMAD R9, R9, R2, RZ ;  /* 0x0000000209097224 */ /* 0x000fe200078e02ff */
[----:B------:R-:W-:-:S04]  /*16f0*/  I2FP.F32.U32 R2, R3 ;  /* 0x0000000300027245 */ /* 0x000fc80000201000 */
        /* <DEDUP_REMOVED lines=11> */
[----:B------:R-:W-:Y:S05]  /*17b0*/  CALL.REL.NOINC `($__internal_3_$__cuda_sm3x_div_rn_noftz_f32_slowpath) ;  /* 0x000000cc00d47944 */ /* 0x000fea0003c00000 */
[----:B------:R-:W-:-:S07]  /*17c0*/  IMAD.MOV.U32 R3, RZ, RZ, R61 ;  /* 0x000000ffff037224 */ /* 0x000fce00078e003d */
.L_x_255:
[----:B------:R-:W-:Y:S05]  /*17d0*/  BSYNC.RECONVERGENT B5 ;  /* 0x0000000000057941 */ /* 0x000fea0003800200 */
.L_x_254:
[----:B------:R-:W-:-:S07]  /*17e0*/  FMUL R13, R3, 0.25 ;  /* 0x3e800000030d7820 */ /* 0x000fce0000400000 */
.L_x_253:
[----:B------:R-:W-:Y:S05]  /*17f0*/  BSYNC.RECONVERGENT B4 ;  /* 0x0000000000047941 */ /* 0x000fea0003800200 */
.L_x_252:
        /* <DEDUP_REMOVED lines=13> */
[----:B------:R-:W-:Y:S05]  /*18d0*/  CALL.REL.NOINC `($__internal_3_$__cuda_sm3x_div_rn_noftz_f32_slowpath) ;  /* 0x000000cc008c7944 */ /* 0x000fea0003c00000 */
[----:B------:R-:W-:-:S07]  /*18e0*/  IMAD.MOV.U32 R2, RZ, RZ, R61 ;  /* 0x000000ffff027224 */ /* 0x000fce00078e003d */
.L_x_257:
[----:B------:R-:W-:Y:S05]  /*18f0*/  BSYNC.RECONVERGENT B4 ;  /* 0x0000000000047941 */ /* 0x000fea0003800200 */
.L_x_256:
[----:B------:R-:W-:Y:S01]  /*1900*/  FMUL R2, R2, 0.40000000596046447754 ;  /* 0x3ecccccd02027820 */ /* 0x000fe20000400000 */
[----:B------:R-:W-:-:S04]  /*1910*/  FADD R11, -R11, 1 ;  /* 0x3f8000000b0b7421 */ /* 0x000fc80000000100 */
[----:B------:R-:W-:-:S04]  /*1920*/  FFMA R2, R11, 0.34999999403953552246, R2 ;  /* 0x3eb333330b027823 */ /* 0x000fc80000000002 */
[----:B------:R-:W-:-:S07]  /*1930*/  FADD R3, R2, R13 ;  /* 0x0000000d02037221 */ /* 0x000fce0000000000 */
.L_x_249:
[----:B------:R-:W-:Y:S05]  /*1940*/  BSYNC.RECONVERGENT B3 ;  /* 0x0000000000037941 */ /* 0x000fea0003800200 */
.L_x_248:
[----:B------:R0:W-:Y:S01]  /*1950*/  STS [R8], R3 ;  /* 0x0000000308007388 */ /* 0x0001e20000000800 */
[----:B------:R-:W-:Y:S02]  /*1960*/  VIADD R5, R5, 0x40 ;  /* 0x0000004005057836 */ /* 0x000fe40000000000 */
[----:B------:R-:W-:Y:S02]  /*1970*/  VIADD R7, R7, 0xa00 ;  /* 0x00000a0007077836 */ /* 0x000fe40000000000 */
[----:B0-----:R-:W-:Y:S01]  /*1980*/  VIADD R8, R8, 0x80 ;  /* 0x0000008008087836 */ /* 0x001fe20000000000 */
[----:B------:R-:W-:Y:S06]  /*1990*/  @!P2 BRA `(.L_x_258) ;  /* 0xffffffe8006ca947 */ /* 0x000fec000383ffff */
[----:B------:R-:W-:Y:S05]  /*19a0*/  BSYNC.RECONVERGENT B2 ;  /* 0x0000000000027941 */ /* 0x000fea0003800200 */
.L_x_247:
[----:B------:R-:W-:Y:S01]  /*19b0*/  BSSY.RECONVERGENT B0, `(.L_x_259) ;  /* 0x000012b000007945 */ /* 0x000fe20003800200 */
[----:B------:R-:W-:Y:S01]  /*19c0*/  IMAD.MOV.U32 R3, RZ, RZ, R37 ;  /* 0x000000ffff037224 */ /* 0x000fe200078e0025 */
[----:B------:R-:W-:-:S06]  /*19d0*/  NOP ;  /* 0x0000000000007918 */ /* 0x000fcc0000000000 */
.L_x_289:
[----:B0-----:R-:W-:Y:S01]  /*19e0*/  LEA R2, R3, UR10, 0x1 ;  /* 0x0000000a03027c11 */ /* 0x001fe2000f8e08ff */
[----:B------:R-:W0:Y:S01]  /*19f0*/  S2R R8, SR_CgaCtaId ;  /* 0x0000000000087919 */ /* 0x000e220000008800 */
[----:B------:R-:W-:Y:S03]  /*1a00*/  BSSY.RECONVERGENT B1, `(.L_x_260) ;  /* 0x0000019000017945 */ /* 0x000fe60003800200 */
[----:B------:R-:W1:Y:S02]  /*1a10*/  LDS.U16 R16, [R2] ;  /* 0x0000000002107984 */ /* 0x000e640000000400 */
[----:B-1----:R-:W1:Y:S02]  /*1a20*/  POPC R0, R16 ;  /* 0x0000001000007309 */ /* 0x002e640000000000 */
[----:B-1----:R-:W-:Y:S02]  /*1a30*/  PRMT R9, R0, 0x9910, RZ ;  /* 0x0000991000097816 */ /* 0x002fe400000000ff */
[----:B------:R-:W-:-:S02]  /*1a40*/  MOV R0, 0x400 ;  /* 0x0000040000007802 */ /* 0x000fc40000000f00 */
[----:B------:R-:W-:-:S03]  /*1a50*/  ISETP.NE.AND P0, PT, R9, 0x1, PT ;  /* 0x000000010900780c */ /* 0x000fc60003f05270 */
[C---:B------:R-:W-:Y:S02]  /*1a60*/  VIADD R5, R0.reuse, 0xc08 ;  /* 0x00000c0800057836 */ /* 0x040fe40000000000 */
[----:B------:R-:W-:-:S03]  /*1a70*/  VIADD R7, R0, 0x22d0 ;  /* 0x000022d000077836 */ /* 0x000fc60000000000 */
[----:B0-----:R-:W-:-:S05]  /*1a80*/  LEA R5, R8, R5, 0x18 ;  /* 0x0000000508057211 */ /* 0x001fca00078ec0ff */
[----:B------:R-:W-:Y:S01]  /*1a90*/  @!P0 LOP3.LUT R6, R16, 0x1, RZ, 0xc0, !PT ;  /* 0x0000000110068812 */ /* 0x000fe200078ec0ff */
[----:B------:R-:W-:Y:S02]  /*1aa0*/  @!P0 IMAD.MOV.U32 R2, RZ, RZ, 0x41200000 ;  /* 0x41200000ff028424 */ /* 0x000fe400078e00ff */
[----:B------:R-:W-:Y:S01]  /*1ab0*/  IMAD R17, R3, 0x24, R5 ;  /* 0x0000002403117824 */ /* 0x000fe200078e0205 */
[----:B------:R-:W-:Y:S02]  /*1ac0*/  @!P0 ISETP.NE.U32.AND P1, PT, R6, 0x1, PT ;  /* 0x000000010600880c */ /* 0x000fe40003f25070 */
[----:B------:R-:W-:Y:S02]  /*1ad0*/  LEA R6, R8, R7, 0x18 ;  /* 0x0000000708067211 */ /* 0x000fe400078ec0ff */
[----:B------:R-:W-:-:S03]  /*1ae0*/  @!P0 FSEL R7, R2, -10, !P1 ;  /* 0xc120000002078808 */ /* 0x000fc60004800000 */
[----:B------:R-:W-:Y:S02]  /*1af0*/  IMAD R2, R3, 0x24, R6 ;  /* 0x0000002403027824 */ /* 0x000fe400078e0206 */
[----:B------:R0:W-:Y:S01]  /*1b00*/  @!P0 STS [R17], R7 ;  /* 0x0000000711008388 */ /* 0x0001e20000000800 */
[----:B------:R-:W-:Y:S05]  /*1b10*/  @!P0 BRA `(.L_x_261) ;  /* 0x00000000001c8947 */ /* 0x000fea0003800000 */
[----:B0-----:R-:W-:-:S04]  /*1b20*/  LOP3.LUT R7, R16, 0x1, RZ, 0xc0, !PT ;  /* 0x0000000110077812 */ /* 0x001fc800078ec0ff */
[----:B------:R-:W-:-:S13]  /*1b30*/  ISETP.NE.U32.AND P0, PT, R7, 0x1, PT ;  /* 0x000000010700780c */ /* 0x000fda0003f05070 */
[----:B------:R-:W-:Y:S01]  /*1b40*/  @P0 IMAD.MOV.U32 R10, RZ, RZ, -0x3ee00000 ;  /* 0xc1200000ff0a0424 */ /* 0x000fe200078e00ff */
[----:B------:R1:W-:Y:S01]  /*1b50*/  @!P0 STS [R17], RZ ;  /* 0x000000ff11008388 */ /* 0x0003e20000000800 */
[----:B------:R-:W-:Y:S02]  /*1b60*/  @!P0 IMAD.MOV.U32 R7, RZ, RZ, RZ ;  /* 0x000000ffff078224 */ /* 0x000fe400078e00ff */
[----:B------:R-:W-:Y:S01]  /*1b70*/  @P0 IMAD.MOV.U32 R7, RZ, RZ, -0x3ee00000 ;  /* 0xc1200000ff070424 */ /* 0x000fe200078e00ff */
[----:B------:R1:W-:Y:S06]  /*1b80*/  @P0 STS [R17], R10 ;  /* 0x0000000a11000388 */ /* 0x0003ec0000000800 */
.L_x_261:
[----:B------:R-:W-:Y:S05]  /*1b90*/  BSYNC.RECONVERGENT B1 ;  /* 0x0000000000017941 */ /* 0x000fea0003800200 */
.L_x_260:
[----:B------:R2:W-:Y:S01]  /*1ba0*/  STS [R2], RZ ;  /* 0x000000ff02007388 */ /* 0x0005e20000000800 */
[----:B------:R-:W-:Y:S01]  /*1bb0*/  ISETP.NE.AND P0, PT, R9, 0x1, PT ;  /* 0x000000010900780c */ /* 0x000fe20003f05270 */
[----:B------:R-:W-:-:S12]  /*1bc0*/  BSSY.RECONVERGENT B1, `(.L_x_262) ;  /* 0x000000d000017945 */ /* 0x000fd80003800200 */
[----:B--2---:R-:W-:Y:S05]  /*1bd0*/  @!P0 BRA `(.L_x_263) ;  /* 0x00000000001c8947 */ /* 0x004fea0003800000 */
[----:B------:R-:W-:-:S13]  /*1be0*/  LOP3.LUT P1, RZ, R16, 0x2, RZ, 0xc0, !PT ;  /* 0x0000000210ff7812 */ /* 0x000fda000782c0ff */
[----:B------:R-:W-:Y:S01]  /*1bf0*/  @!P1 IMAD.MOV.U32 R12, RZ, RZ, -0x3ee00000 ;  /* 0xc1200000ff0c9424 */ /* 0x000fe200078e00ff */
[----:B------:R2:W-:Y:S01]  /*1c00*/  @P1 STS [R17+0x4], RZ ;  /* 0x000004ff11001388 */ /* 0x0005e20000000800 */
[----:B-1----:R-:W-:Y:S02]  /*1c10*/  @P1 IMAD.MOV.U32 R10, RZ, RZ, RZ ;  /* 0x000000ffff0a1224 */ /* 0x002fe400078e00ff */
[----:B------:R-:W-:Y:S01]  /*1c20*/  @!P1 IMAD.MOV.U32 R10, RZ, RZ, -0x3ee00000 ;  /* 0xc1200000ff0a9424 */ /* 0x000fe200078e00ff */
[----:B------:R2:W-:Y:S01]  /*1c30*/  @!P1 STS [R17+0x4], R12 ;  /* 0x0000040c11009388 */ /* 0x0005e20000000800 */
[----:B------:R-:W-:Y:S05]  /*1c40*/  BRA `(.L_x_264) ;  /* 0x0000000000107947 */ /* 0x000fea0003800000 */
.L_x_263:
[----:B-1----:R-:W-:Y:S01]  /*1c50*/  IMAD.MOV.U32 R10, RZ, RZ, 0x41200000 ;  /* 0x41200000ff0a7424 */ /* 0x002fe200078e00ff */
[----:B------:R-:W-:-:S04]  /*1c60*/  LOP3.LUT P1, RZ, R16, 0x2, RZ, 0xc0, !PT ;  /* 0x0000000210ff7812 */ /* 0x000fc8000782c0ff */
[----:B------:R-:W-:-:S05]  /*1c70*/  FSEL R10, -R10, 10, !P1 ;  /* 0x412000000a0a7808 */ /* 0x000fca0004800100 */
[----:B------:R1:W-:Y:S04]  /*1c80*/  STS [R17+0x4], R10 ;  /* 0x0000040a11007388 */ /* 0x0003e80000000800 */
.L_x_264:
[----:B------:R-:W-:Y:S05]  /*1c90*/  BSYNC.RECONVERGENT B1 ;  /* 0x0000000000017941 */ /* 0x000fea0003800200 */
.L_x_262:
[----:B------:R3:W-:Y:S01]  /*1ca0*/  STS [R2+0x4], RZ ;  /* 0x000004ff02007388 */ /* 0x0007e20000000800 */
[----:B------:R-:W-:Y:S04]  /*1cb0*/  BSSY.RECONVERGENT B1, `(.L_x_265) ;  /* 0x000000d000017945 */ /* 0x000fe80003800200 */
[----:B------:R-:W-:Y:S05]  /*1cc0*/  @!P0 BRA `(.L_x_266) ;  /* 0x00000000001c8947 */ /* 0x000fea0003800000 */
[----:B------:R-:W-:-:S13]  /*1cd0*/  LOP3.LUT P1, RZ, R16, 0x4, RZ, 0xc0, !PT ;  /* 0x0000000410ff7812 */ /* 0x000fda000782c0ff */
[----:B--2---:R-:W-:Y:S01]  /*1ce0*/  @!P1 IMAD.MOV.U32 R12, RZ, RZ, -0x3ee00000 ;  /* 0xc1200000ff0c9424 */ /* 0x004fe200078e00ff */
[----:B------:R2:W-:Y:S01]  /*1cf0*/  @P1 STS [R17+0x8], RZ ;  /* 0x000008ff11001388 */ /* 0x0005e20000000800 */
[----:B------:R-:W-:Y:S02]  /*1d00*/  @P1 IMAD.MOV.U32 R9, RZ, RZ, RZ ;  /* 0x000000ffff091224 */ /* 0x000fe400078e00ff */
[----:B------:R-:W-:Y:S01]  /*1d10*/  @!P1 IMAD.MOV.U32 R9, RZ, RZ, -0x3ee00000 ;  /* 0xc1200000ff099424 */ /* 0x000fe200078e00ff */
[----:B------:R2:W-:Y:S01]  /*1d20*/  @!P1 STS [R17+0x8], R12 ;  /* 0x0000080c11009388 */ /* 0x0005e20000000800 */
[----:B------:R-:W-:Y:S05]  /*1d30*/  BRA `(.L_x_267) ;  /* 0x0000000000107947 */ /* 0x000fea0003800000 */
.L_x_266:
[----:B------:R-:W-:Y:S01]  /*1d40*/  IMAD.MOV.U32 R9, RZ, RZ, 0x41200000 ;  /* 0x41200000ff097424 */ /* 0x000fe200078e00ff */
[----:B------:R-:W-:-:S04]  /*1d50*/  LOP3.LUT P1, RZ, R16, 0x4, RZ, 0xc0, !PT ;  /* 0x0000000410ff7812 */ /* 0x000fc8000782c0ff */
[----:B------:R-:W-:-:S05]  /*1d60*/  FSEL R9, -R9, 10, !P1 ;  /* 0x4120000009097808 */ /* 0x000fca0004800100 */
[----:B------:R4:W-:Y:S04]  /*1d70*/  STS [R17+0x8], R9 ;  /* 0x0000080911007388 */ /* 0x0009e80000000800 */
.L_x_267:
[----:B------:R-:W-:Y:S05]  /*1d80*/  BSYNC.RECONVERGENT B1 ;  /* 0x0000000000017941 */ /* 0x000fea0003800200 */
.L_x_265:
        /* <DEDUP_REMOVED lines=10> */
.L_x_269:
[----:B------:R-:W-:Y:S01]  /*1e30*/  IMAD.MOV.U32 R11, RZ, RZ, 0x41200000 ;  /* 0x41200000ff0b7424 */ /* 0x000fe200078e00ff */
[----:B------:R-:W-:-:S04]  /*1e40*/  LOP3.LUT P1, RZ, R16, 0x8, RZ, 0xc0, !PT ;  /* 0x0000000810ff7812 */ /* 0x000fc8000782c0ff */
[----:B------:R-:W-:-:S05]  /*1e50*/  FSEL R11, -R11, 10, !P1 ;  /* 0x412000000b0b7808 */ /* 0x000fca0004800100 */
[----:B------:R0:W-:Y:S04]  /*1e60*/  STS [R17+0xc], R11 ;  /* 0x00000c0b11007388 */ /* 0x0001e80000000800 */
.L_x_270:
[----:B------:R-:W-:Y:S05]  /*1e70*/  BSYNC.RECONVERGENT B1 ;  /* 0x0000000000017941 */ /* 0x000fea0003800200 */
.L_x_268:
[----:B------:R0:W-:Y:S01]  /*1e80*/  STS [R2+0xc], RZ ;  /* 0x00000cff02007388 */ /* 0x0001e20000000800 */
[----:B------:R-:W-:Y:S04]  /*1e90*/  BSSY.RECONVERGENT B1, `(.L_x_271) ;  /* 0x000000d000017945 */ /* 0x000fe80003800200 */
[----:B------:R-:W-:Y:S05]  /*1ea0*/  @!P0 BRA `(.L_x_272) ;  /* 0x00000000001c8947 */ /* 0x000fea0003800000 */
[----:B------:R-:W-:-:S13]  /*1eb0*/  LOP3.LUT P1, RZ, R16, 0x10, RZ, 0xc0, !PT ;  /* 0x0000001010ff7812 */ /* 0x000fda000782c0ff */
[----:B------:R-:W-:Y:S01]  /*1ec0*/  @!P1 IMAD.MOV.U32 R14, RZ, RZ, -0x3ee00000 ;  /* 0xc1200000ff0e9424 */ /* 0x000fe200078e00ff */
[----:B------:R0:W-:Y:S01]  /*1ed0*/  @P1 STS [R17+0x10], RZ ;  /* 0x000010ff11001388 */ /* 0x0001e20000000800 */
[----:B--2---:R-:W-:Y:S02]  /*1ee0*/  @P1 IMAD.MOV.U32 R12, RZ, RZ, RZ ;  /* 0x000000ffff0c1224 */ /* 0x004fe400078e00ff */
[----:B------:R-:W-:Y:S01]  /*1ef0*/  @!P1 IMAD.MOV.U32 R12, RZ, RZ, -0x3ee00000 ;  /* 0xc1200000ff0c9424 */ /* 0x000fe200078e00ff */
[----:B------:R0:W-:Y:S01]  /*1f00*/  @!P1 STS [R17+0x10], R14 ;  /* 0x0000100e11009388 */ /* 0x0001e20000000800 */
[----:B------:R-:W-:Y:S05]  /*1f10*/  BRA `(.L_x_273) ;  /* 0x0000000000107947 */ /* 0x000fea0003800000 */
.L_x_272:
[----:B--2---:R-:W-:Y:S01]  /*1f20*/  IMAD.MOV.U32 R12, RZ, RZ, 0x41200000 ;  /* 0x41200000ff0c7424 */ /* 0x004fe200078e00ff */
[----:B------:R-:W-:-:S04]  /*1f30*/  LOP3.LUT P1, RZ, R16, 0x10, RZ, 0xc0, !PT ;  /* 0x0000001010ff7812 */ /* 0x000fc8000782c0ff */
[----:B------:R-:W-:-:S05]  /*1f40*/  FSEL R12, -R12, 10, !P1 ;  /* 0x412000000c0c7808 */ /* 0x000fca0004800100 */
[----:B------:R2:W-:Y:S04]  /*1f50*/  STS [R17+0x10], R12 ;  /* 0x0000100c11007388 */ /* 0x0005e80000000800 */
.L_x_273:
[----:B------:R-:W-:Y:S05]  /*1f60*/  BSYNC.RECONVERGENT B1 ;  /* 0x0000000000017941 */ /* 0x000fea0003800200 */
.L_x_271:
[----:B------:R0:W-:Y:S01]  /*1f70*/  STS [R2+0x10], RZ ;  /* 0x000010ff02007388 */ /* 0x0001e20000000800 */
[----:B------:R-:W-:Y:S04]  /*1f80*/  BSSY.RECONVERGENT B1, `(.L_x_274) ;  /* 0x000000d000017945 */ /* 0x000fe80003800200 */
[----:B------:R-:W-:Y:S05]  /*1f90*/  @!P0 BRA `(.L_x_275) ;  /* 0x00000000001c8947 */ /* 0x000fea0003800000 */
[----:B------:R-:W-:-:S13]  /*1fa0*/  LOP3.LUT P1, RZ, R16, 0x20, RZ, 0xc0, !PT ;  /* 0x0000002010ff7812 */ /* 0x000fda000782c0ff */
[----:B0-----:R-:W-:Y:S01]  /*1fb0*/  @!P1 IMAD.MOV.U32 R14, RZ, RZ, -0x3ee00000 ;  /* 0xc1200000ff0e9424 */ /* 0x001fe200078e00ff */
[----:B------:R0:W-:Y:S01]  /*1fc0*/  @P1 STS [R17+0x14], RZ ;  /* 0x000014ff11001388 */ /* 0x0001e20000000800 */
[----:B------:R-:W-:Y:S02]  /*1fd0*/  @P1 IMAD.MOV.U32 R13, RZ, RZ, RZ ;  /* 0x000000ffff0d1224 */ /* 0x000fe400078e00ff */
[----:B------:R-:W-:Y:S01]  /*1fe0*/  @!P1 IMAD.MOV.U32 R13, RZ, RZ, -0x3ee00000 ;  /* 0xc1200000ff0d9424 */ /* 0x000fe200078e00ff */
[----:B------:R0:W-:Y:S01]  /*1ff0*/  @!P1 STS [R17+0x14], R14 ;  /* 0x0000140e11009388 */ /* 0x0001e20000000800 */
[----:B------:R-:W-:Y:S05]  /*2000*/  BRA `(.L_x_276) ;  /* 0x0000000000107947 */ /* 0x000fea0003800000 */
.L_x_275:
[----:B------:R-:W-:Y:S01]  /*2010*/  IMAD.MOV.U32 R13, RZ, RZ, 0x41200000 ;  /* 0x41200000ff0d7424 */ /* 0x000fe200078e00ff */
[----:B------:R-:W-:-:S04]  /*2020*/  LOP3.LUT P1, RZ, R16, 0x20, RZ, 0xc0, !PT ;  /* 0x0000002010ff7812 */ /* 0x000fc8000782c0ff */
[----:B------:R-:W-:-:S05]  /*2030*/  FSEL R13, -R13, 10, !P1 ;  /* 0x412000000d0d7808 */ /* 0x000fca0004800100 */
[----:B------:R0:W-:Y:S04]  /*2040*/  STS [R17+0x14], R13 ;  /* 0x0000140d11007388 */ /* 0x0001e80000000800 */
.L_x_276:
[----:B------:R-:W-:Y:S05]  /*2050*/  BSYNC.RECONVERGENT B1 ;  /* 0x0000000000017941 */ /* 0x000fea0003800200 */
.L_x_274:
[----:B------:R0:W-:Y:S01]  /*2060*/  STS [R2+0x14], RZ ;  /* 0x000014ff02007388 */ /* 0x0001e20000000800 */
[----:B------:R-:W-:Y:S04]  /*2070*/  BSSY.RECONVERGENT B1, `(.L_x_277) ;  /* 0x000000d000017945 */ /* 0x000fe80003800200 */
[----:B------:R-:W-:Y:S05]  /*2080*/  @!P0 BRA `(.L_x_278) ;  /* 0x00000000001c8947 */ /* 0x000fea0003800000 */
[----:B------:R-:W-:-:S13]  /*2090*/  LOP3.LUT P1, RZ, R16, 0x40, RZ, 0xc0, !PT ;  /* 0x0000004010ff7812 */ /* 0x000fda000782c0ff */
[----:B------:R-:W-:Y:S01]  /*20a0*/  @!P1 IMAD.MOV.U32 R18, RZ, RZ, -0x3ee00000 ;  /* 0xc1200000ff129424 */ /* 0x000fe200078e00ff */
[----:B------:R1:W-:Y:S01]  /*20b0*/  @P1 STS [R17+0x18], RZ ;  /* 0x000018ff11001388 */ /* 0x0003e20000000800 */
[----:B0-----:R-:W-:Y:S02]  /*20c0*/  @P1 IMAD.MOV.U32 R14, RZ, RZ, RZ ;  /* 0x000000ffff0e1224 */ /* 0x001fe400078e00ff */
[----:B------:R-:W-:Y:S01]  /*20d0*/  @!P1 IMAD.MOV.U32 R14, RZ, RZ, -0x3ee00000 ;  /* 0xc1200000ff0e9424 */ /* 0x000fe200078e00ff */
[----:B------:R1:W-:Y:S01]  /*20e0*/  @!P1 STS [R17+0x18], R18 ;  /* 0x0000181211009388 */ /* 0x0003e20000000800 */
[----:B------:R-:W-:Y:S05]  /*20f0*/  BRA `(.L_x_279) ;  /* 0x0000000000107947 */ /* 0x000fea0003800000 */
.L_x_278:
[----:B0-----:R-:W-:Y:S01]  /*2100*/  IMAD.MOV.U32 R14, RZ, RZ, 0x41200000 ;  /* 0x41200000ff0e7424 */ /* 0x001fe200078e00ff */
[----:B------:R-:W-:-:S04]  /*2110*/  LOP3.LUT P1, RZ, R16, 0x40, RZ, 0xc0, !PT ;  /* 0x0000004010ff7812 */ /* 0x000fc8000782c0ff */
[----:B------:R-:W-:-:S05]  /*2120*/  FSEL R14, -R14, 10, !P1 ;  /* 0x412000000e0e7808 */ /* 0x000fca0004800100 */
[----:B------:R0:W-:Y:S04]  /*2130*/  STS [R17+0x18], R14 ;  /* 0x0000180e11007388 */ /* 0x0001e80000000800 */
.L_x_279:
[----:B------:R-:W-:Y:S05]  /*2140*/  BSYNC.RECONVERGENT B1 ;  /* 0x0000000000017941 */ /* 0x000fea0003800200 */
.L_x_277:
[----:B------:R0:W-:Y:S01]  /*2150*/  STS [R2+0x18], RZ ;  /* 0x000018ff02007388 */ /* 0x0001e20000000800 */
[----:B------:R-:W-:Y:S04]  /*2160*/  BSSY.RECONVERGENT B1, `(.L_x_280) ;  /* 0x000000d000017945 */ /* 0x000fe80003800200 */
[----:B------:R-:W-:Y:S05]  /*2170*/  @!P0 BRA `(.L_x_281) ;  /* 0x00000000001c8947 */ /* 0x000fea0003800000 */
[----:B------:R-:W-:-:S13]  /*2180*/  LOP3.LUT P1, RZ, R16, 0x80, RZ, 0xc0, !PT ;  /* 0x0000008010ff7812 */ /* 0x000fda000782c0ff */
[----:B-1----:R-:W-:Y:S01]  /*2190*/  @!P1 IMAD.MOV.U32 R18, RZ, RZ, -0x3ee00000 ;  /* 0xc1200000ff129424 */ /* 0x002fe200078e00ff */
[----:B------:R1:W-:Y:S01]  /*21a0*/  @P1 STS [R17+0x1c], RZ ;  /* 0x00001cff11001388 */ /* 0x0003e20000000800 */
[----:B------:R-:W-:Y:S02]  /*21b0*/  @P1 IMAD.MOV.U32 R15, RZ, RZ, RZ ;  /* 0x000000ffff0f1224 */ /* 0x000fe400078e00ff */
[----:B------:R-:W-:Y:S01]  /*21c0*/  @!P1 IMAD.MOV.U32 R15, RZ, RZ, -0x3ee00000 ;  /* 0xc1200000ff0f9424 */ /* 0x000fe200078e00ff */
[----:B------:R1:W-:Y:S01]  /*21d0*/  @!P1 STS [R17+0x1c], R18 ;  /* 0x00001c1211009388 */ /* 0x0003e20000000800 */
[----:B------:R-:W-:Y:S05]  /*21e0*/  BRA `(.L_x_282) ;  /* 0x0000000000107947 */ /* 0x000fea0003800000 */
.L_x_281:
[----:B------:R-:W-:Y:S01]  /*21f0*/  IMAD.MOV.U32 R15, RZ, RZ, 0x41200000 ;  /* 0x41200000ff0f7424 */ /* 0x000fe200078e00ff */
[----:B------:R-:W-:-:S04]  /*2200*/  LOP3.LUT P1, RZ, R16, 0x80, RZ, 0xc0, !PT ;  /* 0x0000008010ff7812 */ /* 0x000fc8000782c0ff */
[----:B------:R-:W-:-:S05]  /*2210*/  FSEL R15, -R15, 10, !P1 ;  /* 0x412000000f0f7808 */ /* 0x000fca0004800100 */
[----:B------:R0:W-:Y:S04]  /*2220*/  STS [R17+0x1c], R15 ;  /* 0x00001c0f11007388 */ /* 0x0001e80000000800 */
.L_x_282:
[----:B------:R-:W-:Y:S05]  /*2230*/  BSYNC.RECONVERGENT B1 ;  /* 0x0000000000017941 */ /* 0x000fea0003800200 */
.L_x_280:
        /* <DEDUP_REMOVED lines=10> */
.L_x_284:
[----:B------:R-:W-:Y:S01]  /*22e0*/  LOP3.LUT P0, RZ, R16, 0x100, RZ, 0xc0, !PT ;  /* 0x0000010010ff7812 */ /* 0x000fe2000780c0ff */
[----:B------:R-:W-:-:S05]  /*22f0*/  IMAD.MOV.U32 R16, RZ, RZ, 0x41200000 ;  /* 0x41200000ff107424 */ /* 0x000fca00078e00ff */
[----:B------:R-:W-:-:S05]  /*2300*/  FSEL R16, -R16, 10, !P0 ;  /* 0x4120000010107808 */ /* 0x000fca0004000100 */
[----:B------:R0:W-:Y:S02]  /*2310*/  STS [R17+0x20], R16 ;  /* 0x0000201011007388 */ /* 0x0001e40000000800 */
.L_x_285:
[----:B------:R-:W-:Y:S05]  /*2320*/  BSYNC.RECONVERGENT B1 ;  /* 0x0000000000017941 */ /* 0x000fea0003800200 */
.L_x_283:
[CC--:B------:R-:W-:Y:S01]  /*2330*/  FSETP.GT.AND P0, PT, R10.reuse, R7.reuse, PT ;  /* 0x000000070a00720b */ /* 0x0c0fe20003f04000 */
[----:B------:R-:W-:Y:S01]  /*2340*/  IMAD.MOV.U32 R30, RZ, RZ, 0x3bbb989d ;  /* 0x3bbb989dff1e7424 */ /* 0x000fe200078e00ff */
[----:B------:R0:W-:Y:S01]  /*2350*/  STS [R2+0x20], RZ ;  /* 0x000020ff02007388 */ /* 0x0001e20000000800 */
[----:B------:R-:W-:Y:S01]  /*2360*/  IMAD.MOV.U32 R32, RZ, RZ, 0x437c0000 ;  /* 0x437c0000ff207424 */ /* 0x000fe200078e00ff */
[----:B-1----:R-:W-:Y:S01]  /*2370*/  FSEL R18, R10, R7, P0 ;  /* 0x000000070a127208 */ /* 0x002fe20000000000 */
[----:B------:R-:W-:Y:S03]  /*2380*/  BSSY.RECONVERGENT B1, `(.L_x_286) ;  /* 0x0000078000017945 */ /* 0x000fe60003800200 */
[----:B------:R-:W-:-:S04]  /*2390*/  FSETP.GT.AND P0, PT, R9, R18, PT ;  /* 0x000000120900720b */ /* 0x000fc80003f04000 */
[----:B------:R-:W-:-:S04]  /*23a0*/  FSEL R18, R9, R18, P0 ;  /* 0x0000001209127208 */ /* 0x000fc80000000000 */
[----:B------:R-:W-:-:S04]  /*23b0*/  FSETP.GT.AND P0, PT, R11, R18, PT ;  /* 0x000000120b00720b */ /* 0x000fc80003f04000 */
[----:B0-2-4-:R-:W-:-:S04]  /*23c0*/  FSEL R17, R11, R18, P0 ;  /* 0x000000120b117208 */ /* 0x015fc80000000000 */
[----:B------:R-:W-:-:S04]  /*23d0*/  FSETP.GT.AND P0, PT, R12, R17, PT ;  /* 0x000000110c00720b */ /* 0x000fc80003f04000 */
[----:B------:R-:W-:-:S04]  /*23e0*/  FSEL R18, R12, R17, P0 ;  /* 0x000000110c127208 */ /* 0x000fc80000000000 */
[----:B------:R-:W-:-:S04]  /*23f0*/  FSETP.GT.AND P0, PT, R13, R18, PT ;  /* 0x000000120d00720b */ /* 0x000fc80003f04000 */
[----:B------:R-:W-:-:S04]  /*2400*/  FSEL R17, R13, R18, P0 ;  /* 0x000000120d117208 */ /* 0x000fc80000000000 */
[----:B------:R-:W-:-:S04]  /*2410*/  FSETP.GT.AND P0, PT, R14, R17, PT ;  /* 0x000000110e00720b */ /* 0x000fc80003f04000 */
[----:B------:R-:W-:-:S04]  /*2420*/  FSEL R18, R14, R17, P0 ;  /* 0x000000110e127208 */ /* 0x000fc80000000000 */
[----:B------:R-:W-:-:S04]  /*2430*/  FSETP.GT.AND P0, PT, R15, R18, PT ;  /* 0x000000120f00720b */ /* 0x000fc80003f04000 */
[----:B------:R-:W-:-:S04]  /*2440*/  FSEL R17, R15, R18, P0 ;  /* 0x000000120f117208 */ /* 0x000fc80000000000 */
[----:B------:R-:W-:-:S04]  /*2450*/  FSETP.GT.AND P0, PT, R16, R17, PT ;  /* 0x000000111000720b */ /* 0x000fc80003f04000 */
[----:B------:R-:W-:-:S05]  /*2460*/  FSEL R18, R16, R17, P0 ;  /* 0x0000001110127208 */ /* 0x000fca0000000000 */
[C---:B------:R-:W-:Y:S01]  /*2470*/  FADD R7, -R18.reuse, R7 ;  /* 0x0000000712077221 */ /* 0x040fe20000000100 */
[C---:B------:R-:W-:Y:S01]  /*2480*/  FADD R19, -R18.reuse, R10 ;  /* 0x0000000a12137221 */ /* 0x040fe20000000100 */
[C---:B------:R-:W-:Y:S01]  /*2490*/  FADD R9, -R18.reuse, R9 ;  /* 0x0000000912097221 */ /* 0x040fe20000000100 */
[C---:B------:R-:W-:Y:S01]  /*24a0*/  FADD R11, -R18.reuse, R11 ;  /* 0x0000000b120b7221 */ /* 0x040fe20000000100 */
[-C--:B------:R-:W-:Y:S01]  /*24b0*/  FFMA.SAT R17, R7, R30.reuse, 0.5 ;  /* 0x3f00000007117423 */ /* 0x080fe2000000201e */
[-C--:B------:R-:W-:Y:S01]  /*24c0*/  FFMA.SAT R20, R19, R30.reuse, 0.5 ;  /* 0x3f00000013147423 */ /* 0x080fe2000000201e */
[----:B------:R-:W-:Y:S01]  /*24d0*/  FFMA.SAT R21, R9, R30, 0.5 ;  /* 0x3f00000009157423 */ /* 0x000fe2000000201e */
[----:B------:R-:W-:Y:S01]  /*24e0*/  FADD R13, -R18, R13 ;  /* 0x0000000d120d7221 */ /* 0x000fe20000000100 */
[-C--:B------:R-:W-:Y:S01]  /*24f0*/  FFMA.RM R17, R17, R32.reuse, 12582913 ;  /* 0x4b40000111117423 */ /* 0x080fe20000004020 */
[-C--:B------:R-:W-:Y:S01]  /*2500*/  FFMA.RM R20, R20, R32.reuse, 12582913 ;  /* 0x4b40000114147423 */ /* 0x080fe20000004020 */
[----:B------:R-:W-:Y:S01]  /*2510*/  FFMA.RM R21, R21, R32, 12582913 ;  /* 0x4b40000115157423 */ /* 0x000fe20000004020 */
[----:B------:R-:W-:Y:S01]  /*2520*/  FADD R27, -R18, R15 ;  /* 0x0000000f121b7221 */ /* 0x000fe20000000100 */
[----:B------:R-:W-:Y:S01]  /*2530*/  FADD R10, R17, -12583039 ;  /* 0xcb40007f110a7421 */ /* 0x000fe20000000000 */
[----:B------:R-:W-:Y:S01]  /*2540*/  FADD R22, R20, -12583039 ;  /* 0xcb40007f14167421 */ /* 0x000fe20000000000 */
[----:B------:R-:W-:Y:S01]  /*2550*/  FADD R24, R21, -12583039 ;  /* 0xcb40007f15187421 */ /* 0x000fe20000000000 */
[----:B------:R-:W-:-:S02]  /*2560*/  IMAD.SHL.U32 R17, R17, 0x800000, RZ ;  /* 0x0080000011117824 */ /* 0x000fc400078e00ff */
[----:B------:R-:W-:Y:S01]  /*2570*/  FFMA R10, R7, 1.4426950216293334961, -R10 ;  /* 0x3fb8aa3b070a7823 */ /* 0x000fe2000000080a */
[----:B------:R-:W-:Y:S01]  /*2580*/  FFMA R22, R19, 1.4426950216293334961, -R22 ;  /* 0x3fb8aa3b13167823 */ /* 0x000fe20000000816 */
[----:B------:R-:W-:Y:S01]  /*2590*/  FFMA R24, R9, 1.4426950216293334961, -R24 ;  /* 0x3fb8aa3b09187823 */ /* 0x000fe20000000818 */
[----:B------:R-:W-:Y:S02]  /*25a0*/  IMAD.SHL.U32 R20, R20, 0x800000, RZ ;  /* 0x0080000014147824 */ /* 0x000fe400078e00ff */
[----:B------:R-:W-:Y:S01]  /*25b0*/  FFMA R10, R7, 1.925963033500011079e-08, R10 ;  /* 0x32a57060070a7823 */ /* 0x000fe2000000000a */
[----:B------:R-:W-:Y:S01]  /*25c0*/  FFMA.SAT R7, R11, R30, 0.5 ;  /* 0x3f0000000b077423 */ /* 0x000fe2000000201e */
[----:B------:R-:W-:Y:S01]  /*25d0*/  FFMA R22, R19, 1.925963033500011079e-08, R22 ;  /* 0x32a5706013167823 */ /* 0x000fe20000000016 */
[----:B------:R-:W-:Y:S01]  /*25e0*/  FADD R19, -R18, R12 ;  /* 0x0000000c12137221 */ /* 0x000fe20000000100 */
[----:B------:R-:W-:Y:S01]  /*25f0*/  FFMA R24, R9, 1.925963033500011079e-08, R24 ;  /* 0x32a5706009187823 */ /* 0x000fe20000000018 */
[----:B------:R-:W-:Y:S01]  /*2600*/  FFMA.RM R12, R7, R32, 12582913 ;  /* 0x4b400001070c7423 */ /* 0x000fe20000004020 */
[-C--:B------:R-:W-:Y:S01]  /*2610*/  FFMA.SAT R9, R13, R30.reuse, 0.5 ;  /* 0x3f0000000d097423 */ /* 0x080fe2000000201e */
[----:B------:R-:W-:Y:S01]  /*2620*/  FFMA.SAT R23, R19, R30, 0.5 ;  /* 0x3f00000013177423 */ /* 0x000fe2000000201e */
[----:B------:R0:W-:Y:S01]  /*2630*/  MUFU.EX2 R7, R22 ;  /* 0x0000001600077308 */ /* 0x0001e20000000800 */
[----:B------:R-:W-:Y:S01]  /*2640*/  FADD R26, R12, -12583039 ;  /* 0xcb40007f0c1a7421 */ /* 0x000fe20000000000 */
[----:B------:R-:W-:-:S02]  /*2650*/  IMAD.SHL.U32 R21, R21, 0x800000, RZ ;  /* 0x0080000015157824 */ /* 0x000fc400078e00ff */
[-C--:B------:R-:W-:Y:S01]  /*2660*/  FFMA.RM R23, R23, R32.reuse, 12582913 ;  /* 0x4b40000117177423 */ /* 0x080fe20000004020 */
[----:B------:R-:W-:Y:S02]  /*2670*/  IMAD.SHL.U32 R12, R12, 0x800000, RZ ;  /* 0x008000000c0c7824 */ /* 0x000fe400078e00ff */
[----:B------:R-:W-:Y:S01]  /*2680*/  FFMA R26, R11, 1.4426950216293334961, -R26 ;  /* 0x3fb8aa3b0b1a7823 */ /* 0x000fe2000000081a */
[----:B------:R-:W-:Y:S01]  /*2690*/  FADD R28, R23, -12583039 ;  /* 0xcb40007f171c7421 */ /* 0x000fe20000000000 */
[----:B------:R-:W1:Y:S02]  /*26a0*/  MUFU.EX2 R10, R10 ;  /* 0x0000000a000a7308 */ /* 0x000e640000000800 */
[----:B------:R-:W-:Y:S01]  /*26b0*/  FFMA R26, R11, 1.925963033500011079e-08, R26 ;  /* 0x32a570600b1a7823 */ /* 0x000fe2000000001a */
[----:B------:R-:W-:Y:S01]  /*26c0*/  FFMA.RM R11, R9, R32, 12582913 ;  /* 0x4b400001090b7423 */ /* 0x000fe20000004020 */
[C---:B0-----:R-:W-:Y:S01]  /*26d0*/  FADD R22, -R18.reuse, R14 ;  /* 0x0000000e12167221 */ /* 0x041fe20000000100 */
[----:B------:R-:W-:Y:S01]  /*26e0*/  FFMA R28, R19, 1.4426950216293334961, -R28 ;  /* 0x3fb8aa3b131c7823 */ /* 0x000fe2000000081c */
[----:B------:R-:W-:Y:S01]  /*26f0*/  FADD R18, -R18, R16 ;  /* 0x0000001012127221 */ /* 0x000fe20000000100 */
[----:B------:R-:W-:Y:S01]  /*2700*/  FADD R14, R11, -12583039 ;  /* 0xcb40007f0b0e7421 */ /* 0x000fe20000000000 */
[-C--:B------:R-:W-:Y:S01]  /*2710*/  FFMA.SAT R25, R22, R30.reuse, 0.5 ;  /* 0x3f00000016197423 */ /* 0x080fe2000000201e */
[----:B------:R-:W-:Y:S01]  /*2720*/  FFMA R28, R19, 1.925963033500011079e-08, R28 ;  /* 0x32a57060131c7823 */ /* 0x000fe2000000001c */
[----:B------:R-:W-:Y:S01]  /*2730*/  FFMA.SAT R19, R27, R30, 0.5 ;  /* 0x3f0000001b137423 */ /* 0x000fe2000000201e */
[----:B------:R-:W-:Y:S01]  /*2740*/  FFMA R14, R13, 1.4426950216293334961, -R14 ;  /* 0x3fb8aa3b0d0e7823 */ /* 0x000fe2000000080e */
[----:B------:R-:W0:Y:S01]  /*2750*/  MUFU.EX2 R24, R24 ;  /* 0x0000001800187308 */ /* 0x000e220000000800 */
[-C--:B------:R-:W-:Y:S01]  /*2760*/  FFMA.RM R25, R25, R32.reuse, 12582913 ;  /* 0x4b40000119197423 */ /* 0x080fe20000004020 */
[----:B------:R-:W-:Y:S01]  /*2770*/  FFMA.RM R19, R19, R32, 12582913 ;  /* 0x4b40000113137423 */ /* 0x000fe20000004020 */
[----:B------:R-:W-:Y:S01]  /*2780*/  FFMA R14, R13, 1.925963033500011079e-08, R14 ;  /* 0x32a570600d0e7823 */ /* 0x000fe2000000000e */
[----:B------:R-:W-:Y:S01]  /*2790*/  FFMA.SAT R13, R18, R30, 0.5 ;  /* 0x3f000000120d7423 */ /* 0x000fe2000000201e */
[----:B------:R-:W-:Y:S01]  /*27a0*/  FADD R15, R25, -12583039 ;  /* 0xcb40007f190f7421 */ /* 0x000fe20000000000 */
[----:B------:R-:W-:Y:S01]  /*27b0*/  FADD R16, R19, -12583039 ;  /* 0xcb40007f13107421 */ /* 0x000fe20000000000 */
[----:B-1----:R-:W-:Y:S01]  /*27c0*/  FMUL R29, R17, R10 ;  /* 0x0000000a111d7220 */ /* 0x002fe20000400000 */
[----:B------:R-:W1:Y:S01]  /*27d0*/  MUFU.EX2 R9, R26 ;  /* 0x0000001a00097308 */ /* 0x000e620000000800 */
[----:B------:R-:W-:Y:S01]  /*27e0*/  FFMA R15, R22, 1.4426950216293334961, -R15 ;  /* 0x3fb8aa3b160f7823 */ /* 0x000fe2000000080f */
[----:B------:R-:W-:Y:S01]  /*27f0*/  FFMA.RM R13, R13, R32, 12582913 ;  /* 0x4b4000010d0d7423 */ /* 0x000fe20000004020 */
[----:B------:R-:W-:Y:S01]  /*2800*/  FFMA R16, R27, 1.4426950216293334961, -R16 ;  /* 0x3fb8aa3b1b107823 */ /* 0x000fe20000000810 */
[----:B------:R-:W-:Y:S01]  /*2810*/  FMUL R20, R20, R7 ;  /* 0x0000000714147220 */ /* 0x000fe20000400000 */
[----:B------:R-:W-:Y:S01]  /*2820*/  FFMA R15, R22, 1.925963033500011079e-08, R15 ;  /* 0x32a57060160f7823 */ /* 0x000fe2000000000f */
[----:B------:R-:W-:Y:S01]  /*2830*/  FADD R17, R13, -12583039 ;  /* 0xcb40007f0d117421 */ /* 0x000fe20000000000 */
[----:B------:R-:W-:Y:S01]  /*2840*/  FADD R7, RZ, R29 ;  /* 0x0000001dff077221 */ /* 0x000fe20000000000 */
[----:B------:R-:W2:Y:S01]  /*2850*/  MUFU.EX2 R28, R28 ;  /* 0x0000001c001c7308 */ /* 0x000ea20000000800 */
[----:B------:R-:W-:Y:S01]  /*2860*/  FFMA R27, R27, 1.925963033500011079e-08, R16 ;  /* 0x32a570601b1b7823 */ /* 0x000fe20000000010 */
[----:B------:R-:W-:Y:S01]  /*2870*/  FFMA R17, R18, 1.4426950216293334961, -R17 ;  /* 0x3fb8aa3b12117823 */ /* 0x000fe20000000811 */
[----:B0-----:R-:W-:Y:S01]  /*2880*/  FMUL R21, R21, R24 ;  /* 0x0000001815157220 */ /* 0x001fe20000400000 */
[----:B------:R-:W-:Y:S01]  /*2890*/  FADD R7, R7, R20 ;  /* 0x0000001407077221 */ /* 0x000fe20000000000 */
[----:B------:R-:W-:-:S02]  /*28a0*/  IMAD.SHL.U32 R23, R23, 0x800000, RZ ;  /* 0x0080000017177824 */ /* 0x000fc400078e00ff */
[----:B------:R-:W-:Y:S01]  /*28b0*/  FFMA R17, R18, 1.925963033500011079e-08, R17 ;  /* 0x32a5706012117823 */ /* 0x000fe20000000011 */
[----:B------:R-:W-:Y:S01]  /*28c0*/  IMAD.SHL.U32 R11, R11, 0x800000, RZ ;  /* 0x008000000b0b7824 */ /* 0x000fe200078e00ff */
[----:B------:R-:W0:Y:S01]  /*28d0*/  MUFU.EX2 R14, R14 ;  /* 0x0000000e000e7308 */ /* 0x000e220000000800 */
[----:B-1----:R-:W-:Y:S01]  /*28e0*/  FMUL R18, R12, R9 ;  /* 0x000000090c127220 */ /* 0x002fe20000400000 */
[----:B------:R-:W-:Y:S01]  /*28f0*/  FADD R7, R7, R21 ;  /* 0x0000001507077221 */ /* 0x000fe20000000000 */
[----:B------:R-:W-:Y:S02]  /*2900*/  IMAD.SHL.U32 R25, R25, 0x800000, RZ ;  /* 0x0080000019197824 */ /* 0x000fe400078e00ff */
[----:B------:R-:W-:Y:S02]  /*2910*/  IMAD.SHL.U32 R19, R19, 0x800000, RZ ;  /* 0x0080000013137824 */ /* 0x000fe400078e00ff */
[----:B------:R-:W-:Y:S01]  /*2920*/  FADD R7, R7, R18 ;  /* 0x0000001207077221 */ /* 0x000fe20000000000 */
[----:B------:R-:W-:Y:S01]  /*2930*/  IMAD.SHL.U32 R13, R13, 0x800000, RZ ;  /* 0x008000000d0d7824 */ /* 0x000fe200078e00ff */
[----:B------:R-:W1:Y:S01]  /*2940*/  MUFU.EX2 R16, R15 ;  /* 0x0000000f00107308 */ /* 0x000e620000000800 */
[----:B--2---:R-:W-:-:S04]  /*2950*/  FMUL R23, R23, R28 ;  /* 0x0000001c17177220 */ /* 0x004fc80000400000 */
[----:B------:R-:W-:-:S03]  /*2960*/  FADD R7, R7, R23 ;  /* 0x0000001707077221 */ /* 0x000fc60000000000 */
[----:B------:R-:W2:Y:S01]  /*2970*/  MUFU.EX2 R10, R27 ;  /* 0x0000001b000a7308 */ /* 0x000ea20000000800 */
[----:B0-----:R-:W-:-:S04]  /*2980*/  FMUL R22, R11, R14 ;  /* 0x0000000e0b167220 */ /* 0x001fc80000400000 */
[----:B------:R-:W-:-:S03]  /*2990*/  FADD R7, R7, R22 ;  /* 0x0000001607077221 */ /* 0x000fc60000000000 */
[----:B------:R-:W0:Y:S01]  /*29a0*/  MUFU.EX2 R12, R17 ;  /* 0x00000011000c7308 */ /* 0x000e220000000800 */
[----:B-1----:R-:W-:-:S04]  /*29b0*/  FMUL R16, R25, R16 ;  /* 0x0000001019107220 */ /* 0x002fc80000400000 */
[----:B------:R-:W-:Y:S01]  /*29c0*/  FADD R7, R7, R16 ;  /* 0x0000001007077221 */ /* 0x000fe20000000000 */
[----:B--2---:R-:W-:-:S04]  /*29d0*/  FMUL R19, R19, R10 ;  /* 0x0000000a13137220 */ /* 0x004fc80000400000 */
[----:B------:R-:W-:Y:S01]  /*29e0*/  FADD R7, R7, R19 ;  /* 0x0000001307077221 */ /* 0x000fe20000000000 */
[----:B0-----:R-:W-:-:S04]  /*29f0*/  FMUL R24, R13, R12 ;  /* 0x0000000c0d187220 */ /* 0x001fc80000400000 */
[----:B------:R-:W-:-:S04]  /*2a00*/  FADD R11, R7, R24 ;  /* 0x00000018070b7221 */ /* 0x000fc80000000000 */
[----:B------:R-:W-:-:S05]  /*2a10*/  VIADD R7, R11, 0x1800000 ;  /* 0x018000000b077836 */ /* 0x000fca0000000000 */
[----:B------:R-:W-:Y:S01]  /*2a20*/  LOP3.LUT R9, R7, 0x7f800000, RZ, 0xc0, !PT ;  /* 0x7f80000007097812 */ /* 0x000fe200078ec0ff */
[----:B------:R-:W-:-:S03]  /*2a30*/  VIADD R7, R0, 0xa4 ;  /* 0x000000a400077836 */ /* 0x000fc60000000000 */
[----:B------:R-:W-:Y:S02]  /*2a40*/  ISETP.GT.U32.AND P0, PT, R9, 0x1ffffff, PT ;  /* 0x01ffffff0900780c */ /* 0x000fe40003f04070 */
[----:B------:R-:W-:-:S05]  /*2a50*/  LEA R8, R8, R7, 0x18 ;  /* 0x0000000708087211 */ /* 0x000fca00078ec0ff */
[----:B------:R-:W-:-:S06]  /*2a60*/  IMAD R17, R3, 0x24, R8 ;  /* 0x0000002403117824 */ /* 0x000fcc00078e0208 */
[----:B------:R-:W-:Y:S05]  /*2a70*/  @P0 BRA `(.L_x_287) ;  /* 0x0000000000100947 */ /* 0x000fea0003800000 */
[----:B---3--:R-:W-:Y:S01]  /*2a80*/  IMAD.MOV.U32 R2, RZ, RZ, R11 ;  /* 0x000000ffff027224 */ /* 0x008fe200078e000b */
[----:B------:R-:W-:-:S07]  /*2a90*/  MOV R15, 0x2ab0 ;  /* 0x00002ab0000f7802 */ /* 0x000fce0000000f00 */
[----:B------:R-:W-:Y:S05]  /*2aa0*/  CALL.REL.NOINC `($__internal_2_$__cuda_sm20_rcp_rn_f32_slowpath) ;  /* 0x000000b800407944 */ /* 0x000fea0003c00000 */
[----:B------:R-:W-:Y:S05]  /*2ab0*/  BRA `(.L_x_288) ;  /* 0x0000000000107947 */ /* 0x000fea0003800000 */
.L_x_287:
[----:B------:R-:W3:Y:S02]  /*2ac0*/  MUFU.RCP R0, R11 ;  /* 0x0000000b00007308 */ /* 0x000ee40000001000 */
[----:B---3--:R-:W-:-:S04]  /*2ad0*/  FFMA R2, R11, R0, -1 ;  /* 0xbf8000000b027423 */ /* 0x008fc80000000000 */
[----:B------:R-:W-:-:S04]  /*2ae0*/  FADD.FTZ R7, -R2, -RZ ;  /* 0x800000ff02077221 */ /* 0x000fc80000010100 */
[----:B------:R-:W-:-:S07]  /*2af0*/  FFMA R0, R0, R7, R0 ;  /* 0x0000000700007223 */ /* 0x000fce0000000000 */
.L_x_288:
[----:B------:R-:W-:Y:S05]  /*2b00*/  BSYNC.RECONVERGENT B1 ;  /* 0x0000000000017941 */ /* 0x000fea0003800200 */
.L_x_286:
[-C--:B------:R-:W-:Y:S01]  /*2b10*/  FMUL R2, R29, R0.reuse ;  /* 0x000000001d027220 */ /* 0x080fe20000400000 */
[-C--:B------:R-:W-:Y:S01]  /*2b20*/  FMUL R7, R20, R0.reuse ;  /* 0x0000000014077220 */ /* 0x080fe20000400000 */
[-C--:B------:R-:W-:Y:S01]  /*2b30*/  FMUL R9, R21, R0.reuse ;  /* 0x0000000015097220 */ /* 0x080fe20000400000 */
[-C--:B------:R-:W-:Y:S01]  /*2b40*/  FMUL R10, R18, R0.reuse ;  /* 0x00000000120a7220 */ /* 0x080fe20000400000 */
[-C--:B------:R-:W-:Y:S01]  /*2b50*/  FMUL R11, R23, R0.reuse ;  /* 0x00000000170b7220 */ /* 0x080fe20000400000 */
[-C--:B------:R-:W-:Y:S01]  /*2b60*/  FMUL R12, R22, R0.reuse ;  /* 0x00000000160c7220 */ /* 0x080fe20000400000 */
[-C--:B------:R-:W-:Y:S01]  /*2b70*/  FMUL R13, R16, R0.reuse ;  /* 0x00000000100d7220 */ /* 0x080fe20000400000 */
[-C--:B------:R-:W-:Y:S01]  /*2b80*/  FMUL R14, R19, R0.reuse ;  /* 0x00000000130e7220 */ /* 0x080fe20000400000 */
[----:B------:R-:W-:Y:S01]  /*2b90*/  FMUL R0, R24, R0 ;  /* 0x0000000018007220 */ /* 0x000fe20000400000 */
[----:B------:R0:W-:Y:S01]  /*2ba0*/  STS [R17], R2 ;  /* 0x0000000211007388 */ /* 0x0001e20000000800 */
[C---:B------:R-:W-:Y:S01]  /*2bb0*/  ISETP.GE.U32.AND P0, PT, R3.reuse, 0x31, PT ;  /* 0x000000310300780c */ /* 0x040fe20003f06070 */
[----:B------:R-:W-:-:S02]  /*2bc0*/  VIADD R3, R3, 0x20 ;  /* 0x0000002003037836 */ /* 0x000fc40000000000 */
[----:B------:R0:W-:Y:S04]  /*2bd0*/  STS [R17+0x4], R7 ;  /* 0x0000040711007388 */ /* 0x0001e80000000800 */
[----:B------:R0:W-:Y:S04]  /*2be0*/  STS [R17+0x8], R9 ;  /* 0x0000080911007388 */ /* 0x0001e80000000800 */
[----:B------:R0:W-:Y:S04]  /*2bf0*/  STS [R17+0xc], R10 ;  /* 0x00000c0a11007388 */ /* 0x0001e80000000800 */
[----:B------:R0:W-:Y:S04]  /*2c00*/  STS [R17+0x10], R11 ;  /* 0x0000100b11007388 */ /* 0x0001e80000000800 */
[----:B------:R0:W-:Y:S04]  /*2c10*/  STS [R17+0x14], R12 ;  /* 0x0000140c11007388 */ /* 0x0001e80000000800 */
[----:B------:R0:W-:Y:S04]  /*2c20*/  STS [R17+0x18], R13 ;  /* 0x0000180d11007388 */ /* 0x0001e80000000800 */
[----:B------:R0:W-:Y:S04]  /*2c30*/  STS [R17+0x1c], R14 ;  /* 0x00001c0e11007388 */ /* 0x0001e80000000800 */
[----:B------:R0:W-:Y:S01]  /*2c40*/  STS [R17+0x20], R0 ;  /* 0x0000200011007388 */ /* 0x0001e20000000800 */
[----:B------:R-:W-:Y:S05]  /*2c50*/  @!P0 BRA `(.L_x_289) ;  /* 0xffffffec00608947 */ /* 0x000fea000383ffff */
[----:B------:R-:W-:Y:S05]  /*2c60*/  BSYNC.RECONVERGENT B0 ;  /* 0x0000000000007941 */ /* 0x000fea0003800200 */
.L_x_259:
[----:B0-----:R-:W-:Y:S01]  /*2c70*/  IMAD.MOV.U32 R7, RZ, RZ, 0x7f7fffff ;  /* 0x7f7fffffff077424 */ /* 0x001fe200078e00ff */
[----:B------:R-:W-:Y:S01]  /*2c80*/  NOP ;  /* 0x0000000000007918 */ /* 0x000fe20000000000 */
[----:B------:R-:W-:-:S05]  /*2c90*/  UMOV UR4, URZ ;  /* 0x000000ff00047c82 */ /* 0x000fca0008000000 */
.L_x_367:
[----:B------:R-:W-:Y:S01]  /*2ca0*/  BSSY.RECONVERGENT B2, `(.L_x_290) ;  /* 0x000009d000027945 */ /* 0x000fe20003800200 */
[----:B0-----:R-:W-:-:S07]  /*2cb0*/  IMAD.MOV.U32 R30, RZ, RZ, R37 ;  /* 0x000000ffff1e7224 */ /* 0x001fce00078e0025 */
.L_x_298:
[C---:B------:R-:W-:Y:S01]  /*2cc0*/  IMAD R2, R30.reuse, 0x50, RZ ;  /* 0x000000501e027824 */ /* 0x040fe200078e02ff */
[----:B------:R-:W-:Y:S01]  /*2cd0*/  LEA R0, R30, UR5, 0x2 ;  /* 0x000000051e007c11 */ /* 0x000fe2000f8e10ff */
[----:B------:R-:W0:Y:S01]  /*2ce0*/  S2R R32, SR_CgaCtaId ;  /* 0x0000000000207919 */ /* 0x000e220000008800 */
[----:B------:R-:W-:Y:S01]  /*2cf0*/  MOV R9, 0x400 ;  /* 0x0000040000097802 */ /* 0x000fe20000000f00 */
[----:B------:R1:W2:Y:S01]  /*2d00*/  LDC.64 R10, c[0x3][R2] ;  /* 0x00c00000020a7b82 */ /* 0x0002a20000000a00 */
[----:B------:R-:W-:Y:S02]  /*2d10*/  IMAD.MOV.U32 R31, RZ, RZ, R30 ;  /* 0x000000ffff1f7224 */ /* 0x000fe400078e001e */
[----:B------:R-:W3:Y:S01]  /*2d20*/  LDS R0, [R0] ;  /* 0x0000000000007984 */ /* 0x000ee20000000800 */
[----:B------:R-:W-:Y:S02]  /*2d30*/  VIADD R9, R9, 0x176c ;  /* 0x0000176c09097836 */ /* 0x000fe40000000000 */
[----:B------:R-:W-:Y:S01]  /*2d40*/  IMAD.MOV.U32 R3, RZ, RZ, 0x3ecccccd ;  /* 0x3ecccccdff037424 */ /* 0x000fe200078e00ff */
[----:B------:R-:W-:Y:S01]  /*2d50*/  ISETP.GE.U32.AND P2, PT, R31, 0x31, PT ;  /* 0x000000311f00780c */ /* 0x000fe20003f46070 */
[----:B------:R1:W4:Y:S01]  /*2d60*/  LDC.64 R12, c[0x3][R2+0x8] ;  /* 0x00c00200020c7b82 */ /* 0x0003220000000a00 */
[----:B------:R-:W-:-:S02]  /*2d70*/  IMAD.MOV.U32 R35, RZ, RZ, RZ ;  /* 0x000000ffff237224 */ /* 0x000fc400078e00ff */
[----:B------:R-:W-:-:S05]  /*2d80*/  IMAD.MOV.U32 R34, RZ, RZ, R8 ;  /* 0x000000ffff227224 */ /* 0x000fca00078e0008 */
[----:B------:R1:W1:Y:S08]  /*2d90*/  LDC.64 R14, c[0x3][R2+0x10] ;  /* 0x00c00400020e7b82 */ /* 0x0002700000000a00 */
[----:B------:R1:W1:Y:S01]  /*2da0*/  LDC.64 R16, c[0x3][R2+0x18] ;  /* 0x00c0060002107b82 */ /* 0x0002620000000a00 */
[----:B0-----:R-:W-:-:S07]  /*2db0*/  LEA R9, R32, R9, 0x18 ;  /* 0x0000000920097211 */ /* 0x001fce00078ec0ff */
[----:B------:R0:W0:Y:S01]  /*2dc0*/  LDC.64 R18, c[0x3][R2+0x20] ;  /* 0x00c0080002127b82 */ /* 0x0000220000000a00 */
[C---:B------:R-:W-:Y:S02]  /*2dd0*/  IMAD R33, R30.reuse, 0x24, R9 ;  /* 0x000000241e217824 */ /* 0x040fe400078e0209 */
[----:B------:R-:W-:-:S05]  /*2de0*/  VIADD R30, R30, 0x20 ;  /* 0x000000201e1e7836 */ /* 0x000fca0000000000 */
[----:B------:R0:W0:Y:S01]  /*2df0*/  LDC.64 R20, c[0x3][R2+0x28] ;  /* 0x00c00a0002147b82 */ /* 0x0000220000000a00 */
[----:B---3--:R-:W-:-:S07]  /*2e00*/  FFMA R32, R0, R3, 0.30000001192092895508 ;  /* 0x3e99999a00207423 */ /* 0x008fce0000000003 */
[----:B------:R3:W0:Y:S08]  /*2e10*/  LDC.64 R22, c[0x3][R2+0x30] ;  /* 0x00c00c0002167b82 */ /* 0x0006300000000a00 */
[----:B------:R3:W0:Y:S08]  /*2e20*/  LDC.64 R24, c[0x3][R2+0x38] ;  /* 0x00c00e0002187b82 */ /* 0x0006300000000a00 */
[----:B------:R3:W0:Y:S08]  /*2e30*/  LDC.64 R26, c[0x3][R2+0x40] ;  /* 0x00c01000021a7b82 */ /* 0x0006300000000a00 */
[----:B-12-4-:R3:W0:Y:S02]  /*2e40*/  LDC.64 R28, c[0x3][R2+0x48] ;  /* 0x00c01200021c7b82 */ /* 0x0166240000000a00 */
.L_x_297:
[--C-:B------:R-:W-:Y:S01]  /*2e50*/  IMAD R0, R10, 0x24, R34.reuse ;  /* 0x000000240a007824 */ /* 0x100fe200078e0222 */
[----:B------:R-:W-:Y:S01]  /*2e60*/  BSSY.RECONVERGENT B0, `(.L_x_291) ;  /* 0x0000061000007945 */ /* 0x000fe20003800200 */
[--C-:B0--3--:R-:W-:Y:S02]  /*2e70*/  IMAD R2, R11, 0x24, R34.reuse ;  /* 0x000000240b027824 */ /* 0x109fe400078e0222 */
[--C-:B------:R-:W-:Y:S02]  /*2e80*/  IMAD R36, R12, 0x24, R34.reuse ;  /* 0x000000240c247824 */ /* 0x100fe400078e0222 */
[----:B------:R-:W0:Y:S01]  /*2e90*/  LDS R0, [R0] ;  /* 0x0000000000007984 */ /* 0x000e220000000800 */
[--C-:B------:R-:W-:Y:S02]  /*2ea0*/  IMAD R46, R13, 0x24, R34.reuse ;  /* 0x000000240d2e7824 */ /* 0x100fe400078e0222 */
[--C-:B------:R-:W-:Y:S01]  /*2eb0*/  IMAD R48, R14, 0x24, R34.reuse ;  /* 0x000000240e307824 */ /* 0x100fe200078e0222 */
[----:B------:R1:W2:Y:S01]  /*2ec0*/  LDS R3, [R2] ;  /* 0x0000000002037984 */ /* 0x0002a20000000800 */
[----:B------:R-:W-:-:S02]  /*2ed0*/  IMAD R50, R15, 0x24, R34 ;  /* 0x000000240f327824 */ /* 0x000fc400078e0222 */
[--C-:B------:R-:W-:Y:S01]  /*2ee0*/  IMAD R52, R16, 0x24, R34.reuse ;  /* 0x0000002410347824 */ /* 0x100fe200078e0222 */
[----:B------:R3:W4:Y:S01]  /*2ef0*/  LDS R45, [R36] ;  /* 0x00000000242d7984 */ /* 0x0007220000000800 */
[--C-:B------:R-:W-:Y:S02]  /*2f00*/  IMAD R54, R17, 0x24, R34.reuse ;  /* 0x0000002411367824 */ /* 0x100fe400078e0222 */
[----:B------:R-:W-:Y:S01]  /*2f10*/  VIADD R35, R35, 0x1 ;  /* 0x0000000123237836 */ /* 0x000fe20000000000 */
[----:B------:R5:W4:Y:S01]  /*2f20*/  LDS R47, [R46] ;  /* 0x000000002e2f7984 */ /* 0x000b220000000800 */
[----:B-1----:R-:W-:-:S03]  /*2f30*/  IMAD R2, R18, 0x24, R34 ;  /* 0x0000002412027824 */ /* 0x002fc600078e0222 */
[----:B------:R1:W4:Y:S01]  /*2f40*/  LDS R49, [R48] ;  /* 0x0000000030317984 */ /* 0x0003220000000800 */
[--C-:B---3--:R-:W-:Y:S01]  /*2f50*/  IMAD R36, R19, 0x24, R34.reuse ;  /* 0x0000002413247824 */ /* 0x108fe200078e0222 */
[----:B------:R-:W-:Y:S02]  /*2f60*/  ISETP.NE.AND P3, PT, R35, 0x9, PT ;  /* 0x000000092300780c */ /* 0x000fe40003f65270 */
[----:B------:R3:W4:Y:S01]  /*2f70*/  LDS R51, [R50] ;  /* 0x0000000032337984 */ /* 0x0007220000000800 */
[----:B-----5:R-:W-:-:S03]  /*2f80*/  IMAD R46, R20, 0x24, R34 ;  /* 0x00000024142e7824 */ /* 0x020fc600078e0222 */
[----:B------:R5:W4:Y:S01]  /*2f90*/  LDS R53, [R52] ;  /* 0x0000000034357984 */ /* 0x000b220000000800 */
[----:B-1----:R-:W-:-:S03]  /*2fa0*/  IMAD R48, R21, 0x24, R34 ;  /* 0x0000002415307824 */ /* 0x002fc600078e0222 */
[----:B------:R-:W1:Y:S01]  /*2fb0*/  LDS R55, [R54] ;  /* 0x0000000036377984 */ /* 0x000e620000000800 */
[----:B---3--:R-:W-:-:S03]  /*2fc0*/  IMAD R50, R22, 0x24, R34 ;  /* 0x0000002416327824 */ /* 0x008fc600078e0222 */
[----:B------:R-:W3:Y:S01]  /*2fd0*/  LDS R57, [R2] ;  /* 0x0000000002397984 */ /* 0x000ee20000000800 */
[----:B-----5:R-:W-:-:S03]  /*2fe0*/  IMAD R52, R27, 0x24, R34 ;  /* 0x000000241b347824 */ /* 0x020fc600078e0222 */
[----:B------:R5:W3:Y:S01]  /*2ff0*/  LDS R59, [R36] ;  /* 0x00000000243b7984 */ /* 0x000ae20000000800 */
[----:B0-----:R-:W-:-:S03]  /*3000*/  FADD R0, RZ, R0 ;  /* 0x00000000ff007221 */ /* 0x001fc60000000000 */
[----:B------:R-:W0:Y:S01]  /*3010*/  LDS R46, [R46] ;  /* 0x000000002e2e7984 */ /* 0x000e220000000800 */
[----:B--2---:R-:W-:-:S03]  /*3020*/  FADD R0, R0, R3 ;  /* 0x0000000300007221 */ /* 0x004fc60000000000 */
[----:B------:R-:W-:Y:S01]  /*3030*/  LDS R50, [R50] ;  /* 0x0000000032327984 */ /* 0x000fe20000000800 */
[--C-:B-----5:R-:W-:Y:S02]  /*3040*/  IMAD R36, R24, 0x24, R34.reuse ;  /* 0x0000002418247824 */ /* 0x120fe400078e0222 */
[----:B----4-:R-:W-:Y:S01]  /*3050*/  FADD R0, R0, R45 ;  /* 0x0000002d00007221 */ /* 0x010fe20000000000 */
[----:B------:R2:W4:Y:S01]  /*3060*/  LDS R3, [R48] ;  /* 0x0000000030037984 */ /* 0x0005220000000800 */
[--C-:B------:R-:W-:Y:S02]  /*3070*/  IMAD R45, R23, 0x24, R34.reuse ;  /* 0x00000024172d7824 */ /* 0x100fe400078e0222 */
[----:B------:R-:W-:Y:S02]  /*3080*/  FADD R0, R0, R47 ;  /* 0x0000002f00007221 */ /* 0x000fe40000000000 */
[----:B------:R5:W-:Y:S02]  /*3090*/  LDS R47, [R36] ;  /* 0x00000000242f7984 */ /* 0x000be40000000800 */
[----:B------:R-:W-:Y:S01]  /*30a0*/  FADD R0, R0, R49 ;  /* 0x0000003100007221 */ /* 0x000fe20000000000 */
[--C-:B------:R-:W-:Y:S01]  /*30b0*/  IMAD R49, R25, 0x24, R34.reuse ;  /* 0x0000002419317824 */ /* 0x100fe200078e0222 */
[----:B------:R-:W4:Y:S01]  /*30c0*/  LDS R2, [R45] ;  /* 0x000000002d027984 */ /* 0x000f220000000800 */
[----:B--2---:R-:W-:-:S02]  /*30d0*/  IMAD R48, R26, 0x24, R34 ;  /* 0x000000241a307824 */ /* 0x004fc400078e0222 */
[----:B------:R-:W-:Y:S01]  /*30e0*/  FADD R0, R0, R51 ;  /* 0x0000003300007221 */ /* 0x000fe20000000000 */
[----:B------:R-:W-:Y:S01]  /*30f0*/  LDS R45, [R52] ;  /* 0x00000000342d7984 */ /* 0x000fe20000000800 */
[--C-:B-----5:R-:W-:Y:S02]  /*3100*/  IMAD R36, R29, 0x24, R34.reuse ;  /* 0x000000241d247824 */ /* 0x120fe400078e0222 */
[----:B------:R-:W-:Y:S01]  /*3110*/  FADD R0, R0, R53 ;  /* 0x0000003500007221 */ /* 0x000fe20000000000 */
[----:B------:R-:W-:Y:S01]  /*3120*/  IMAD R53, R28, 0x24, R34 ;  /* 0x000000241c357824 */ /* 0x000fe200078e0222 */
[----:B------:R-:W2:Y:S02]  /*3130*/  LDS R49, [R49] ;  /* 0x0000000031317984 */ /* 0x000ea40000000800 */
[----:B-1----:R-:W-:Y:S02]  /*3140*/  FADD R0, R0, R55 ;  /* 0x0000003700007221 */ /* 0x002fe40000000000 */
[----:B------:R-:W1:Y:S02]  /*3150*/  LDS R51, [R48] ;  /* 0x0000000030337984 */ /* 0x000e640000000800 */
[----:B---3--:R-:W-:-:S02]  /*3160*/  FADD R0, R0, R57 ;  /* 0x0000003900007221 */ /* 0x008fc40000000000 */
[----:B------:R-:W3:Y:S02]  /*3170*/  LDS R53, [R53] ;  /* 0x0000000035357984 */ /* 0x000ee40000000800 */
[----:B------:R-:W-:Y:S01]  /*3180*/  FADD R59, R0, R59 ;  /* 0x0000003b003b7221 */ /* 0x000fe20000000000 */
[----:B------:R-:W-:Y:S01]  /*3190*/  IMAD R0, R31, 0x24, R34 ;  /* 0x000000241f007824 */ /* 0x000fe200078e0222 */
[----:B------:R5:W3:Y:S02]  /*31a0*/  LDS R55, [R36] ;  /* 0x0000000024377984 */ /* 0x000ae40000000800 */
[----:B0-----:R-:W-:Y:S02]  /*31b0*/  FADD R46, R59, R46 ;  /* 0x0000002e3b2e7221 */ /* 0x001fe40000000000 */
[----:B------:R-:W0:Y:S01]  /*31c0*/  LDS R57, [R0] ;  /* 0x0000000000397984 */ /* 0x000e220000000800 */
[----:B-----5:R-:W-:Y:S02]  /*31d0*/  IMAD.MOV.U32 R36, RZ, RZ, 0x41a00000 ;  /* 0x41a00000ff247424 */ /* 0x020fe400078e00ff */
[----:B----4-:R-:W-:-:S04]  /*31e0*/  FADD R3, R46, R3 ;  /* 0x000000032e037221 */ /* 0x010fc80000000000 */
[----:B------:R-:W-:-:S04]  /*31f0*/  FADD R3, R3, R50 ;  /* 0x0000003203037221 */ /* 0x000fc80000000000 */
[----:B------:R-:W-:Y:S01]  /*3200*/  FADD R2, R3, R2 ;  /* 0x0000000203027221 */ /* 0x000fe20000000000 */
[----:B------:R-:W-:-:S03]  /*3210*/  IMAD.MOV.U32 R3, RZ, RZ, 0x3d4ccccd ;  /* 0x3d4ccccdff037424 */ /* 0x000fc600078e00ff */
[----:B------:R-:W-:Y:S01]  /*3220*/  FADD R2, R2, R47 ;  /* 0x0000002f02027221 */ /* 0x000fe20000000000 */
[----:B------:R-:W-:-:S03]  /*3230*/  FFMA R36, R3, -R36, 1 ;  /* 0x3f80000003247423 */ /* 0x000fc60000000824 */
[----:B--2---:R-:W-:-:S04]  /*3240*/  FADD R2, R2, R49 ;  /* 0x0000003102027221 */ /* 0x004fc80000000000 */
[----:B-1----:R-:W-:-:S04]  /*3250*/  FADD R2, R2, R51 ;  /* 0x0000003302027221 */ /* 0x002fc80000000000 */
[----:B------:R-:W-:Y:S01]  /*3260*/  FADD R2, R2, R45 ;  /* 0x0000002d02027221 */ /* 0x000fe20000000000 */
[----:B------:R-:W-:-:S03]  /*3270*/  IMAD.MOV.U32 R45, RZ, RZ, RZ ;  /* 0x000000ffff2d7224 */ /* 0x000fc600078e00ff */
[----:B---3--:R-:W-:-:S04]  /*3280*/  FADD R2, R2, R53 ;  /* 0x0000003502027221 */ /* 0x008fc80000000000 */
[----:B------:R-:W-:Y:S01]  /*3290*/  FADD R48, R2, R55 ;  /* 0x0000003702307221 */ /* 0x000fe20000000000 */
[----:B0-----:R-:W-:Y:S01]  /*32a0*/  FSETP.GT.AND P0, PT, R57, 9.9999999392252902908e-09, PT ;  /* 0x322bcc773900780b */ /* 0x001fe20003f04000 */
[----:B------:R-:W-:Y:S02]  /*32b0*/  FFMA R2, R36, R3, 0.050000000745058059692 ;  /* 0x3d4ccccd24027423 */ /* 0x000fe40000000003 */
[----:B------:R0:W1:Y:S02]  /*32c0*/  FCHK P1, R48, 20 ;  /* 0x41a0000030007902 */ /* 0x0000640000020000 */
[----:B------:R-:W-:-:S04]  /*32d0*/  FFMA R47, R2, R48, RZ ;  /* 0x00000030022f7223 */ /* 0x000fc800000000ff */
[----:B------:R-:W-:-:S04]  /*32e0*/  FFMA R46, R47, -20, R48 ;  /* 0xc1a000002f2e7823 */ /* 0x000fc80000000030 */
[----:B0-----:R-:W-:Y:S05]  /*32f0*/  @!P0 BRA `(.L_x_292) ;  /* 0x00000000005c8947 */ /* 0x001fea0003800000 */
[C---:B------:R-:W-:Y:S01]  /*3300*/  VIADD R0, R57.reuse, 0xc0d55555 ;  /* 0xc0d5555539007836 */ /* 0x040fe20000000000 */
[----:B------:R-:W-:Y:S01]  /*3310*/  ISETP.GT.U32.AND P0, PT, R57, 0x7f7fffff, PT ;  /* 0x7f7fffff3900780c */ /* 0x000fe20003f04070 */
[----:B------:R-:W-:-:S03]  /*3320*/  IMAD.MOV.U32 R36, RZ, RZ, 0x3e055027 ;  /* 0x3e055027ff247424 */ /* 0x000fc600078e00ff */
[----:B------:R-:W-:-:S05]  /*3330*/  LOP3.LUT R0, R0, 0xff800000, RZ, 0xc0, !PT ;  /* 0xff80000000007812 */ /* 0x000fca00078ec0ff */
[----:B------:R-:W-:Y:S01]  /*3340*/  IMAD.IADD R3, R57, 0x1, -R0 ;  /* 0x0000000139037824 */ /* 0x000fe200078e0a00 */
[----:B------:R-:W-:-:S03]  /*3350*/  I2FP.F32.S32 R0, R0 ;  /* 0x0000000000007245 */ /* 0x000fc60000201400 */
[----:B------:R-:W-:Y:S02]  /*3360*/  FADD R3, R3, -1 ;  /* 0xbf80000003037421 */ /* 0x000fe40000000000 */
[----:B------:R-:W-:Y:S02]  /*3370*/  FFMA R0, R0, 1.1920928955078125e-07, RZ ;  /* 0x3400000000007823 */ /* 0x000fe400000000ff */
[----:B------:R-:W-:-:S04]  /*3380*/  FFMA R36, R3, -R36, 0.14084610342979431152 ;  /* 0x3e1039f603247423 */ /* 0x000fc80000000824 */
[----:B------:R-:W-:-:S04]  /*3390*/  FFMA R36, R3, R36, -0.12148627638816833496 ;  /* 0xbdf8cdcc03247423 */ /* 0x000fc80000000024 */
[----:B------:R-:W-:-:S04]  /*33a0*/  FFMA R36, R3, R36, 0.13980610668659210205 ;  /* 0x3e0f295503247423 */ /* 0x000fc80000000024 */
[----:B------:R-:W-:-:S04]  /*33b0*/  FFMA R36, R3, R36, -0.16684235632419586182 ;  /* 0xbe2ad8b903247423 */ /* 0x000fc80000000024 */
[----:B------:R-:W-:-:S04]  /*33c0*/  FFMA R36, R3, R36, 0.20012299716472625732 ;  /* 0x3e4ced0b03247423 */ /* 0x000fc80000000024 */
[----:B------:R-:W-:-:S04]  /*33d0*/  FFMA R36, R3, R36, -0.24999669194221496582 ;  /* 0xbe7fff2203247423 */ /* 0x000fc80000000024 */
[----:B------:R-:W-:-:S04]  /*33e0*/  FFMA R36, R3, R36, 0.33333182334899902344 ;  /* 0x3eaaaa7803247423 */ /* 0x000fc80000000024 */
[----:B------:R-:W-:-:S04]  /*33f0*/  FFMA R36, R3, R36, -0.5 ;  /* 0xbf00000003247423 */ /* 0x000fc80000000024 */
[----:B------:R-:W-:-:S04]  /*3400*/  FMUL R36, R3, R36 ;  /* 0x0000002403247220 */ /* 0x000fc80000400000 */
[----:B------:R-:W-:Y:S01]  /*3410*/  FFMA R3, R3, R36, R3 ;  /* 0x0000002403037223 */ /* 0x000fe20000000003 */
[----:B------:R-:W-:-:S03]  /*3420*/  IMAD.MOV.U32 R36, RZ, RZ, 0x7f800000 ;  /* 0x7f800000ff247424 */ /* 0x000fc600078e00ff */
[----:B------:R-:W-:Y:S01]  /*3430*/  FFMA R0, R0, 0.69314718246459960938, R3 ;  /* 0x3f31721800007823 */ /* 0x000fe20000000003 */
[----:B------:R-:W-:-:S04]  /*3440*/  @P0 FFMA R0, R57, R36, +INF ;  /* 0x7f80000039000423 */ /* 0x000fc80000000024 */
[----:B------:R-:W-:-:S04]  /*3450*/  FADD R0, R0, 1 ;  /* 0x3f80000000007421 */ /* 0x000fc80000000000 */
[----:B------:R-:W-:-:S07]  /*3460*/  FMUL R45, R57, R0 ;  /* 0x00000000392d7220 */ /* 0x000fce0000400000 */
.L_x_292:
[----:B------:R-:W-:Y:S05]  /*3470*/  BSYNC.RECONVERGENT B0 ;  /* 0x0000000000007941 */ /* 0x000fea0003800200 */
.L_x_291:
[----:B------:R-:W-:Y:S01]  /*3480*/  BSSY.RECONVERGENT B3, `(.L_x_293) ;  /* 0x0000008000037945 */ /* 0x000fe20003800200 */
[----:B------:R-:W-:-:S03]  /*3490*/  FFMA R46, R2, R46, R47 ;  /* 0x0000002e022e7223 */ /* 0x000fc6000000002f */
[----:B-1----:R-:W-:Y:S05]  /*34a0*/  @!P1 BRA `(.L_x_294) ;  /* 0x0000000000149947 */ /* 0x002fea0003800000 */
[----:B------:R-:W-:Y:S01]  /*34b0*/  IMAD.MOV.U32 R2, RZ, RZ, R48 ;  /* 0x000000ffff027224 */ /* 0x000fe200078e0030 */
[----:B------:R-:W-:Y:S01]  /*34c0*/  MOV R60, 0x34f0 ;  /* 0x000034f0003c7802 */ /* 0x000fe20000000f00 */
[----:B------:R-:W-:-:S07]  /*34d0*/  IMAD.MOV.U32 R3, RZ, RZ, 0x41a00000 ;  /* 0x41a00000ff037424 */ /* 0x000fce00078e00ff */
[----:B------:R-:W-:Y:S05]  /*34e0*/  CALL.REL.NOINC `($__internal_3_$__cuda_sm3x_div_rn_noftz_f32_slowpath) ;  /* 0x000000b000887944 */ /* 0x000fea0003c00000 */
[----:B------:R-:W-:-:S07]  /*34f0*/  IMAD.MOV.U32 R46, RZ, RZ, R61 ;  /* 0x000000ffff2e7224 */ /* 0x000fce00078e003d */
.L_x_294:
[----:B------:R-:W-:Y:S05]  /*3500*/  BSYNC.RECONVERGENT B3 ;  /* 0x0000000000037941 */ /* 0x000fea0003800200 */
.L_x_293:
[----:B------:R-:W-:Y:S01]  /*3510*/  FMUL R2, R32, R45 ;  /* 0x0000002d20027220 */ /* 0x000fe20000400000 */
[----:B------:R-:W-:Y:S01]  /*3520*/  IMAD.MOV.U32 R3, RZ, RZ, 0x3ee90570 ;  /* 0x3ee90570ff037424 */ /* 0x000fe200078e00ff */
[----:B------:R-:W-:Y:S01]  /*3530*/  BSSY.RECONVERGENT B3, `(.L_x_295) ;  /* 0x000000d000037945 */ /* 0x000fe20003800200 */
[----:B------:R-:W-:Y:S01]  /*3540*/  IMAD.MOV.U32 R0, RZ, RZ, 0x400c9f54 ;  /* 0x400c9f54ff007424 */ /* 0x000fe200078e00ff */
[----:B------:R-:W0:Y:S03]  /*3550*/  FCHK P0, R2, 2.1972246170043945312 ;  /* 0x400c9f5402007902 */ /* 0x000e260000000000 */
[----:B------:R-:W-:-:S04]  /*3560*/  FFMA R0, R3, -R0, 1 ;  /* 0x3f80000003007423 */ /* 0x000fc80000000800 */
[----:B------:R-:W-:-:S04]  /*3570*/  FFMA R3, R0, R3, 0.45511960983276367188 ;  /* 0x3ee9057000037423 */ /* 0x000fc80000000003 */
[----:B------:R-:W-:-:S04]  /*3580*/  FFMA R0, R2, R3, RZ ;  /* 0x0000000302007223 */ /* 0x000fc800000000ff */
[----:B------:R-:W-:-:S04]  /*3590*/  FFMA R36, R0, -2.1972246170043945312, R2 ;  /* 0xc00c9f5400247823 */ /* 0x000fc80000000002 */
[----:B------:R-:W-:Y:S01]  /*35a0*/  FFMA R3, R3, R36, R0 ;  /* 0x0000002403037223 */ /* 0x000fe20000000000 */
[----:B0-----:R-:W-:Y:S06]  /*35b0*/  @!P0 BRA `(.L_x_296) ;  /* 0x0000000000108947 */ /* 0x001fec0003800000 */
[----:B------:R-:W-:Y:S01]  /*35c0*/  IMAD.MOV.U32 R3, RZ, RZ, 0x400c9f54 ;  /* 0x400c9f54ff037424 */ /* 0x000fe200078e00ff */
[----:B------:R-:W-:-:S07]  /*35d0*/  MOV R60, 0x35f0 ;  /* 0x000035f0003c7802 */ /* 0x000fce0000000f00 */
[----:B------:R-:W-:Y:S05]  /*35e0*/  CALL.REL.NOINC `($__internal_3_$__cuda_sm3x_div_rn_noftz_f32_slowpath) ;  /* 0x000000b000487944 */ /* 0x000fea0003c00000 */
[----:B------:R-:W-:-:S07]  /*35f0*/  IMAD.MOV.U32 R3, RZ, RZ, R61 ;  /* 0x000000ffff037224 */ /* 0x000fce00078e003d */
.L_x_296:
[----:B------:R-:W-:Y:S05]  /*3600*/  BSYNC.RECONVERGENT B3 ;  /* 0x0000000000037941 */ /* 0x000fea0003800200 */
.L_x_295:
[----:B------:R-:W-:Y:S01]  /*3610*/  FFMA R46, R46, 0.30000001192092895508, R3 ;  /* 0x3e99999a2e2e7823 */ /* 0x000fe20000000003 */
[----:B------:R-:W-:-:S04]  /*3620*/  VIADD R34, R34, 0x4 ;  /* 0x0000000422227836 */ /* 0x000fc80000000000 */
[----:B------:R0:W-:Y:S02]  /*3630*/  STS [R33], R46 ;  /* 0x0000002e21007388 */ /* 0x0001e40000000800 */
[----:B0-----:R-:W-:Y:S01]  /*3640*/  VIADD R33, R33, 0x4 ;  /* 0x0000000421217836 */ /* 0x001fe20000000000 */
[----:B------:R-:W-:Y:S06]  /*3650*/  @P3 BRA `(.L_x_297) ;  /* 0xfffffff400fc3947 */ /* 0x000fec000383ffff */
[----:B------:R-:W-:Y:S05]  /*3660*/  @!P2 BRA `(.L_x_298) ;  /* 0xfffffff40094a947 */ /* 0x000fea000383ffff */
[----:B------:R-:W-:Y:S05]  /*3670*/  BSYNC.RECONVERGENT B2 ;  /* 0x0000000000027941 */ /* 0x000fea0003800200 */
.L_x_290:
[----:B------:R-:W-:Y:S01]  /*3680*/  BSSY.RECONVERGENT B3, `(.L_x_299) ;  /* 0x000015a000037945 */ /* 0x000fe20003800200 */
[----:B------:R-:W-:Y:S01]  /*3690*/  IMAD.MOV.U32 R10, RZ, RZ, R37 ;  /* 0x000000ffff0a7224 */ /* 0x000fe200078e0025 */
[----:B------:R-:W-:-:S06]  /*36a0*/  NOP ;  /* 0x0000000000007918 */ /* 0x000fcc0000000000 */
.L_x_333:
[----:B0-----:R-:W-:Y:S01]  /*36b0*/  LEA R11, R10, UR10, 0x1 ;  /* 0x0000000a0a0b7c11 */ /* 0x001fe2000f8e08ff */
[----:B------:R-:W-:Y:S05]  /*36c0*/  BSSY.RECONVERGENT B2, `(.L_x_300) ;  /* 0x0000152000027945 */ /* 0x000fea0003800200 */
[----:B------:R-:W0:Y:S02]  /*36d0*/  LDS.U16 R11, [R11] ;  /* 0x000000000b0b7984 */ /* 0x000e240000000400 */
[----:B0-----:R-:W-:-:S05]  /*36e0*/  VIADD R0, R11, 0xffffffff ;  /* 0xffffffff0b007836 */ /* 0x001fca0000000000 */
[----:B------:R-:W-:Y:S02]  /*36f0*/  LOP3.LUT R2, R0, 0xffff, RZ, 0xc0, !PT ;  /* 0x0000ffff00027812 */ /* 0x000fe400078ec0ff */
[----:B------:R-:W-:-:S04]  /*3700*/  LOP3.LUT R3, R11, 0xffff, R0, 0x48, !PT ;  /* 0x0000ffff0b037812 */ /* 0x000fc800078e4800 */
[----:B------:R-:W-:-:S13]  /*3710*/  ISETP.GT.U32.AND P0, PT, R3, R2, PT ;  /* 0x000000020300720c */ /* 0x000fda0003f04070 */
[----:B------:R-:W-:Y:S05]  /*3720*/  @P0 BRA `(.L_x_301) ;  /* 0x00000014002c0947 */ /* 0x000fea0003800000 */
[----:B------:R-:W-:Y:S01]  /*3730*/  LEA R2, R10, UR5, 0x2 ;  /* 0x000000050a027c11 */ /* 0x000fe2000f8e10ff */
[----:B------:R-:W-:Y:S01]  /*3740*/  UMOV UR6, 0x3d4ccccd ;  /* 0x3d4ccccd00067882 */ /* 0x000fe20000000000 */
[----:B------:R-:W-:Y:S01]  /*3750*/  BSSY.RECONVERGENT B4, `(.L_x_302) ;  /* 0x0000011000047945 */ /* 0x000fe20003800200 */
[----:B------:R-:W-:-:S03]  /*3760*/  IMAD.U32 R13, RZ, RZ, UR6 ;  /* 0x00000006ff0d7e24 */ /* 0x000fc6000f8e00ff */
[----:B------:R-:W0:Y:S02]  /*3770*/  LDS R2, [R2] ;  /* 0x0000000002027984 */ /* 0x000e240000000800 */
[----:B0-----:R-:W-:-:S04]  /*3780*/  FADD R12, R2, 1 ;  /* 0x3f800000020c7421 */ /* 0x001fc80000000000 */
[----:B------:R-:W0:Y:S08]  /*3790*/  MUFU.RCP R0, R12 ;  /* 0x0000000c00007308 */ /* 0x000e300000001000 */
[----:B------:R-:W1:Y:S01]  /*37a0*/  FCHK P0, R13, R12 ;  /* 0x0000000c0d007302 */ /* 0x000e620000000000 */
[----:B0-----:R-:W-:-:S04]  /*37b0*/  FFMA R3, -R12, R0, 1 ;  /* 0x3f8000000c037423 */ /* 0x001fc80000000100 */
[----:B------:R-:W-:-:S04]  /*37c0*/  FFMA R0, R0, R3, R0 ;  /* 0x0000000300007223 */ /* 0x000fc80000000000 */
[----:B------:R-:W-:-:S04]  /*37d0*/  FFMA R3, R0, 0.050000000745058059692, RZ ;  /* 0x3d4ccccd00037823 */ /* 0x000fc800000000ff */
[----:B------:R-:W-:-:S04]  /*37e0*/  FFMA R8, -R12, R3, 0.050000000745058059692 ;  /* 0x3d4ccccd0c087423 */ /* 0x000fc80000000103 */
[----:B------:R-:W-:Y:S01]  /*37f0*/  FFMA R0, R0, R8, R3 ;  /* 0x0000000800007223 */ /* 0x000fe20000000003 */
[----:B-1----:R-:W-:Y:S06]  /*3800*/  @!P0 BRA `(.L_x_303) ;  /* 0x0000000000148947 */ /* 0x002fec0003800000 */
[----:B------:R-:W-:Y:S01]  /*3810*/  IMAD.MOV.U32 R3, RZ, RZ, R12 ;  /* 0x000000ffff037224 */ /* 0x000fe200078e000c */
[----:B------:R-:W-:Y:S01]  /*3820*/  MOV R60, 0x3850 ;  /* 0x00003850003c7802 */ /* 0x000fe20000000f00 */
[----:B------:R-:W-:-:S07]  /*3830*/  IMAD.MOV.U32 R2, RZ, RZ, 0x3d4ccccd ;  /* 0x3d4ccccdff027424 */ /* 0x000fce00078e00ff */
[----:B------:R-:W-:Y:S05]  /*3840*/  CALL.REL.NOINC `($__internal_3_$__cuda_sm3x_div_rn_noftz_f32_slowpath) ;  /* 0x000000ac00b07944 */ /* 0x000fea0003c00000 */
[----:B------:R-:W-:-:S07]  /*3850*/  IMAD.MOV.U32 R0, RZ, RZ, R61 ;  /* 0x000000ffff007224 */ /* 0x000fce00078e003d */
.L_x_303:
[----:B------:R-:W-:Y:S05]  /*3860*/  BSYNC.RECONVERGENT B4 ;  /* 0x0000000000047941 */ /* 0x000fea0003800200 */
.L_x_302:
[C---:B------:R-:W-:Y:S01]  /*3870*/  LOP3.LUT R2, R11.reuse, 0x1, RZ, 0xc0, !PT ;  /* 0x000000010b027812 */ /* 0x040fe200078ec0ff */
[C---:B------:R-:W-:Y:S01]  /*3880*/  IMAD R24, R10.reuse, 0x24, R5 ;  /* 0x000000240a187824 */ /* 0x040fe200078e0205 */
[----:B------:R-:W-:Y:S01]  /*3890*/  BSSY.RECONVERGENT B0, `(.L_x_304) ;  /* 0x0000013000007945 */ /* 0x000fe20003800200 */
[----:B------:R-:W-:Y:S01]  /*38a0*/  IMAD R21, R10, 0x24, R6 ;  /* 0x000000240a157824 */ /* 0x000fe200078e0206 */
[----:B------:R-:W-:Y:S01]  /*38b0*/  ISETP.NE.U32.AND P0, PT, R2, 0x1, PT ;  /* 0x000000010200780c */ /* 0x000fe20003f05070 */
[----:B------:R-:W-:Y:S01]  /*38c0*/  IMAD R22, R10, 0x24, R9 ;  /* 0x000000240a167824 */ /* 0x000fe200078e0209 */
[----:B------:R-:W-:-:S11]  /*38d0*/  LOP3.LUT P1, RZ, R11, 0x2, RZ, 0xc0, !PT ;  /* 0x000000020bff7812 */ /* 0x000fd6000782c0ff */
[----:B------:R-:W-:Y:S02]  /*38e0*/  @P0 IMAD.MOV.U32 R3, RZ, RZ, -0x3ee00000 ;  /* 0xc1200000ff030424 */ /* 0x000fe400078e00ff */
[----:B------:R-:W-:-:S03]  /*38f0*/  @P0 IMAD.MOV.U32 R2, RZ, RZ, -0x3ee00000 ;  /* 0xc1200000ff020424 */ /* 0x000fc600078e00ff */
[----:B------:R0:W-:Y:S04]  /*3900*/  @P0 STS [R24], R3 ;  /* 0x0000000318000388 */ /* 0x0001e80000000800 */
[----:B------:R0:W-:Y:S01]  /*3910*/  @P0 STS [R21], RZ ;  /* 0x000000ff15000388 */ /* 0x0001e20000000800 */
[----:B------:R-:W-:Y:S05]  /*3920*/  @P0 BRA `(.L_x_305) ;  /* 0x0000000000240947 */ /* 0x000fea0003800000 */
[----:B0-----:R-:W0:Y:S04]  /*3930*/  LDS R3, [R21] ;  /* 0x0000000015037984 */ /* 0x001e280000000800 */
[----:B------:R-:W1:Y:S04]  /*3940*/  LDS R2, [R22] ;  /* 0x0000000016027984 */ /* 0x000e680000000800 */
[----:B------:R-:W2:Y:S01]  /*3950*/  LDS R13, [R24] ;  /* 0x00000000180d7984 */ /* 0x000ea20000000800 */
[----:B0-----:R-:W-:-:S04]  /*3960*/  FMUL R3, R3, 0.89999997615814208984 ;  /* 0x3f66666603037820 */ /* 0x001fc80000400000 */
[----:B-1----:R-:W-:-:S04]  /*3970*/  FFMA R8, R2, -R0, R3 ;  /* 0x8000000002087223 */ /* 0x002fc80000000003 */
[----:B------:R-:W-:-:S04]  /*3980*/  FFMA R2, R8, 1.8999999761581420898, -R3 ;  /* 0x3ff3333308027823 */ /* 0x000fc80000000803 */
[----:B--2---:R-:W-:-:S05]  /*3990*/  FADD R2, R2, R13 ;  /* 0x0000000d02027221 */ /* 0x004fca0000000000 */
[----:B------:R1:W-:Y:S04]  /*39a0*/  STS [R24], R2 ;  /* 0x0000000218007388 */ /* 0x0003e80000000800 */
[----:B------:R1:W-:Y:S02]  /*39b0*/  STS [R21], R8 ;  /* 0x0000000815007388 */ /* 0x0003e40000000800 */
.L_x_305:
[----:B------:R-:W-:Y:S05]  /*39c0*/  BSYNC.RECONVERGENT B0 ;  /* 0x0000000000007941 */ /* 0x000fea0003800200 */
.L_x_304:
[----:B------:R-:W-:Y:S04]  /*39d0*/  BSSY.RECONVERGENT B0, `(.L_x_306) ;  /* 0x0000010000007945 */ /* 0x000fe80003800200 */
[----:B------:R-:W-:Y:S05]  /*39e0*/  @!P1 BRA `(.L_x_307) ;  /* 0x0000000000289947 */ /* 0x000fea0003800000 */
[----:B0-----:R-:W0:Y:S04]  /*39f0*/  LDS R3, [R21+0x4] ;  /* 0x0000040015037984 */ /* 0x001e280000000800 */
[----:B-1----:R-:W1:Y:S04]  /*3a00*/  LDS R8, [R22+0x4] ;  /* 0x0000040016087984 */ /* 0x002e680000000800 */
[----:B------:R-:W2:Y:S01]  /*3a10*/  LDS R12, [R24+0x4] ;  /* 0x00000400180c7984 */ /* 0x000ea20000000800 */
[----:B0-----:R-:W-:-:S04]  /*3a20*/  FMUL R3, R3, 0.89999997615814208984 ;  /* 0x3f66666603037820 */ /* 0x001fc80000400000 */
[----:B-1----:R-:W-:-:S04]  /*3a30*/  FFMA R8, R8, -R0, R3 ;  /* 0x8000000008087223 */ /* 0x002fc80000000003 */
[----:B------:R-:W-:-:S04]  /*3a40*/  FFMA R3, R8, 1.8999999761581420898, -R3 ;  /* 0x3ff3333308037823 */ /* 0x000fc80000000803 */
[----:B--2---:R-:W-:-:S05]  /*3a50*/  FADD R3, R3, R12 ;  /* 0x0000000c03037221 */ /* 0x004fca0000000000 */
[----:B------:R2:W-:Y:S04]  /*3a60*/  STS [R24+0x4], R3 ;  /* 0x0000040318007388 */ /* 0x0005e80000000800 */
[----:B------:R2:W-:Y:S01]  /*3a70*/  STS [R21+0x4], R8 ;  /* 0x0000040815007388 */ /* 0x0005e20000000800 */
[----:B------:R-:W-:Y:S05]  /*3a80*/  BRA `(.L_x_308) ;  /* 0x0000000000107947 */ /* 0x000fea0003800000 */
.L_x_307:
[----:B------:R-:W-:Y:S02]  /*3a90*/  IMAD.MOV.U32 R13, RZ, RZ, -0x3ee00000 ;  /* 0xc1200000ff0d7424 */ /* 0x000fe400078e00ff */
[----:B0-----:R-:W-:-:S03]  /*3aa0*/  IMAD.MOV.U32 R3, RZ, RZ, -0x3ee00000 ;  /* 0xc1200000ff037424 */ /* 0x001fc600078e00ff */
[----:B------:R0:W-:Y:S04]  /*3ab0*/  STS [R24+0x4], R13 ;  /* 0x0000040d18007388 */ /* 0x0001e80000000800 */
[----:B------:R0:W-:Y:S02]  /*3ac0*/  STS [R21+0x4], RZ ;  /* 0x000004ff15007388 */ /* 0x0001e40000000800 */
.L_x_308:
[----:B------:R-:W-:Y:S05]  /*3ad0*/  BSYNC.RECONVERGENT B0 ;  /* 0x0000000000007941 */ /* 0x000fea0003800200 */
.L_x_306:
[----:B------:R-:W-:Y:S01]  /*3ae0*/  LOP3.LUT P0, RZ, R11, 0x4, RZ, 0xc0, !PT ;  /* 0x000000040bff7812 */ /* 0x000fe2000780c0ff */
[----:B------:R-:W-:-:S12]  /*3af0*/  BSSY.RECONVERGENT B0, `(.L_x_309) ;  /* 0x0000010000007945 */ /* 0x000fd80003800200 */
[----:B------:R-:W-:Y:S05]  /*3b00*/  @!P0 BRA `(.L_x_310) ;  /* 0x0000000000288947 */ /* 0x000fea0003800000 */
[----:B-12---:R-:W0:Y:S04]  /*3b10*/  LDS R8, [R21+0x8] ;  /* 0x0000080015087984 */ /* 0x006e280000000800 */
[----:B------:R-:W1:Y:S04]  /*3b20*/  LDS R12, [R22+0x8] ;  /* 0x00000800160c7984 */ /* 0x000e680000000800 */
        /* <DEDUP_REMOVED lines=8> */
.L_x_310:
[----:B------:R-:W-:Y:S02]  /*3bb0*/  IMAD.MOV.U32 R15, RZ, RZ, -0x3ee00000 ;  /* 0xc1200000ff0f7424 */ /* 0x000fe400078e00ff */
[----:B0-----:R-:W-:-:S03]  /*3bc0*/  IMAD.MOV.U32 R13, RZ, RZ, -0x3ee00000 ;  /* 0xc1200000ff0d7424 */ /* 0x001fc600078e00ff */
[----:B------:R0:W-:Y:S04]  /*3bd0*/  STS [R24+0x8], R15 ;  /* 0x0000080f18007388 */ /* 0x0001e80000000800 */
[----:B------:R0:W-:Y:S02]  /*3be0*/  STS [R21+0x8], RZ ;  /* 0x000008ff15007388 */ /* 0x0001e40000000800 */
.L_x_311:
[----:B------:R-:W-:Y:S05]  /*3bf0*/  BSYNC.RECONVERGENT B0 ;  /* 0x0000000000007941 */ /* 0x000fea0003800200 */
.L_x_309:
[----:B------:R-:W-:Y:S01]  /*3c00*/  LOP3.LUT P0, RZ, R11, 0x8, RZ, 0xc0, !PT ;  /* 0x000000080bff7812 */ /* 0x000fe2000780c0ff */
[----:B------:R-:W-:-:S12]  /*3c10*/  BSSY.RECONVERGENT B0, `(.L_x_312) ;  /* 0x0000010000007945 */ /* 0x000fd80003800200 */
[----:B------:R-:W-:Y:S05]  /*3c20*/  @!P0 BRA `(.L_x_313) ;  /* 0x0000000000288947 */ /* 0x000fea0003800000 */
[----:B-12---:R-:W0:Y:S04]  /*3c30*/  LDS R8, [R21+0xc] ;  /* 0x00000c0015087984 */ /* 0x006e280000000800 */
[----:B---3--:R-:W1:Y:S04]  /*3c40*/  LDS R12, [R22+0xc] ;  /* 0x00000c00160c7984 */ /* 0x008e680000000800 */
        /* <DEDUP_REMOVED lines=8> */
.L_x_313:
[----:B0-----:R-:W-:Y:S02]  /*3cd0*/  IMAD.MOV.U32 R15, RZ, RZ, -0x3ee00000 ;  /* 0xc1200000ff0f7424 */ /* 0x001fe400078e00ff */
[----:B------:R-:W-:-:S03]  /*3ce0*/  IMAD.MOV.U32 R14, RZ, RZ, -0x3ee00000 ;  /* 0xc1200000ff0e7424 */ /* 0x000fc600078e00ff */
[----:B------:R0:W-:Y:S04]  /*3cf0*/  STS [R24+0xc], R15 ;  /* 0x00000c0f18007388 */ /* 0x0001e80000000800 */
[----:B------:R0:W-:Y:S02]  /*3d00*/  STS [R21+0xc], RZ ;  /* 0x00000cff15007388 */ /* 0x0001e40000000800 */
.L_x_314:
[----:B------:R-:W-:Y:S05]  /*3d10*/  BSYNC.RECONVERGENT B0 ;  /* 0x0000000000007941 */ /* 0x000fea0003800200 */
.L_x_312:
[----:B------:R-:W-:Y:S01]  /*3d20*/  LOP3.LUT P0, RZ, R11, 0x10, RZ, 0xc0, !PT ;  /* 0x000000100bff7812 */ /* 0x000fe2000780c0ff */
[----:B------:R-:W-:-:S12]  /*3d30*/  BSSY.RECONVERGENT B0, `(.L_x_315) ;  /* 0x0000010000007945 */ /* 0x000fd80003800200 */
[----:B------:R-:W-:Y:S05]  /*3d40*/  @!P0 BRA `(.L_x_316) ;  /* 0x0000000000288947 */ /* 0x000fea0003800000 */
[----:B-12---:R-:W0:Y:S04]  /*3d50*/  LDS R8, [R21+0x10] ;  /* 0x0000100015087984 */ /* 0x006e280000000800 */
[----:B---34-:R-:W1:Y:S04]  /*3d60*/  LDS R12, [R22+0x10] ;  /* 0x00001000160c7984 */ /* 0x018e680000000800 */
        /* <DEDUP_REMOVED lines=8> */
.L_x_316:
[----:B------:R-:W-:Y:S02]  /*3df0*/  IMAD.MOV.U32 R17, RZ, RZ, -0x3ee00000 ;  /* 0xc1200000ff117424 */ /* 0x000fe400078e00ff */
[----:B0-----:R-:W-:-:S03]  /*3e00*/  IMAD.MOV.U32 R15, RZ, RZ, -0x3ee00000 ;  /* 0xc1200000ff0f7424 */ /* 0x001fc600078e00ff */
[----:B------:R0:W-:Y:S04]  /*3e10*/  STS [R24+0x10], R17 ;  /* 0x0000101118007388 */ /* 0x0001e80000000800 */
[----:B------:R0:W-:Y:S02]  /*3e20*/  STS [R21+0x10], RZ ;  /* 0x000010ff15007388 */ /* 0x0001e40000000800 */
.L_x_317:
[----:B------:R-:W-:Y:S05]  /*3e30*/  BSYNC.RECONVERGENT B0 ;  /* 0x0000000000007941 */ /* 0x000fea0003800200 */
.L_x_315:
[----:B------:R-:W-:Y:S01]  /*3e40*/  LOP3.LUT P0, RZ, R11, 0x20, RZ, 0xc0, !PT ;  /* 0x000000200bff7812 */ /* 0x000fe2000780c0ff */
[----:B------:R-:W-:-:S12]  /*3e50*/  BSSY.RECONVERGENT B0, `(.L_x_318) ;  /* 0x0000010000007945 */ /* 0x000fd80003800200 */
[----:B------:R-:W-:Y:S05]  /*3e60*/  @!P0 BRA `(.L_x_319) ;  /* 0x0000000000288947 */ /* 0x000fea0003800000 */
[----:B-12---:R-:W1:Y:S04]  /*3e70*/  LDS R8, [R21+0x14] ;  /* 0x0000140015087984 */ /* 0x006e680000000800 */
[----:B0--34-:R-:W0:Y:S04]  /*3e80*/  LDS R12, [R22+0x14] ;  /* 0x00001400160c7984 */ /* 0x019e280000000800 */
[----:B------:R-:W2:Y:S01]  /*3e90*/  LDS R16, [R24+0x14] ;  /* 0x0000140018107984 */ /* 0x000ea20000000800 */
[----:B-1----:R-:W-:-:S04]  /*3ea0*/  FMUL R17, R8, 0.89999997615814208984 ;  /* 0x3f66666608117820 */ /* 0x002fc80000400000 */
[----:B0-----:R-:W-:-:S04]  /*3eb0*/  FFMA R12, R12, -R0, R17 ;  /* 0x800000000c0c7223 */ /* 0x001fc80000000011 */
[----:B------:R-:W-:-:S04]  /*3ec0*/  FFMA R17, R12, 1.8999999761581420898, -R17 ;  /* 0x3ff333330c117823 */ /* 0x000fc80000000811 */
[----:B--2---:R-:W-:-:S05]  /*3ed0*/  FADD R16, R17, R16 ;  /* 0x0000001011107221 */ /* 0x004fca0000000000 */
[----:B------:R0:W-:Y:S04]  /*3ee0*/  STS [R24+0x14], R16 ;  /* 0x0000141018007388 */ /* 0x0001e80000000800 */
[----:B------:R0:W-:Y:S01]  /*3ef0*/  STS [R21+0x14], R12 ;  /* 0x0000140c15007388 */ /* 0x0001e20000000800 */
[----:B------:R-:W-:Y:S05]  /*3f00*/  BRA `(.L_x_320) ;  /* 0x0000000000107947 */ /* 0x000fea0003800000 */
.L_x_319:
[----:B0-----:R-:W-:Y:S02]  /*3f10*/  IMAD.MOV.U32 R17, RZ, RZ, -0x3ee00000 ;  /* 0xc1200000ff117424 */ /* 0x001fe400078e00ff */
[----:B------:R-:W-:-:S03]  /*3f20*/  IMAD.MOV.U32 R16, RZ, RZ, -0x3ee00000 ;  /* 0xc1200000ff107424 */ /* 0x000fc600078e00ff */
[----:B------:R0:W-:Y:S04]  /*3f30*/  STS [R24+0x14], R17 ;  /* 0x0000141118007388 */ /* 0x0001e80000000800 */
[----:B------:R0:W-:Y:S02]  /*3f40*/  STS [R21+0x14], RZ ;  /* 0x000014ff15007388 */ /* 0x0001e40000000800 */
.L_x_320:
[----:B------:R-:W-:Y:S05]  /*3f50*/  BSYNC.RECONVERGENT B0 ;  /* 0x0000000000007941 */ /* 0x000fea0003800200 */
.L_x_318:
        /* <DEDUP_REMOVED lines=13> */
.L_x_322:
[----:B------:R-:W-:Y:S02]  /*4030*/  IMAD.MOV.U32 R19, RZ, RZ, -0x3ee00000 ;  /* 0xc1200000ff137424 */ /* 0x000fe400078e00ff */
[----:B0-----:R-:W-:-:S03]  /*4040*/  IMAD.MOV.U32 R17, RZ, RZ, -0x3ee00000 ;  /* 0xc1200000ff117424 */ /* 0x001fc600078e00ff */
[----:B------:R0:W-:Y:S04]  /*4050*/  STS [R24+0x18], R19 ;  /* 0x0000181318007388 */ /* 0x0001e80000000800 */
[----:B------:R0:W-:Y:S02]  /*4060*/  STS [R21+0x18], RZ ;  /* 0x000018ff15007388 */ /* 0x0001e40000000800 */
.L_x_323:
[----:B------:R-:W-:Y:S05]  /*4070*/  BSYNC.RECONVERGENT B0 ;  /* 0x0000000000007941 */ /* 0x000fea0003800200 */
.L_x_321:
        /* <DEDUP_REMOVED lines=13> */
.L_x_325:
[----:B0-----:R-:W-:Y:S02]  /*4150*/  IMAD.MOV.U32 R19, RZ, RZ, -0x3ee00000 ;  /* 0xc1200000ff137424 */ /* 0x001fe400078e00ff */
[----:B------:R-:W-:-:S03]  /*4160*/  IMAD.MOV.U32 R18, RZ, RZ, -0x3ee00000 ;  /* 0xc1200000ff127424 */ /* 0x000fc600078e00ff */
[----:B------:R0:W-:Y:S04]  /*4170*/  STS [R24+0x1c], R19 ;  /* 0x00001c1318007388 */ /* 0x0001e80000000800 */
[----:B------:R0:W-:Y:S02]  /*4180*/  STS [R21+0x1c], RZ ;  /* 0x00001cff15007388 */ /* 0x0001e40000000800 */
.L_x_326:
[----:B------:R-:W-:Y:S05]  /*4190*/  BSYNC.RECONVERGENT B0 ;  /* 0x0000000000007941 */ /* 0x000fea0003800200 */
.L_x_324:
        /* <DEDUP_REMOVED lines=13> */
.L_x_328:
[----:B0-----:R-:W-:Y:S02]  /*4270*/  IMAD.MOV.U32 R19, RZ, RZ, -0x3ee00000 ;  /* 0xc1200000ff137424 */ /* 0x001fe400078e00ff */
[----:B------:R-:W-:-:S03]  /*4280*/  IMAD.MOV.U32 R11, RZ, RZ, -0x3ee00000 ;  /* 0xc1200000ff0b7424 */ /* 0x000fc600078e00ff */
[----:B------:R0:W-:Y:S04]  /*4290*/  STS [R24+0x20], R19 ;  /* 0x0000201318007388 */ /* 0x0001e80000000800 */
[----:B------:R0:W-:Y:S02]  /*42a0*/  STS [R21+0x20], RZ ;  /* 0x000020ff15007388 */ /* 0x0001e40000000800 */
.L_x_329:
[----:B------:R-:W-:Y:S05]  /*42b0*/  BSYNC.RECONVERGENT B0 ;  /* 0x0000000000007941 */ /* 0x000fea0003800200 */
.L_x_327:
[CC--:B------:R-:W-:Y:S01]  /*42c0*/  FSETP.GT.AND P0, PT, R3.reuse, R2.reuse, PT ;  /* 0x000000020300720b */ /* 0x0c0fe20003f04000 */
[----:B------:R-:W-:Y:S01]  /*42d0*/  IMAD.MOV.U32 R29, RZ, RZ, 0x3bbb989d ;  /* 0x3bbb989dff1d7424 */ /* 0x000fe200078e00ff */
[----:B------:R-:W5:Y:S01]  /*42e0*/  S2UR UR7, SR_CgaCtaId ;  /* 0x00000000000779c3 */ /* 0x000f620000008800 */
[----:B------:R-:W-:Y:S01]  /*42f0*/  IMAD.MOV.U32 R31, RZ, RZ, 0x437c0000 ;  /* 0x437c0000ff1f7424 */ /* 0x000fe200078e00ff */
[----:B------:R-:W-:Y:S01]  /*4300*/  FSEL R0, R3, R2, P0 ;  /* 0x0000000203007208 */ /* 0x000fe20000000000 */
[----:B------:R-:W-:Y:S01]  /*4310*/  UMOV UR6, 0x400 ;  /* 0x0000040000067882 */ /* 0x000fe20000000000 */
[----:B------:R-:W-:Y:S01]  /*4320*/  BSSY.RECONVERGENT B0, `(.L_x_330) ;  /* 0x0000079000007945 */ /* 0x000fe20003800200 */
[----:B------:R-:W-:Y:S01]  /*4330*/  UIADD3 UR6, UPT, UPT, UR6, 0xa4, URZ ;  /* 0x000000a406067890 */ /* 0x000fe2000fffe0ff */
[----:B------:R-:W-:-:S04]  /*4340*/  FSETP.GT.AND P0, PT, R13, R0, PT ;  /* 0x000000000d00720b */ /* 0x000fc80003f04000 */
[----:B0-----:R-:W-:-:S04]  /*4350*/  FSEL R19, R13, R0, P0 ;  /* 0x000000000d137208 */ /* 0x001fc80000000000 */
[----:B------:R-:W-:-:S04]  /*4360*/  FSETP.GT.AND P0, PT, R14, R19, PT ;  /* 0x000000130e00720b */ /* 0x000fc80003f04000 */
[----:B------:R-:W-:-:S04]  /*4370*/  FSEL R0, R14, R19, P0 ;  /* 0x000000130e007208 */ /* 0x000fc80000000000 */
[----:B------:R-:W-:Y:S01]  /*4380*/  FSETP.GT.AND P0, PT, R15, R0, PT ;  /* 0x000000000f00720b */ /* 0x000fe20003f04000 */
[----:B-----5:R-:W-:-:S03]  /*4390*/  ULEA UR6, UR7, UR6, 0x18 ;  /* 0x0000000607067291 */ /* 0x020fc6000f8ec0ff */
        /* <DEDUP_REMOVED lines=10> */
[C---:B---34-:R-:W-:Y:S01]  /*4440*/  FADD R12, -R0.reuse, R3 ;  /* 0x00000003000c7221 */ /* 0x058fe20000000100 */
[C---:B-1----:R-:W-:Y:S01]  /*4450*/  FADD R2, -R0.reuse, R2 ;  /* 0x0000000200027221 */ /* 0x042fe20000000100 */
[----:B------:R-:W-:Y:S01]  /*4460*/  FADD R22, -R0, R15 ;  /* 0x0000000f00167221 */ /* 0x000fe20000000100 */
[-C--:B--2---:R-:W-:Y:S01]  /*4470*/  FFMA.SAT R21, R20, R29.reuse, 0.5 ;  /* 0x3f00000014157423 */ /* 0x084fe2000000201d */
        /* <DEDUP_REMOVED lines=10> */
[----:B------:R-:W-:Y:S01]  /*4520*/  FADD R26, -R0, R18 ;  /* 0x00000012001a7221 */ /* 0x000fe20000000100 */
[----:B------:R-:W-:Y:S01]  /*4530*/  FFMA R23, R20, 1.4426950216293334961, -R23 ;  /* 0x3fb8aa3b14177823 */ /* 0x000fe20000000817 */
[----:B------:R-:W-:Y:S01]  /*4540*/  FFMA R13, R12, 1.4426950216293334961, -R13 ;  /* 0x3fb8aa3b0c0d7823 */ /* 0x000fe2000000080d */
[----:B------:R-:W-:Y:S01]  /*4550*/  FFMA R3, R2, 1.4426950216293334961, -R3 ;  /* 0x3fb8aa3b02037823 */ /* 0x000fe20000000803 */
[-C--:B------:R-:W-:Y:S01]  /*4560*/  FFMA.SAT R18, R17, R29.reuse, 0.5 ;  /* 0x3f00000011127423 */ /* 0x080fe2000000201d */
[----:B------:R-:W-:Y:S01]  /*4570*/  FFMA R23, R20, 1.925963033500011079e-08, R23 ;  /* 0x32a5706014177823 */ /* 0x000fe20000000017 */
[----:B------:R-:W-:Y:S01]  /*4580*/  FADD R20, -R0, R16 ;  /* 0x0000001000147221 */ /* 0x000fe20000000100 */
[----:B------:R-:W-:Y:S01]  /*4590*/  FFMA R13, R12, 1.925963033500011079e-08, R13 ;  /* 0x32a570600c0d7823 */ /* 0x000fe2000000000d */
[-C--:B------:R-:W-:Y:S01]  /*45a0*/  FFMA.SAT R12, R22, R29.reuse, 0.5 ;  /* 0x3f000000160c7423 */ /* 0x080fe2000000201d */
[----:B------:R-:W-:Y:S01]  /*45b0*/  FFMA R3, R2, 1.925963033500011079e-08, R3 ;  /* 0x32a5706002037823 */ /* 0x000fe20000000003 */
[-C--:B------:R-:W-:Y:S01]  /*45c0*/  FFMA.SAT R24, R20, R29.reuse, 0.5 ;  /* 0x3f00000014187423 */ /* 0x080fe2000000201d */
[----:B------:R-:W-:Y:S01]  /*45d0*/  FFMA.SAT R2, R14, R29, 0.5 ;  /* 0x3f0000000e027423 */ /* 0x000fe2000000201d */
[-C--:B------:R-:W-:Y:S01]  /*45e0*/  FFMA.RM R16, R12, R31.reuse, 12582913 ;  /* 0x4b4000010c107423 */ /* 0x080fe2000000401f */
[-C--:B------:R-:W-:Y:S01]  /*45f0*/  FFMA.RM R18, R18, R31.reuse, 12582913 ;  /* 0x4b40000112127423 */ /* 0x080fe2000000401f */
[-C--:B------:R-:W-:Y:S01]  /*4600*/  FFMA.RM R24, R24, R31.reuse, 12582913 ;  /* 0x4b40000118187423 */ /* 0x080fe2000000401f */
[----:B------:R-:W-:Y:S01]  /*4610*/  FFMA.RM R15, R2, R31, 12582913 ;  /* 0x4b400001020f7423 */ /* 0x000fe2000000401f */
[----:B------:R-:W-:Y:S01]  /*4620*/  FADD R27, R16, -12583039 ;  /* 0xcb40007f101b7421 */ /* 0x000fe20000000000 */
[----:B------:R0:W1:Y:S01]  /*4630*/  MUFU.EX2 R2, R13 ;  /* 0x0000000d00027308 */ /* 0x0000620000000800 */
[----:B------:R-:W-:-:S02]  /*4640*/  IMAD.SHL.U32 R8, R8, 0x800000, RZ ;  /* 0x0080000008087824 */ /* 0x000fc400078e00ff */
[----:B------:R-:W-:Y:S01]  /*4650*/  FADD R25, R15, -12583039 ;  /* 0xcb40007f0f197421 */ /* 0x000fe20000000000 */
[----:B------:R-:W-:Y:S01]  /*4660*/  FFMA R27, R22, 1.4426950216293334961, -R27 ;  /* 0x3fb8aa3b161b7823 */ /* 0x000fe2000000081b */
[----:B------:R-:W-:Y:S02]  /*4670*/  IMAD.SHL.U32 R19, R19, 0x800000, RZ ;  /* 0x0080000013137824 */ /* 0x000fe400078e00ff */
[----:B------:R-:W-:Y:S01]  /*4680*/  FFMA R25, R14, 1.4426950216293334961, -R25 ;  /* 0x3fb8aa3b0e197823 */ /* 0x000fe20000000819 */
[----:B------:R-:W-:Y:S01]  /*4690*/  FFMA R27, R22, 1.925963033500011079e-08, R27 ;  /* 0x32a57060161b7823 */ /* 0x000fe2000000001b */
[----:B------:R-:W2:Y:S01]  /*46a0*/  MUFU.EX2 R3, R3 ;  /* 0x0000000300037308 */ /* 0x000ea20000000800 */
[----:B0-----:R-:W-:Y:S01]  /*46b0*/  FADD R13, R24, -12583039 ;  /* 0xcb40007f180d7421 */ /* 0x001fe20000000000 */
[----:B------:R-:W-:Y:S01]  /*46c0*/  FFMA.SAT R22, R26, R29, 0.5 ;  /* 0x3f0000001a167423 */ /* 0x000fe2000000201d */
[----:B------:R-:W-:Y:S01]  /*46d0*/  FFMA R25, R14, 1.925963033500011079e-08, R25 ;  /* 0x32a570600e197823 */ /* 0x000fe20000000019 */
[----:B------:R-:W-:-:S02]  /*46e0*/  IMAD.SHL.U32 R21, R21, 0x800000, RZ ;  /* 0x0080000015157824 */ /* 0x000fc400078e00ff */
[----:B------:R-:W-:Y:S01]  /*46f0*/  FFMA R13, R20, 1.4426950216293334961, -R13 ;  /* 0x3fb8aa3b140d7823 */ /* 0x000fe2000000080d */
[----:B------:R-:W-:Y:S01]  /*4700*/  FFMA.RM R22, R22, R31, 12582913 ;  /* 0x4b40000116167423 */ /* 0x000fe2000000401f */
[----:B------:R-:W-:Y:S01]  /*4710*/  IMAD.SHL.U32 R15, R15, 0x800000, RZ ;  /* 0x008000000f0f7824 */ /* 0x000fe200078e00ff */
[----:B------:R0:W3:Y:S01]  /*4720*/  MUFU.EX2 R12, R23 ;  /* 0x00000017000c7308 */ /* 0x0000e20000000800 */
[----:B------:R-:W-:Y:S01]  /*4730*/  FFMA R13, R20, 1.925963033500011079e-08, R13 ;  /* 0x32a57060140d7823 */ /* 0x000fe2000000000d */
[----:B-1----:R-:W-:Y:S01]  /*4740*/  FMUL R19, R19, R2 ;  /* 0x0000000213137220 */ /* 0x002fe20000400000 */
[----:B------:R-:W-:Y:S02]  /*4750*/  IMAD.SHL.U32 R16, R16, 0x800000, RZ ;  /* 0x0080000010107824 */ /* 0x000fe400078e00ff */
[----:B------:R-:W-:-:S03]  /*4760*/  IMAD.SHL.U32 R24, R24, 0x800000, RZ ;  /* 0x0080000018187824 */ /* 0x000fc600078e00ff */
[----:B------:R2:W1:Y:S01]  /*4770*/  MUFU.EX2 R14, R25 ;  /* 0x00000019000e7308 */ /* 0x0004620000000800 */
[----:B0-----:R-:W-:Y:S01]  /*4780*/  FADD R23, -R0, R11 ;  /* 0x0000000b00177221 */ /* 0x001fe20000000100 */
[----:B------:R-:W-:Y:S01]  /*4790*/  FADD R0, R18, -12583039 ;  /* 0xcb40007f12007421 */ /* 0x000fe20000000000 */
[----:B------:R-:W-:Y:S01]  /*47a0*/  FADD R11, R22, -12583039 ;  /* 0xcb40007f160b7421 */ /* 0x000fe20000000000 */
[----:B------:R-:W-:Y:S02]  /*47b0*/  IMAD.SHL.U32 R18, R18, 0x800000, RZ ;  /* 0x0080000012127824 */ /* 0x000fe400078e00ff */
[----:B------:R-:W-:Y:S01]  /*47c0*/  FFMA.SAT R20, R23, R29, 0.5 ;  /* 0x3f00000017147423 */ /* 0x000fe2000000201d */
[C---:B------:R-:W-:Y:S01]  /*47d0*/  FFMA R0, R17.reuse, 1.4426950216293334961, -R0 ;  /* 0x3fb8aa3b11007823 */ /* 0x040fe20000000800 */
[----:B------:R-:W-:Y:S01]  /*47e0*/  FFMA R11, R26, 1.4426950216293334961, -R11 ;  /* 0x3fb8aa3b1a0b7823 */ /* 0x000fe2000000080b */
[----:B------:R-:W0:Y:S01]  /*47f0*/  MUFU.EX2 R27, R27 ;  /* 0x0000001b001b7308 */ /* 0x000e220000000800 */
[----:B------:R-:W-:Y:S01]  /*4800*/  FFMA.RM R20, R20, R31, 12582913 ;  /* 0x4b40000114147423 */ /* 0x000fe2000000401f */
[----:B------:R-:W-:Y:S01]  /*4810*/  FFMA R17, R17, 1.925963033500011079e-08, R0 ;  /* 0x32a5706011117823 */ /* 0x000fe20000000000 */
[----:B--2---:R-:W-:Y:S01]  /*4820*/  FMUL R25, R8, R3 ;  /* 0x0000000308197220 */ /* 0x004fe20000400000 */
[----:B------:R-:W-:Y:S01]  /*4830*/  FFMA R11, R26, 1.925963033500011079e-08, R11 ;  /* 0x32a570601a0b7823 */ /* 0x000fe2000000000b */
[----:B------:R-:W-:Y:S01]  /*4840*/  FADD R0, R20, -12583039 ;  /* 0xcb40007f14007421 */ /* 0x000fe20000000000 */
[----:B---3--:R-:W-:Y:S01]  /*4850*/  FMUL R21, R21, R12 ;  /* 0x0000000c15157220 */ /* 0x008fe20000400000 */
[----:B------:R-:W-:Y:S01]  /*4860*/  IMAD.SHL.U32 R22, R22, 0x800000, RZ ;  /* 0x0080000016167824 */ /* 0x000fe200078e00ff */
[----:B------:R-:W2:Y:S01]  /*4870*/  MUFU.EX2 R13, R13 ;  /* 0x0000000d000d7308 */ /* 0x000ea20000000800 */
[----:B------:R-:W-:Y:S01]  /*4880*/  FFMA R2, R23, 1.4426950216293334961, -R0 ;  /* 0x3fb8aa3b17027823 */ /* 0x000fe20000000800 */
[----:B------:R-:W-:Y:S01]  /*4890*/  FADD R0, RZ, R25 ;  /* 0x00000019ff007221 */ /* 0x000fe20000000000 */
[----:B------:R-:W-:-:S02]  /*48a0*/  IMAD.SHL.U32 R20, R20, 0x800000, RZ ;  /* 0x0080000014147824 */ /* 0x000fc400078e00ff */
[----:B------:R-:W-:Y:S01]  /*48b0*/  FFMA R2, R23, 1.925963033500011079e-08, R2 ;  /* 0x32a5706017027823 */ /* 0x000fe20000000002 */
[----:B------:R-:W-:Y:S01]  /*48c0*/  FADD R0, R0, R19 ;  /* 0x0000001300007221 */ /* 0x000fe20000000000 */
[----:B-1----:R-:W-:Y:S01]  /*48d0*/  FMUL R23, R15, R14 ;  /* 0x0000000e0f177220 */ /* 0x002fe20000400000 */
[----:B------:R-:W1:Y:S01]  /*48e0*/  MUFU.EX2 R17, R17 ;  /* 0x0000001100117308 */ /* 0x000e620000000800 */
[----:B0-----:R-:W-:Y:S01]  /*48f0*/  FMUL R27, R16, R27 ;  /* 0x0000001b101b7220 */ /* 0x001fe20000400000 */
[----:B------:R-:W-:Y:S01]  /*4900*/  FADD R0, R0, R21 ;  /* 0x0000001500007221 */ /* 0x000fe20000000000 */
[----:B------:R-:W-:-:S03]  /*4910*/  IMAD.U32 R8, RZ, RZ, UR6 ;  /* 0x00000006ff087e24 */ /* 0x000fc6000f8e00ff */
[----:B------:R-:W-:Y:S02]  /*4920*/  FADD R0, R0, R23 ;  /* 0x0000001700007221 */ /* 0x000fe40000000000 */
[----:B------:R-:W0:Y:S01]  /*4930*/  MUFU.EX2 R11, R11 ;  /* 0x0000000b000b7308 */ /* 0x000e220000000800 */
[----:B--2---:R-:W-:Y:S01]  /*4940*/  FMUL R29, R24, R13 ;  /* 0x0000000d181d7220 */ /* 0x004fe20000400000 */
[----:B------:R-:W-:-:S04]  /*4950*/  FADD R0, R0, R27 ;  /* 0x0000001b00007221 */ /* 0x000fc80000000000 */
[----:B------:R-:W-:Y:S02]  /*4960*/  FADD R0, R0, R29 ;  /* 0x0000001d00007221 */ /* 0x000fe40000000000 */
[----:B------:R-:W2:Y:S01]  /*4970*/  MUFU.EX2 R3, R2 ;  /* 0x0000000200037308 */ /* 0x000ea20000000800 */
[----:B-1----:R-:W-:Y:S01]  /*4980*/  FMUL R31, R18, R17 ;  /* 0x00000011121f7220 */ /* 0x002fe20000400000 */
[----:B------:R-:W-:-:S03]  /*4990*/  IMAD R17, R10, 0x24, R8 ;  /* 0x000000240a117824 */ /* 0x000fc600078e0208 */
[----:B------:R-:W-:Y:S01]  /*49a0*/  FADD R0, R0, R31 ;  /* 0x0000001f00007221 */ /* 0x000fe20000000000 */
[----:B0-----:R-:W-:-:S04]  /*49b0*/  FMUL R33, R22, R11 ;  /* 0x0000000b16217220 */ /* 0x001fc80000400000 */
[----:B------:R-:W-:Y:S01]  /*49c0*/  FADD R0, R0, R33 ;  /* 0x0000002100007221 */ /* 0x000fe20000000000 */
[----:B--2---:R-:W-:-:S04]  /*49d0*/  FMUL R35, R20, R3 ;  /* 0x0000000314237220 */ /* 0x004fc80000400000 */
[----:B------:R-:W-:-:S04]  /*49e0*/  FADD R11, R0, R35 ;  /* 0x00000023000b7221 */ /* 0x000fc80000000000 */
[----:B------:R-:W-:-:S05]  /*49f0*/  VIADD R0, R11, 0x1800000 ;  /* 0x018000000b007836 */ /* 0x000fca0000000000 */
[----:B------:R-:W-:-:S04]  /*4a00*/  LOP3.LUT R0, R0, 0x7f800000, RZ, 0xc0, !PT ;  /* 0x7f80000000007812 */ /* 0x000fc800078ec0ff */
[----:B------:R-:W-:-:S13]  /*4a10*/  ISETP.GT.U32.AND P0, PT, R0, 0x1ffffff, PT ;  /* 0x01ffffff0000780c */ /* 0x000fda0003f04070 */
[----:B------:R-:W-:Y:S05]  /*4a20*/  @P0 BRA `(.L_x_331) ;  /* 0x0000000000100947 */ /* 0x000fea0003800000 */
[----:B------:R-:W-:Y:S01]  /*4a30*/  IMAD.MOV.U32 R2, RZ, RZ, R11 ;  /* 0x000000ffff027224 */ /* 0x000fe200078e000b */
[----:B------:R-:W-:-:S07]  /*4a40*/  MOV R15, 0x4a60 ;  /* 0x00004a60000f7802 */ /* 0x000fce0000000f00 */
[----:B------:R-:W-:Y:S05]  /*4a50*/  CALL.REL.NOINC `($__internal_2_$__cuda_sm20_rcp_rn_f32_slowpath) ;  /* 0x0000009800547944 */ /* 0x000fea0003c00000 */
[----:B------:R-:W-:Y:S05]  /*4a60*/  BRA `(.L_x_332) ;  /* 0x0000000000107947 */ /* 0x000fea0003800000 */
.L_x_331:
[----:B------:R-:W0:Y:S02]  /*4a70*/  MUFU.RCP R0, R11 ;  /* 0x0000000b00007308 */ /* 0x000e240000001000 */
[----:B0-----:R-:W-:-:S04]  /*4a80*/  FFMA R2, R11, R0, -1 ;  /* 0xbf8000000b027423 */ /* 0x001fc80000000000 */
[----:B------:R-:W-:-:S04]  /*4a90*/  FADD.FTZ R3, -R2, -RZ ;  /* 0x800000ff02037221 */ /* 0x000fc80000010100 */
[----:B------:R-:W-:-:S07]  /*4aa0*/  FFMA R0, R0, R3, R0 ;  /* 0x0000000300007223 */ /* 0x000fce0000000000 */
.L_x_332:
[----:B------:R-:W-:Y:S05]  /*4ab0*/  BSYNC.RECONVERGENT B0 ;  /* 0x0000000000007941 */ /* 0x000fea0003800200 */
.L_x_330:
        /* <DEDUP_REMOVED lines=9> */
[----:B------:R0:W-:Y:S04]  /*4b50*/  STS [R17], R2 ;  /* 0x0000000211007388 */ /* 0x0001e80000000800 */
[----:B------:R0:W-:Y:S04]  /*4b60*/  STS [R17+0x4], R3 ;  /* 0x0000040311007388 */ /* 0x0001e80000000800 */
[----:B------:R0:W-:Y:S04]  /*4b70*/  STS [R17+0x8], R11 ;  /* 0x0000080b11007388 */ /* 0x0001e80000000800 */
[----:B------:R0:W-:Y:S04]  /*4b80*/  STS [R17+0xc], R12 ;  /* 0x00000c0c11007388 */ /* 0x0001e80000000800 */
[----:B------:R0:W-:Y:S04]  /*4b90*/  STS [R17+0x10], R13 ;  /* 0x0000100d11007388 */ /* 0x0001e80000000800 */
[----:B------:R0:W-:Y:S04]  /*4ba0*/  STS [R17+0x14], R14 ;  /* 0x0000140e11007388 */ /* 0x0001e80000000800 */
[----:B------:R0:W-:Y:S04]  /*4bb0*/  STS [R17+0x18], R15 ;  /* 0x0000180f11007388 */ /* 0x0001e80000000800 */
[----:B------:R0:W-:Y:S04]  /*4bc0*/  STS [R17+0x1c], R16 ;  /* 0x00001c1011007388 */ /* 0x0001e80000000800 */
[----:B------:R0:W-:Y:S02]  /*4bd0*/  STS [R17+0x20], R0 ;  /* 0x0000200011007388 */ /* 0x0001e40000000800 */
.L_x_301:
[----:B------:R-:W-:Y:S05]  /*4be0*/  BSYNC.RECONVERGENT B2 ;  /* 0x0000000000027941 */ /* 0x000fea0003800200 */
.L_x_300:
[C---:B------:R-:W-:Y:S01]  /*4bf0*/  ISETP.GE.U32.AND P0, PT, R10.reuse, 0x31, PT ;  /* 0x000000310a00780c */ /* 0x040fe20003f06070 */
[----:B------:R-:W-:-:S12]  /*4c00*/  VIADD R10, R10, 0x20 ;  /* 0x000000200a0a7836 */ /* 0x000fd80000000000 */
[----:B------:R-:W-:Y:S05]  /*4c10*/  @!P0 BRA `(.L_x_333) ;  /* 0xffffffe800a48947 */ /* 0x000fea000383ffff */
[----:B------:R-:W-:Y:S05]  /*4c20*/  BSYNC.RECONVERGENT B3 ;  /* 0x0000000000037941 */ /* 0x000fea0003800200 */
.L_x_299:
[----:B------:R-:W-:Y:S01]  /*4c30*/  UMOV UR6, 0xcccccccd ;  /* 0xcccccccd00067882 */ /* 0x000fe20000000000 */
[----:B------:R-:W-:Y:S01]  /*4c40*/  NOP ;  /* 0x0000000000007918 */ /* 0x000fe20000000000 */
[----:B------:R-:W-:-:S04]  /*4c50*/  UIMAD UR6, UR4, UR6, -0x33333335 ;  /* 0xcccccccb040674a4 */ /* 0x000fc8000f8e0206 */
[----:B------:R-:W-:-:S04]  /*4c60*/  USHF.L.W.U32.HI UR6, UR6, 0x1f, UR6 ;  /* 0x0000001f06067899 */ /* 0x000fc80008010e06 */
[----:B------:R-:W-:-:S09]  /*4c70*/  UISETP.GT.U32.AND UP0, UPT, UR6, 0x19999998, UPT ;  /* 0x199999980600788c */ /* 0x000fd2000bf04070 */
[----:B------:R-:W-:Y:S05]  /*4c80*/  BRA.U UP0, `(.L_x_334) ;  /* 0x0000002500247547 */ /* 0x000fea000b800000 */
[----:B------:R-:W-:Y:S01]  /*4c90*/  VOTE.ANY R9, PT, PT ;  /* 0x0000000000097806 */ /* 0x000fe200038e0100 */
[----:B------:R-:W-:Y:S01]  /*4ca0*/  BSSY.RECONVERGENT B2, `(.L_x_335) ;  /* 0x00001fb000027945 */ /* 0x000fe20003800200 */
[----:B0-----:R-:W-:Y:S02]  /*4cb0*/  IMAD.MOV.U32 R12, RZ, RZ, RZ ;  /* 0x000000ffff0c7224 */ /* 0x001fe400078e00ff */
[----:B------:R-:W-:Y:S01]  /*4cc0*/  LOP3.LUT R11, R9, R4, RZ, 0xc0, !PT ;  /* 0x00000004090b7212 */ /* 0x000fe200078ec0ff */
[----:B------:R0:W1:Y:S08]  /*4cd0*/  POPC R10, R9 ;  /* 0x00000009000a7309 */ /* 0x0000700000000000 */
[----:B------:R-:W2:Y:S02]  /*4ce0*/  POPC R11, R11 ;  /* 0x0000000b000b7309 */ /* 0x000ea40000000000 */
.L_x_359:
[----:B------:R-:W3:Y:S01]  /*4cf0*/  S2UR UR7, SR_CgaCtaId ;  /* 0x00000000000779c3 */ /* 0x000ee20000008800 */
[----:B------:R-:W-:Y:S01]  /*4d00*/  UMOV UR6, 0x400 ;  /* 0x0000040000067882 */ /* 0x000fe20000000000 */
[----:B--2---:R-:W-:Y:S01]  /*4d10*/  LEA R13, R11, UR5, 0x2 ;  /* 0x000000050b0d7c11 */ /* 0x004fe2000f8e10ff */
[----:B------:R-:W-:Y:S01]  /*4d20*/  UIADD3 UR6, UPT, UPT, UR6, 0xa4, URZ ;  /* 0x000000a406067890 */ /* 0x000fe2000fffe0ff */
[----:B------:R-:W-:Y:S01]  /*4d30*/  BSSY.RECONVERGENT B0, `(.L_x_336) ;  /* 0x000002d000007945 */ /* 0x000fe20003800200 */
[----:B------:R-:W-:-:S03]  /*4d40*/  IMAD.MOV.U32 R21, RZ, RZ, RZ ;  /* 0x000000ffff157224 */ /* 0x000fc600078e00ff */
[----:B------:R-:W-:Y:S01]  /*4d50*/  LDS R13, [R13] ;  /* 0x000000000d0d7984 */ /* 0x000fe20000000800 */
[----:B---3--:R-:W-:-:S06]  /*4d60*/  ULEA UR6, UR7, UR6, 0x18 ;  /* 0x0000000607067291 */ /* 0x008fcc000f8ec0ff */
[----:B------:R-:W-:-:S04]  /*4d70*/  IMAD.U32 R8, RZ, RZ, UR6 ;  /* 0x00000006ff087e24 */ /* 0x000fc8000f8e00ff */
[----:B------:R-:W-:-:S05]  /*4d80*/  IMAD R0, R11, 0x24, R8 ;  /* 0x000000240b007824 */ /* 0x000fca00078e0208 */
[----:B------:R-:W2:Y:S04]  /*4d90*/  LDS R3, [R0] ;  /* 0x0000000000037984 */ /* 0x000ea80000000800 */
[----:B------:R-:W3:Y:S04]  /*4da0*/  LDS R2, [R0+0x4] ;  /* 0x0000040000027984 */ /* 0x000ee80000000800 */
[----:B------:R-:W4:Y:S04]  /*4db0*/  LDS R14, [R0+0x8] ;  /* 0x00000800000e7984 */ /* 0x000f280000000800 */
[----:B------:R-:W5:Y:S04]  /*4dc0*/  LDS R15, [R0+0xc] ;  /* 0x00000c00000f7984 */ /* 0x000f680000000800 */
[----:B------:R-:W0:Y:S04]  /*4dd0*/  LDS R16, [R0+0x10] ;  /* 0x0000100000107984 */ /* 0x000e280000000800 */
[----:B------:R-:W1:Y:S04]  /*4de0*/  LDS R17, [R0+0x14] ;  /* 0x0000140000117984 */ /* 0x000e680000000800 */
[----:B------:R-:W1:Y:S04]  /*4df0*/  LDS R18, [R0+0x18] ;  /* 0x0000180000127984 */ /* 0x000e680000000800 */
[----:B------:R0:W1:Y:S04]  /*4e00*/  LDS R19, [R0+0x1c] ;  /* 0x00001c0000137984 */ /* 0x0000680000000800 */
[----:B------:R0:W1:Y:S01]  /*4e10*/  LDS R20, [R0+0x20] ;  /* 0x0000200000147984 */ /* 0x0000620000000800 */
[----:B--2---:R-:W-:-:S02]  /*4e20*/  FSETP.GT.AND P0, PT, R3, 9.9999999392252902908e-09, PT ;  /* 0x322bcc770300780b */ /* 0x004fc40003f04000 */
[----:B---3--:R-:W-:Y:S02]  /*4e30*/  FSETP.GT.AND P6, PT, R2, 9.9999999392252902908e-09, PT ;  /* 0x322bcc770200780b */ /* 0x008fe40003fc4000 */
[----:B----4-:R-:W-:Y:S02]  /*4e40*/  FSETP.GT.AND P5, PT, R14, 9.9999999392252902908e-09, PT ;  /* 0x322bcc770e00780b */ /* 0x010fe40003fa4000 */
[----:B-----5:R-:W-:Y:S02]  /*4e50*/  FSETP.GT.AND P4, PT, R15, 9.9999999392252902908e-09, PT ;  /* 0x322bcc770f00780b */ /* 0x020fe40003f84000 */
[----:B0-----:R-:W-:Y:S02]  /*4e60*/  FSETP.GT.AND P3, PT, R16, 9.9999999392252902908e-09, PT ;  /* 0x322bcc771000780b */ /* 0x001fe40003f64000 */
[----:B-1----:R-:W-:Y:S02]  /*4e70*/  FSETP.GT.AND P2, PT, R17, 9.9999999392252902908e-09, PT ;  /* 0x322bcc771100780b */ /* 0x002fe40003f44000 */
[----:B------:R-:W-:Y:S01]  /*4e80*/  FSETP.GT.AND P1, PT, R18, 9.9999999392252902908e-09, PT ;  /* 0x322bcc771200780b */ /* 0x000fe20003f24000 */
[----:B------:R-:W-:-:S12]  /*4e90*/  @!P0 BRA `(.L_x_337) ;  /* 0x0000000000588947 */ /* 0x000fd80003800000 */
        /* <DEDUP_REMOVED lines=21> */
[----:B------:R-:W-:-:S07]  /*4ff0*/  FFMA R21, -R3, R0, RZ ;  /* 0x0000000003157223 */ /* 0x000fce00000001ff */
.L_x_337:
[----:B------:R-:W-:Y:S05]  /*5000*/  BSYNC.RECONVERGENT B0 ;  /* 0x0000000000007941 */ /* 0x000fea0003800200 */
.L_x_336:
[----:B------:R-:W-:Y:S01]  /*5010*/  BSSY.RECONVERGENT B0, `(.L_x_338) ;  /* 0x0000019000007945 */ /* 0x000fe20003800200 */
[----:B------:R-:W-:-:S03]  /*5020*/  FSETP.GT.AND P0, PT, R19, 9.9999999392252902908e-09, PT ;  /* 0x322bcc771300780b */ /* 0x000fc60003f04000 */
[----:B------:R-:W-:Y:S10]  /*5030*/  @!P6 BRA `(.L_x_339) ;  /* 0x000000000058e947 */ /* 0x000ff40003800000 */
[C---:B------:R-:W-:Y:S01]  /*5040*/  VIADD R0, R2.reuse, 0xc0d55555 ;  /* 0xc0d5555502007836 */ /* 0x040fe20000000000 */
[----:B------:R-:W-:Y:S01]  /*5050*/  ISETP.GT.U32.AND P6, PT, R2, 0x7f7fffff, PT ;  /* 0x7f7fffff0200780c */ /* 0x000fe20003fc4070 */
[----:B------:R-:W-:-:S03]  /*5060*/  IMAD.MOV.U32 R25, RZ, RZ, 0x3e055027 ;  /* 0x3e055027ff197424 */ /* 0x000fc600078e00ff */
[----:B------:R-:W-:-:S05]  /*5070*/  LOP3.LUT R23, R0, 0xff800000, RZ, 0xc0, !PT ;  /* 0xff80000000177812 */ /* 0x000fca00078ec0ff */
[----:B------:R-:W-:-:S04]  /*5080*/  IMAD.IADD R0, R2, 0x1, -R23 ;  /* 0x0000000102007824 */ /* 0x000fc800078e0a17 */
[----:B------:R-:W-:Y:S01]  /*5090*/  FADD R22, R0, -1 ;  /* 0xbf80000000167421 */ /* 0x000fe20000000000 */
[----:B------:R-:W-:Y:S01]  /*50a0*/  I2FP.F32.S32 R0, R23 ;  /* 0x0000001700007245 */ /* 0x000fe20000201400 */
[----:B------:R-:W-:Y:S02]  /*50b0*/  IMAD.MOV.U32 R23, RZ, RZ, 0x7f800000 ;  /* 0x7f800000ff177424 */ /* 0x000fe400078e00ff */
[----:B------:R-:W-:Y:S02]  /*50c0*/  FFMA R25, R22, -R25, 0.14084610342979431152 ;  /* 0x3e1039f616197423 */ /* 0x000fe40000000819 */
[----:B------:R-:W-:Y:S02]  /*50d0*/  FFMA R0, R0, 1.1920928955078125e-07, RZ ;  /* 0x3400000000007823 */ /* 0x000fe400000000ff */
        /* <DEDUP_REMOVED lines=8> */
[----:B------:R-:W-:-:S04]  /*5160*/  FFMA R25, R22, R25, R22 ;  /* 0x0000001916197223 */ /* 0x000fc80000000016 */
[----:B------:R-:W-:Y:S01]  /*5170*/  FFMA R0, R0, 0.69314718246459960938, R25 ;  /* 0x3f31721800007823 */ /* 0x000fe20000000019 */
[----:B------:R-:W-:-:S04]  /*5180*/  @P6 FFMA R0, R2, R23, +INF ;  /* 0x7f80000002006423 */ /* 0x000fc80000000017 */
[----:B------:R-:W-:-:S07]  /*5190*/  FFMA R21, -R2, R0, R21 ;  /* 0x0000000002157223 */ /* 0x000fce0000000115 */
.L_x_339:
[----:B------:R-:W-:Y:S05]  /*51a0*/  BSYNC.RECONVERGENT B0 ;  /* 0x0000000000007941 */ /* 0x000fea0003800200 */
.L_x_338:
[----:B------:R-:W-:Y:S01]  /*51b0*/  BSSY.RECONVERGENT B0, `(.L_x_340) ;  /* 0x000001a000007945 */ /* 0x000fe20003800200 */
[----:B------:R-:W-:Y:S01]  /*51c0*/  FSETP.GT.AND P6, PT, R20, 9.9999999392252902908e-09, PT ;  /* 0x322bcc771400780b */ /* 0x000fe20003fc4000 */
[----:B------:R-:W-:Y:S02]  /*51d0*/  IMAD R22, R11, 0x50, RZ ;  /* 0x000000500b167824 */ /* 0x000fe400078e02ff */
        /* <DEDUP_REMOVED lines=23> */
.L_x_341:
[----:B------:R-:W-:Y:S05]  /*5350*/  BSYNC.RECONVERGENT B0 ;  /* 0x0000000000007941 */ /* 0x000fea0003800200 */
.L_x_340:
[----:B------:R-:W-:Y:S04]  /*5360*/  BSSY.RECONVERGENT B0, `(.L_x_342) ;  /* 0x0000018000007945 */ /* 0x000fe80003800200 */
[----:B------:R-:W-:Y:S05]  /*5370*/  @!P4 BRA `(.L_x_343) ;  /* 0x000000000058c947 */ /* 0x000fea0003800000 */
        /* <DEDUP_REMOVED lines=21> */
[----:B------:R-:W-:-:S07]  /*54d0*/  FFMA R21, -R15, R0, R21 ;  /* 0x000000000f157223 */ /* 0x000fce0000000115 */
.L_x_343:
[----:B------:R-:W-:Y:S05]  /*54e0*/  BSYNC.RECONVERGENT B0 ;  /* 0x0000000000007941 */ /* 0x000fea0003800200 */
.L_x_342:
[----:B------:R-:W-:Y:S04]  /*54f0*/  BSSY.RECONVERGENT B0, `(.L_x_344) ;  /* 0x0000018000007945 */ /* 0x000fe80003800200 */
[----:B------:R-:W-:Y:S05]  /*5500*/  @!P3 BRA `(.L_x_345) ;  /* 0x000000000058b947 */ /* 0x000fea0003800000 */
        /* <DEDUP_REMOVED lines=22> */
.L_x_345:
[----:B------:R-:W-:Y:S05]  /*5670*/  BSYNC.RECONVERGENT B0 ;  /* 0x0000000000007941 */ /* 0x000fea0003800200 */
.L_x_344:
        /* <DEDUP_REMOVED lines=24> */
.L_x_347:
[----:B------:R-:W-:Y:S05]  /*5800*/  BSYNC.RECONVERGENT B0 ;  /* 0x0000000000007941 */ /* 0x000fea0003800200 */
.L_x_346:
        /* <DEDUP_REMOVED lines=24> */
.L_x_349:
[----:B------:R-:W-:Y:S05]  /*5990*/  BSYNC.RECONVERGENT B0 ;  /* 0x0000000000007941 */ /* 0x000fea0003800200 */
.L_x_348:
        /* <DEDUP_REMOVED lines=24> */
.L_x_351:
[----:B------:R-:W-:Y:S05]  /*5b20*/  BSYNC.RECONVERGENT B0 ;  /* 0x0000000000007941 */ /* 0x000fea0003800200 */
.L_x_350:
        /* <DEDUP_REMOVED lines=24> */
.L_x_353:
[----:B------:R-:W-:Y:S05]  /*5cb0*/  BSYNC.RECONVERGENT B0 ;  /* 0x0000000000007941 */ /* 0x000fea0003800200 */
.L_x_352:
[----:B------:R-:W-:Y:S02]  /*5cc0*/  IMAD.MOV.U32 R26, RZ, RZ, RZ ;  /* 0x000000ffff1a7224 */ /* 0x000fe400078e00ff */
[----:B------:R-:W-:-:S07]  /*5cd0*/  IMAD.MOV.U32 R23, RZ, RZ, RZ ;  /* 0x000000ffff177224 */ /* 0x000fce00078e00ff */
.L_x_354:
[C-C-:B------:R-:W-:Y:S02]  /*5ce0*/  IMAD R0, R23.reuse, 0x4, R22.reuse ;  /* 0x0000000417007824 */ /* 0x140fe400078e0216 */
[----:B------:R-:W-:Y:S02]  /*5cf0*/  VIADD R25, R23, 0x2 ;  /* 0x0000000217197836 */ /* 0x000fe40000000000 */
[----:B------:R-:W0:Y:S02]  /*5d00*/  LDC.64 R28, c[0x3][R0] ;  /* 0x00c00000001c7b82 */ /* 0x000e240000000a00 */
[----:B------:R-:W-:-:S06]  /*5d10*/  IMAD R25, R25, 0x4, R22 ;  /* 0x0000000419197824 */ /* 0x000fcc00078e0216 */
[----:B------:R-:W1:Y:S01]  /*5d20*/  LDC.64 R24, c[0x3][R25] ;  /* 0x00c0000019187b82 */ /* 0x000e620000000a00 */
[--C-:B0-----:R-:W-:Y:S02]  /*5d30*/  IMAD R28, R28, 0x24, R8.reuse ;  /* 0x000000241c1c7824 */ /* 0x101fe400078e0208 */
[----:B------:R-:W-:-:S03]  /*5d40*/  IMAD R45, R29, 0x24, R8 ;  /* 0x000000241d2d7824 */ /* 0x000fc600078e0208 */
[----:B------:R-:W0:Y:S04]  /*5d50*/  LDS R27, [R28] ;  /* 0x000000001c1b7984 */ /* 0x000e280000000800 */
[----:B------:R-:W2:Y:S04]  /*5d60*/  LDS R30, [R28+0x4] ;  /* 0x000004001c1e7984 */ /* 0x000ea80000000800 */
[----:B------:R-:W3:Y:S04]  /*5d70*/  LDS R31, [R28+0x8] ;  /* 0x000008001c1f7984 */ /* 0x000ee80000000800 */
[----:B------:R-:W4:Y:S04]  /*5d80*/  LDS R32, [R28+0xc] ;  /* 0x00000c001c207984 */ /* 0x000f280000000800 */
[----:B------:R-:W5:Y:S04]  /*5d90*/  LDS R33, [R28+0x10] ;  /* 0x000010001c217984 */ /* 0x000f680000000800 */
[----:B------:R-:W1:Y:S04]  /*5da0*/  LDS R34, [R28+0x14] ;  /* 0x000014001c227984 */ /* 0x000e680000000800 */
[----:B------:R-:W1:Y:S04]  /*5db0*/  LDS R35, [R28+0x18] ;  /* 0x000018001c237984 */ /* 0x000e680000000800 */
[----:B------:R-:W1:Y:S04]  /*5dc0*/  LDS R36, [R28+0x1c] ;  /* 0x00001c001c247984 */ /* 0x000e680000000800 */
[----:B------:R-:W1:Y:S04]  /*5dd0*/  LDS R29, [R28+0x20] ;  /* 0x000020001c1d7984 */ /* 0x000e680000000800 */
[----:B------:R-:W1:Y:S01]  /*5de0*/  LDS R46, [R45] ;  /* 0x000000002d2e7984 */ /* 0x000e620000000800 */
[----:B0-----:R-:W-:-:S03]  /*5df0*/  FFMA R27, R3, R27, R26 ;  /* 0x0000001b031b7223 */ /* 0x001fc6000000001a */
[----:B------:R-:W0:Y:S01]  /*5e00*/  LDS R47, [R45+0x4] ;  /* 0x000004002d2f7984 */ /* 0x000e220000000800 */
[----:B--2---:R-:W-:-:S03]  /*5e10*/  FFMA R27, R2, R30, R27 ;  /* 0x0000001e021b7223 */ /* 0x004fc6000000001b */
[----:B------:R-:W-:Y:S01]  /*5e20*/  LDS R28, [R45+0x14] ;  /* 0x000014002d1c7984 */ /* 0x000fe20000000800 */
[----:B---3--:R-:W-:-:S03]  /*5e30*/  FFMA R26, R14, R31, R27 ;  /* 0x0000001f0e1a7223 */ /* 0x008fc6000000001b */
[----:B------:R-:W2:Y:S01]  /*5e40*/  LDS R30, [R45+0x8] ;  /* 0x000008002d1e7984 */ /* 0x000ea20000000800 */
[----:B----4-:R-:W-:-:S03]  /*5e50*/  FFMA R27, R15, R32, R26 ;  /* 0x000000200f1b7223 */ /* 0x010fc6000000001a */
[----:B------:R-:W3:Y:S01]  /*5e60*/  LDS R31, [R45+0xc] ;  /* 0x00000c002d1f7984 */ /* 0x000ee20000000800 */
[----:B-----5:R-:W-:-:S03]  /*5e70*/  FFMA R0, R16, R33, R27 ;  /* 0x0000002110007223 */ /* 0x020fc6000000001b */
[----:B------:R-:W4:Y:S01]  /*5e80*/  LDS R26, [R45+0x10] ;  /* 0x000010002d1a7984 */ /* 0x000f220000000800 */
[----:B-1----:R-:W-:-:S03]  /*5e90*/  FFMA R27, R17, R34, R0 ;  /* 0x00000022111b7223 */ /* 0x002fc60000000000 */
[----:B------:R-:W1:Y:S01]  /*5ea0*/  LDS R32, [R45+0x18] ;  /* 0x000018002d207984 */ /* 0x000e620000000800 */
[----:B------:R-:W-:Y:S02]  /*5eb0*/  IMAD R34, R24, 0x24, R8 ;  /* 0x0000002418227824 */ /* 0x000fe400078e0208 */
[----:B------:R-:W-:Y:S01]  /*5ec0*/  FFMA R0, R18, R35, R27 ;  /* 0x0000002312007223 */ /* 0x000fe2000000001b */
[----:B------:R-:W5:Y:S03]  /*5ed0*/  LDS R33, [R45+0x1c] ;  /* 0x00001c002d217984 */ /* 0x000f660000000800 */
[----:B------:R-:W-:Y:S01]  /*5ee0*/  FFMA R27, R19, R36, R0 ;  /* 0x00000024131b7223 */ /* 0x000fe20000000000 */
[----:B------:R-:W5:Y:S03]  /*5ef0*/  LDS R24, [R45+0x20] ;  /* 0x000020002d187984 */ /* 0x000f660000000800 */
[----:B------:R-:W-:Y:S01]  /*5f00*/  FFMA R0, R20, R29, R27 ;  /* 0x0000001d14007223 */ /* 0x000fe2000000001b */
[----:B------:R-:W5:Y:S03]  /*5f10*/  LDS R35, [R34] ;  /* 0x0000000022237984 */ /* 0x000f660000000800 */
[----:B------:R-:W-:Y:S01]  /*5f20*/  FFMA R27, R3, R46, R0 ;  /* 0x0000002e031b7223 */ /* 0x000fe20000000000 */
[----:B------:R-:W5:Y:S03]  /*5f30*/  LDS R36, [R34+0x4] ;  /* 0x0000040022247984 */ /* 0x000f660000000800 */
[----:B0-----:R-:W-:Y:S01]  /*5f40*/  FFMA R27, R2, R47, R27 ;  /* 0x0000002f021b7223 */ /* 0x001fe2000000001b */
[----:B------:R-:W0:Y:S04]  /*5f50*/  LDS R46, [R34+0x8] ;  /* 0x00000800222e7984 */ /* 0x000e280000000800 */
[----:B------:R-:W0:Y:S01]  /*5f60*/  LDS R47, [R34+0xc] ;  /* 0x00000c00222f7984 */ /* 0x000e220000000800 */
[----:B--2---:R-:W-:Y:S01]  /*5f70*/  FFMA R30, R14, R30, R27 ;  /* 0x0000001e0e1e7223 */ /* 0x004fe2000000001b */
[----:B------:R-:W-:-:S03]  /*5f80*/  VIADD R27, R23, 0x4 ;  /* 0x00000004171b7836 */ /* 0x000fc60000000000 */
[----:B---3--:R-:W-:Y:S01]  /*5f90*/  FFMA R31, R15, R31, R30 ;  /* 0x0000001f0f1f7223 */ /* 0x008fe2000000001e */
[----:B------:R-:W-:Y:S01]  /*5fa0*/  IMAD R27, R27, 0x4, R22 ;  /* 0x000000041b1b7824 */ /* 0x000fe200078e0216 */
[----:B------:R-:W2:Y:S02]  /*5fb0*/  LDS R30, [R34+0x10] ;  /* 0x00001000221e7984 */ /* 0x000ea40000000800 */
[----:B----4-:R-:W-:Y:S02]  /*5fc0*/  FFMA R0, R16, R26, R31 ;  /* 0x0000001a10007223 */ /* 0x010fe4000000001f */
[----:B------:R-:W3:Y:S01]  /*5fd0*/  LDS R31, [R34+0x14] ;  /* 0x00001400221f7984 */ /* 0x000ee20000000800 */
[----:B------:R-:W4:Y:S01]  /*5fe0*/  LDC.64 R26, c[0x3][R27] ;  /* 0x00c000001b1a7b82 */ /* 0x000f220000000a00 */
[----:B------:R-:W-:Y:S02]  /*5ff0*/  FFMA R29, R17, R28, R0 ;  /* 0x0000001c111d7223 */ /* 0x000fe40000000000 */
[----:B------:R-:W3:Y:S02]  /*6000*/  LDS R0, [R34+0x18] ;  /* 0x0000180022007984 */ /* 0x000ee40000000800 */
[----:B-1----:R-:W-:-:S02]  /*6010*/  FFMA R32, R18, R32, R29 ;  /* 0x0000002012207223 */ /* 0x002fc4000000001d */
[----:B------:R-:W1:Y:S02]  /*6020*/  LDS R28, [R34+0x1c] ;  /* 0x00001c00221c7984 */ /* 0x000e640000000800 */
[----:B-----5:R-:W-:Y:S01]  /*6030*/  FFMA R33, R19, R33, R32 ;  /* 0x0000002113217223 */ /* 0x020fe20000000020 */
[----:B------:R-:W-:Y:S01]  /*6040*/  IMAD R32, R25, 0x24, R8 ;  /* 0x0000002419207824 */ /* 0x000fe200078e0208 */
[----:B------:R-:W5:Y:S02]  /*6050*/  LDS R29, [R34+0x20] ;  /* 0x00002000221d7984 */ /* 0x000f640000000800 */
[----:B------:R-:W-:Y:S02]  /*6060*/  FFMA R24, R20, R24, R33 ;  /* 0x0000001814187223 */ /* 0x000fe40000000021 */
[----:B------:R-:W5:Y:S02]  /*6070*/  LDS R33, [R32] ;  /* 0x0000000020217984 */ /* 0x000f640000000800 */
[----:B------:R-:W-:-:S02]  /*6080*/  FFMA R35, R3, R35, R24 ;  /* 0x0000002303237223 */ /* 0x000fc40000000018 */
[----:B------:R-:W5:Y:S02]  /*6090*/  LDS R24, [R32+0x4] ;  /* 0x0000040020187984 */ /* 0x000f640000000800 */
[----:B------:R-:W-:Y:S02]  /*60a0*/  FFMA R35, R2, R36, R35 ;  /* 0x0000002402237223 */ /* 0x000fe40000000023 */
[----:B------:R-:W5:Y:S02]  /*60b0*/  LDS R36, [R32+0x8] ;  /* 0x0000080020247984 */ /* 0x000f640000000800 */
[----:B0-----:R-:W-:Y:S02]  /*60c0*/  FFMA R46, R14, R46, R35 ;  /* 0x0000002e0e2e7223 */ /* 0x001fe40000000023 */
[----:B------:R-:W0:Y:S02]  /*60d0*/  LDS R35, [R32+0xc] ;  /* 0x00000c0020237984 */ /* 0x000e240000000800 */
[----:B------:R-:W-:-:S02]  /*60e0*/  FFMA R47, R15, R47, R46 ;  /* 0x0000002f0f2f7223 */ /* 0x000fc4000000002e */
[----:B------:R-:W0:Y:S02]  /*60f0*/  LDS R45, [R32+0x10] ;  /* 0x00001000202d7984 */ /* 0x000e240000000800 */
[----:B--2---:R-:W-:Y:S02]  /*6100*/  FFMA R30, R16, R30, R47 ;  /* 0x0000001e101e7223 */ /* 0x004fe4000000002f */
[----:B------:R-:W2:Y:S02]  /*6110*/  LDS R34, [R32+0x14] ;  /* 0x0000140020227984 */ /* 0x000ea40000000800 */
[----:B---3--:R-:W-:Y:S02]  /*6120*/  FFMA R31, R17, R31, R30 ;  /* 0x0000001f111f7223 */ /* 0x008fe4000000001e */
[----:B------:R-:W3:Y:S02]  /*6130*/  LDS R30, [R32+0x18] ;  /* 0x00001800201e7984 */ /* 0x000ee40000000800 */
[----:B------:R-:W-:-:S02]  /*6140*/  FFMA R0, R18, R0, R31 ;  /* 0x0000000012007223 */ /* 0x000fc4000000001f */
[----:B------:R-:W3:Y:S02]  /*6150*/  LDS R31, [R32+0x1c] ;  /* 0x00001c00201f7984 */ /* 0x000ee40000000800 */
[----:B-1----:R-:W-:Y:S01]  /*6160*/  FFMA R25, R19, R28, R0 ;  /* 0x0000001c13197223 */ /* 0x002fe20000000000 */
[----:B----4-:R-:W-:Y:S02]  /*6170*/  IMAD R28, R26, 0x24, R8 ;  /* 0x000000241a1c7824 */ /* 0x010fe400078e0208 */
[----:B------:R-:W1:Y:S01]  /*6180*/  LDS R26, [R32+0x20] ;  /* 0x00002000201a7984 */ /* 0x000e620000000800 */
[----:B-----5:R-:W-:Y:S01]  /*6190*/  FFMA R0, R20, R29, R25 ;  /* 0x0000001d14007223 */ /* 0x020fe20000000019 */
[----:B------:R-:W-:Y:S02]  /*61a0*/  VIADD R25, R23, 0x6 ;  /* 0x0000000617197836 */ /* 0x000fe40000000000 */
[----:B------:R-:W4:Y:S01]  /*61b0*/  LDS R46, [R28] ;  /* 0x000000001c2e7984 */ /* 0x000f220000000800 */
[----:B------:R-:W-:Y:S01]  /*61c0*/  FFMA R33, R3, R33, R0 ;  /* 0x0000002103217223 */ /* 0x000fe20000000000 */
[----:B------:R-:W-:-:S02]  /*61d0*/  IMAD R25, R25, 0x4, R22 ;  /* 0x0000000419197824 */ /* 0x000fc400078e0216 */
[----:B------:R-:W5:Y:S01]  /*61e0*/  LDS R47, [R28+0x4] ;  /* 0x000004001c2f7984 */ /* 0x000f620000000800 */
[----:B------:R-:W-:-:S03]  /*61f0*/  FFMA R33, R2, R24, R33 ;  /* 0x0000001802217223 */ /* 0x000fc60000000021 */
[----:B------:R-:W5:Y:S01]  /*6200*/  LDS R48, [R28+0x8] ;  /* 0x000008001c307984 */ /* 0x000f620000000800 */
[----:B------:R-:W-:Y:S01]  /*6210*/  FFMA R36, R14, R36, R33 ;  /* 0x000000240e247223 */ /* 0x000fe20000000021 */
[----:B------:R-:W5:Y:S02]  /*6220*/  LDC.64 R24, c[0x3][R25] ;  /* 0x00c0000019187b82 */ /* 0x000f640000000a00 */
[----:B------:R-:W5:Y:S01]  /*6230*/  LDS R33, [R28+0xc] ;  /* 0x00000c001c217984 */ /* 0x000f620000000800 */
[----:B0-----:R-:W-:-:S03]  /*6240*/  FFMA R35, R15, R35, R36 ;  /* 0x000000230f237223 */ /* 0x001fc60000000024 */
[----:B------:R-:W0:Y:S01]  /*6250*/  LDS R32, [R28+0x10] ;  /* 0x000010001c207984 */ /* 0x000e220000000800 */
[----:B------:R-:W-:-:S03]  /*6260*/  FFMA R0, R16, R45, R35 ;  /* 0x0000002d10007223 */ /* 0x000fc60000000023 */
[----:B------:R-:W0:Y:S01]  /*6270*/  LDS R35, [R28+0x14] ;  /* 0x000014001c237984 */ /* 0x000e220000000800 */
[----:B--2---:R-:W-:Y:S01]  /*6280*/  FFMA R29, R17, R34, R0 ;  /* 0x00000022111d7223 */ /* 0x004fe20000000000 */
[----:B------:R-:W-:Y:S02]  /*6290*/  IMAD R34, R27, 0x24, R8 ;  /* 0x000000241b227824 */ /* 0x000fe400078e0208 */
[----:B------:R-:W2:Y:S01]  /*62a0*/  LDS R0, [R28+0x18] ;  /* 0x000018001c007984 */ /* 0x000ea20000000800 */
[----:B---3--:R-:W-:-:S03]  /*62b0*/  FFMA R30, R18, R30, R29 ;  /* 0x0000001e121e7223 */ /* 0x008fc6000000001d */
[----:B------:R-:W-:Y:S01]  /*62c0*/  LDS R36, [R34+0x8] ;  /* 0x0000080022247984 */ /* 0x000fe20000000800 */
[----:B------:R-:W-:-:S03]  /*62d0*/  FFMA R31, R19, R31, R30 ;  /* 0x0000001f131f7223 */ /* 0x000fc6000000001e */
[----:B------:R-:W3:Y:S04]  /*62e0*/  LDS R29, [R28+0x1c] ;  /* 0x00001c001c1d7984 */ /* 0x000ee80000000800 */
[----:B------:R-:W3:Y:S01]  /*62f0*/  LDS R30, [R28+0x20] ;  /* 0x000020001c1e7984 */ /* 0x000ee20000000800 */
[----:B-1----:R-:W-:-:S03]  /*6300*/  FFMA R26, R20, R26, R31 ;  /* 0x0000001a141a7223 */ /* 0x002fc6000000001f */
[----:B------:R-:W1:Y:S01]  /*6310*/  LDS R31, [R34] ;  /* 0x00000000221f7984 */ /* 0x000e620000000800 */
[----:B----4-:R-:W-:-:S03]  /*6320*/  FFMA R27, R3, R46, R26 ;  /* 0x0000002e031b7223 */ /* 0x010fc6000000001a */
[----:B------:R-:W4:Y:S01]  /*6330*/  LDS R26, [R34+0x4] ;  /* 0x00000400221a7984 */ /* 0x000f220000000800 */
[----:B-----5:R-:W-:-:S03]  /*6340*/  FFMA R27, R2, R47, R27 ;  /* 0x0000002f021b7223 */ /* 0x020fc6000000001b */
[----:B------:R-:W-:Y:S01]  /*6350*/  LDS R45, [R34+0x10] ;  /* 0x00001000222d7984 */ /* 0x000fe20000000800 */
[----:B------:R-:W-:-:S03]  /*6360*/  FFMA R48, R14, R48, R27 ;  /* 0x000000300e307223 */ /* 0x000fc6000000001b */
[----:B------:R-:W5:Y:S01]  /*6370*/  LDS R27, [R34+0xc] ;  /* 0x00000c00221b7984 */ /* 0x000f620000000800 */
[----:B------:R-:W-:-:S03]  /*6380*/  FFMA R33, R15, R33, R48 ;  /* 0x000000210f217223 */ /* 0x000fc60000000030 */
[----:B------:R-:W5:Y:S01]  /*6390*/  LDS R28, [R34+0x14] ;  /* 0x00001400221c7984 */ /* 0x000f620000000800 */
[----:B0-----:R-:W-:-:S03]  /*63a0*/  FFMA R32, R16, R32, R33 ;  /* 0x0000002010207223 */ /* 0x001fc60000000021 */
[----:B------:R-:W-:Y:S01]  /*63b0*/  LDS R33, [R34+0x1c] ;  /* 0x00001c0022217984 */ /* 0x000fe20000000800 */
[----:B------:R-:W-:-:S03]  /*63c0*/  FFMA R35, R17, R35, R32 ;  /* 0x0000002311237223 */ /* 0x000fc60000000020 */
[----:B------:R-:W0:Y:S01]  /*63d0*/  LDS R32, [R34+0x18] ;  /* 0x0000180022207984 */ /* 0x000e220000000800 */
[----:B--2---:R-:W-:Y:S01]  /*63e0*/  FFMA R0, R18, R0, R35 ;  /* 0x0000000012007223 */ /* 0x004fe20000000023 */
[----:B------:R-:W-:Y:S02]  /*63f0*/  IMAD R35, R24, 0x24, R8 ;  /* 0x0000002418237824 */ /* 0x000fe400078e0208 */
[----:B------:R-:W2:Y:S01]  /*6400*/  LDS R24, [R34+0x20] ;  /* 0x0000200022187984 */ /* 0x000ea20000000800 */
[----:B---3--:R-:W-:-:S03]  /*6410*/  FFMA R29, R19, R29, R0 ;  /* 0x0000001d131d7223 */ /* 0x008fc60000000000 */
[----:B------:R-:W3:Y:S01]  /*6420*/  LDS R46, [R35] ;  /* 0x00000000232e7984 */ /* 0x000ee20000000800 */
[----:B------:R-:W-:-:S03]  /*6430*/  FFMA R30, R20, R30, R29 ;  /* 0x0000001e141e7223 */ /* 0x000fc6000000001d */
[----:B------:R-:W-:Y:S01]  /*6440*/  LDS R47, [R35+0x8] ;  /* 0x00000800232f7984 */ /* 0x000fe20000000800 */
[----:B------:R-:W-:Y:S02]  /*6450*/  VIADD R29, R23, 0x8 ;  /* 0x00000008171d7836 */ /* 0x000fe40000000000 */
[----:B-1----:R-:W-:Y:S01]  /*6460*/  FFMA R31, R3, R31, R30 ;  /* 0x0000001f031f7223 */ /* 0x002fe2000000001e */
[----:B------:R-:W-:Y:S01]  /*6470*/  LDS R34, [R35+0x10] ;  /* 0x0000100023227984 */ /* 0x000fe20000000800 */
[----:B------:R-:W-:Y:S02]  /*6480*/  VIADD R23, R23, 0xa ;  /* 0x0000000a17177836 */ /* 0x000fe40000000000 */
[----:B----4-:R-:W-:Y:S01]  /*6490*/  FFMA R31, R2, R26, R31 ;  /* 0x0000001a021f7223 */ /* 0x010fe2000000001f */
[----:B------:R-:W1:Y:S01]  /*64a0*/  LDS R30, [R35+0x4] ;  /* 0x00000400231e7984 */ /* 0x000e620000000800 */
[----:B------:R-:W-:Y:S01]  /*64b0*/  IMAD R26, R29, 0x4, R22 ;  /* 0x000000041d1a7824 */ /* 0x000fe200078e0216 */
[----:B------:R-:W-:Y:S01]  /*64c0*/  ISETP.NE.AND P0, PT, R23, 0x14, PT ;  /* 0x000000141700780c */ /* 0x000fe20003f05270 */
[----:B------:R-:W-:-:S02]  /*64d0*/  FFMA R36, R14, R36, R31 ;  /* 0x000000240e247223 */ /* 0x000fc4000000001f */
[----:B------:R-:W4:Y:S02]  /*64e0*/  LDS R31, [R35+0xc] ;  /* 0x00000c00231f7984 */ /* 0x000f240000000800 */
[----:B-----5:R-:W-:Y:S02]  /*64f0*/  FFMA R27, R15, R27, R36 ;  /* 0x0000001b0f1b7223 */ /* 0x020fe40000000024 */
[----:B------:R-:W5:Y:S02]  /*6500*/  LDS R36, [R35+0x14] ;  /* 0x0000140023247984 */ /* 0x000f640000000800 */
[----:B------:R-:W-:Y:S01]  /*6510*/  FFMA R0, R16, R45, R27 ;  /* 0x0000002d10007223 */ /* 0x000fe2000000001b */
[----:B------:R-:W-:Y:S01]  /*6520*/  IMAD R45, R25, 0x24, R8 ;  /* 0x00000024192d7824 */ /* 0x000fe200078e0208 */
[----:B------:R-:W5:Y:S02]  /*6530*/  LDC.64 R26, c[0x3][R26] ;  /* 0x00c000001a1a7b82 */ /* 0x000f640000000a00 */
[----:B------:R-:W-:-:S02]  /*6540*/  FFMA R29, R17, R28, R0 ;  /* 0x0000001c111d7223 */ /* 0x000fc40000000000 */
[----:B------:R-:W5:Y:S02]  /*6550*/  LDS R28, [R35+0x18] ;  /* 0x00001800231c7984 */ /* 0x000f640000000800 */
[----:B0-----:R-:W-:Y:S02]  /*6560*/  FFMA R32, R18, R32, R29 ;  /* 0x0000002012207223 */ /* 0x001fe4000000001d */
[----:B------:R-:W0:Y:S02]  /*6570*/  LDS R29, [R35+0x1c] ;  /* 0x00001c00231d7984 */ /* 0x000e240000000800 */
[----:B------:R-:W-:Y:S02]  /*6580*/  FFMA R33, R19, R33, R32 ;  /* 0x0000002113217223 */ /* 0x000fe40000000020 */
[----:B------:R-:W0:Y:S02]  /*6590*/  LDS R32, [R35+0x20] ;  /* 0x0000200023207984 */ /* 0x000e240000000800 */
[----:B--2---:R-:W-:-:S02]  /*65a0*/  FFMA R24, R20, R24, R33 ;  /* 0x0000001814187223 */ /* 0x004fc40000000021 */
[----:B------:R-:W2:Y:S02]  /*65b0*/  LDS R33, [R45] ;  /* 0x000000002d217984 */ /* 0x000ea40000000800 */
[----:B---3--:R-:W-:Y:S02]  /*65c0*/  FFMA R25, R3, R46, R24 ;  /* 0x0000002e03197223 */ /* 0x008fe40000000018 */
[----:B------:R-:W3:Y:S04]  /*65d0*/  LDS R46, [R45+0x4] ;  /* 0x000004002d2e7984 */ /* 0x000ee80000000800 */
[----:B------:R-:W-:Y:S01]  /*65e0*/  LDS R48, [R45+0x10] ;  /* 0x000010002d307984 */ /* 0x000fe20000000800 */
[----:B-1----:R-:W-:-:S03]  /*65f0*/  FFMA R25, R2, R30, R25 ;  /* 0x0000001e02197223 */ /* 0x002fc60000000019 */
[----:B------:R-:W-:Y:S01]  /*6600*/  LDS R35, [R45+0x14] ;  /* 0x000014002d237984 */ /* 0x000fe20000000800 */
[----:B------:R-:W-:-:S03]  /*6610*/  FFMA R0, R14, R47, R25 ;  /* 0x0000002f0e007223 */ /* 0x000fc60000000019 */
[----:B------:R-:W1:Y:S01]  /*6620*/  LDS R30, [R45+0x8] ;  /* 0x000008002d1e7984 */ /* 0x000e620000000800 */
[----:B----4-:R-:W-:-:S03]  /*6630*/  FFMA R31, R15, R31, R0 ;  /* 0x0000001f0f1f7223 */ /* 0x010fc60000000000 */
[----:B------:R-:W4:Y:S01]  /*6640*/  LDS R47, [R45+0xc] ;  /* 0x00000c002d2f7984 */ /* 0x000f220000000800 */
[----:B------:R-:W-:-:S04]  /*6650*/  FFMA R34, R16, R34, R31 ;  /* 0x0000002210227223 */ /* 0x000fc8000000001f */
[----:B-----5:R-:W-:Y:S02]  /*6660*/  FFMA R25, R17, R36, R34 ;  /* 0x0000002411197223 */ /* 0x020fe40000000022 */
[----:B------:R-:W5:Y:S02]  /*6670*/  LDS R34, [R45+0x18] ;  /* 0x000018002d227984 */ /* 0x000f640000000800 */
[----:B------:R-:W-:Y:S01]  /*6680*/  FFMA R28, R18, R28, R25 ;  /* 0x0000001c121c7223 */ /* 0x000fe20000000019 */
[----:B------:R-:W-:Y:S01]  /*6690*/  IMAD R26, R26, 0x24, R8 ;  /* 0x000000241a1a7824 */ /* 0x000fe200078e0208 */
[----:B------:R-:W5:Y:S02]  /*66a0*/  LDS R25, [R45+0x1c] ;  /* 0x00001c002d197984 */ /* 0x000f640000000800 */
[----:B0-----:R-:W-:Y:S02]  /*66b0*/  FFMA R29, R19, R29, R28 ;  /* 0x0000001d131d7223 */ /* 0x001fe4000000001c */
[----:B------:R-:W0:Y:S02]  /*66c0*/  LDS R36, [R45+0x20] ;  /* 0x000020002d247984 */ /* 0x000e240000000800 */
[----:B------:R-:W-:-:S02]  /*66d0*/  FFMA R32, R20, R32, R29 ;  /* 0x0000002014207223 */ /* 0x000fc4000000001d */
[----:B------:R-:W0:Y:S02]  /*66e0*/  LDS R0, [R26] ;  /* 0x000000001a007984 */ /* 0x000e240000000800 */
[----:B--2---:R-:W-:Y:S02]  /*66f0*/  FFMA R33, R3, R33, R32 ;  /* 0x0000002103217223 */ /* 0x004fe40000000020 */
[----:B------:R-:W2:Y:S02]  /*6700*/  LDS R24, [R26+0x4] ;  /* 0x000004001a187984 */ /* 0x000ea40000000800 */
[----:B---3--:R-:W-:Y:S02]  /*6710*/  FFMA R33, R2, R46, R33 ;  /* 0x0000002e02217223 */ /* 0x008fe40000000021 */
[----:B------:R-:W3:Y:S04]  /*6720*/  LDS R28, [R26+0x8] ;  /* 0x000008001a1c7984 */ /* 0x000ee80000000800 */
[----:B------:R-:W3:Y:S01]  /*6730*/  LDS R29, [R26+0xc] ;  /* 0x00000c001a1d7984 */ /* 0x000ee20000000800 */
[----:B-1----:R-:W-:-:S03]  /*6740*/  FFMA R30, R14, R30, R33 ;  /* 0x0000001e0e1e7223 */ /* 0x002fc60000000021 */
[----:B------:R-:W-:Y:S01]  /*6750*/  LDS R31, [R26+0x14] ;  /* 0x000014001a1f7984 */ /* 0x000fe20000000800 */
[----:B----4-:R-:W-:-:S03]  /*6760*/  FFMA R47, R15, R47, R30 ;  /* 0x0000002f0f2f7223 */ /* 0x010fc6000000001e */
[----:B------:R-:W-:Y:S01]  /*6770*/  LDS R32, [R26+0x18] ;  /* 0x000018001a207984 */ /* 0x000fe20000000800 */
[----:B------:R-:W-:-:S03]  /*6780*/  FFMA R48, R16, R48, R47 ;  /* 0x0000003010307223 */ /* 0x000fc6000000002f */
[----:B------:R-:W1:Y:S01]  /*6790*/  LDS R30, [R26+0x10] ;  /* 0x000010001a1e7984 */ /* 0x000e620000000800 */
[----:B------:R-:W-:-:S03]  /*67a0*/  FFMA R35, R17, R35, R48 ;  /* 0x0000002311237223 */ /* 0x000fc60000000030 */
[----:B------:R-:W4:Y:S01]  /*67b0*/  LDS R33, [R26+0x1c] ;  /* 0x00001c001a217984 */ /* 0x000f220000000800 */
[----:B-----5:R-:W-:-:S04]  /*67c0*/  FFMA R34, R18, R34, R35 ;  /* 0x0000002212227223 */ /* 0x020fc80000000023 */
[----:B------:R-:W-:Y:S01]  /*67d0*/  FFMA R25, R19, R25, R34 ;  /* 0x0000001913197223 */ /* 0x000fe20000000022 */
[----:B------:R-:W-:Y:S02]  /*67e0*/  IMAD R34, R27, 0x24, R8 ;  /* 0x000000241b227824 */ /* 0x000fe400078e0208 */
[----:B------:R-:W5:Y:S01]  /*67f0*/  LDS R27, [R26+0x20] ;  /* 0x000020001a1b7984 */ /* 0x000f620000000800 */
[----:B0-----:R-:W-:-:S03]  /*6800*/  FFMA R36, R20, R36, R25 ;  /* 0x0000002414247223 */ /* 0x001fc60000000019 */
[----:B------:R-:W0:Y:S01]  /*6810*/  LDS R35, [R34] ;  /* 0x0000000022237984 */ /* 0x000e220000000800 */
[----:B------:R-:W-:-:S03]  /*6820*/  FFMA R25, R3, R0, R36 ;  /* 0x0000000003197223 */ /* 0x000fc60000000024 */
[----:B------:R-:W0:Y:S01]  /*6830*/  LDS R36, [R34+0x4] ;  /* 0x0000040022247984 */ /* 0x000e220000000800 */
[----:B--2---:R-:W-:-:S03]  /*6840*/  FFMA R25, R2, R24, R25 ;  /* 0x0000001802197223 */ /* 0x004fc60000000019 */
[----:B------:R-:W2:Y:S01]  /*6850*/  LDS R24, [R34+0x8] ;  /* 0x0000080022187984 */ /* 0x000ea20000000800 */
[----:B---3--:R-:W-:-:S03]  /*6860*/  FFMA R28, R14, R28, R25 ;  /* 0x0000001c0e1c7223 */ /* 0x008fc60000000019 */
[----:B------:R-:W3:Y:S01]  /*6870*/  LDS R25, [R34+0xc] ;  /* 0x00000c0022197984 */ /* 0x000ee20000000800 */
[----:B------:R-:W-:-:S03]  /*6880*/  FFMA R29, R15, R29, R28 ;  /* 0x0000001d0f1d7223 */ /* 0x000fc6000000001c */
[----:B------:R-:W3:Y:S04]  /*6890*/  LDS R28, [R34+0x10] ;  /* 0x00001000221c7984 */ /* 0x000ee80000000800 */
[----:B------:R-:W3:Y:S01]  /*68a0*/  LDS R26, [R34+0x14] ;  /* 0x00001400221a7984 */ /* 0x000ee20000000800 */
[----:B-1----:R-:W-:-:S03]  /*68b0*/  FFMA R30, R16, R30, R29 ;  /* 0x0000001e101e7223 */ /* 0x002fc6000000001d */
[----:B------:R-:W1:Y:S01]  /*68c0*/  LDS R29, [R34+0x18] ;  /* 0x00001800221d7984 */ /* 0x000e620000000800 */
[----:B------:R-:W-:-:S03]  /*68d0*/  FFMA R31, R17, R31, R30 ;  /* 0x0000001f111f7223 */ /* 0x000fc6000000001e */
[----:B------:R-:W1:Y:S01]  /*68e0*/  LDS R30, [R34+0x1c] ;  /* 0x00001c00221e7984 */ /* 0x000e620000000800 */
[----:B------:R-:W-:-:S03]  /*68f0*/  FFMA R32, R18, R32, R31 ;  /* 0x0000002012207223 */ /* 0x000fc6000000001f */
[----:B------:R-:W1:Y:S01]  /*6900*/  LDS R31, [R34+0x20] ;  /* 0x00002000221f7984 */ /* 0x000e620000000800 */
[----:B----4-:R-:W-:-:S04]  /*6910*/  FFMA R33, R19, R33, R32 ;  /* 0x0000002113217223 */ /* 0x010fc80000000020 */
[----:B-----5:R-:W-:-:S04]  /*6920*/  FFMA R0, R20, R27, R33 ;  /* 0x0000001b14007223 */ /* 0x020fc80000000021 */
[----:B0-----:R-:W-:-:S04]  /*6930*/  FFMA R35, R3, R35, R0 ;  /* 0x0000002303237223 */ /* 0x001fc80000000000 */
[----:B------:R-:W-:-:S04]  /*6940*/  FFMA R35, R2, R36, R35 ;  /* 0x0000002402237223 */ /* 0x000fc80000000023 */
[----:B--2---:R-:W-:-:S04]  /*6950*/  FFMA R24, R14, R24, R35 ;  /* 0x000000180e187223 */ /* 0x004fc80000000023 */
[----:B---3--:R-:W-:-:S04]  /*6960*/  FFMA R25, R15, R25, R24 ;  /* 0x000000190f197223 */ /* 0x008fc80000000018 */
[----:B------:R-:W-:-:S04]  /*6970*/  FFMA R28, R16, R28, R25 ;  /* 0x0000001c101c7223 */ /* 0x000fc80000000019 */
[----:B------:R-:W-:-:S04]  /*6980*/  FFMA R25, R17, R26, R28 ;  /* 0x0000001a11197223 */ /* 0x000fc8000000001c */
[----:B-1----:R-:W-:-:S04]  /*6990*/  FFMA R0, R18, R29, R25 ;  /* 0x0000001d12007223 */ /* 0x002fc80000000019 */
[----:B------:R-:W-:-:S04]  /*69a0*/  FFMA R25, R19, R30, R0 ;  /* 0x0000001e13197223 */ /* 0x000fc80000000000 */
[----:B------:R-:W-:Y:S01]  /*69b0*/  FFMA R26, R20, R31, R25 ;  /* 0x0000001f141a7223 */ /* 0x000fe20000000019 */
[----:B------:R-:W-:Y:S06]  /*69c0*/  @P0 BRA `(.L_x_354) ;  /* 0xfffffff000c40947 */ /* 0x000fec000383ffff */
        /* <DEDUP_REMOVED lines=15> */
.L_x_356:
[----:B------:R-:W-:Y:S05]  /*6ac0*/  BSYNC.RECONVERGENT B3 ;  /* 0x0000000000037941 */ /* 0x000fea0003800200 */
.L_x_355:
[----:B------:R-:W-:Y:S01]  /*6ad0*/  IMAD.MOV.U32 R0, RZ, RZ, 0x3ee90570 ;  /* 0x3ee90570ff007424 */ /* 0x000fe200078e00ff */
[----:B------:R-:W0:Y:S01]  /*6ae0*/  FCHK P0, R21, 2.1972246170043945312 ;  /* 0x400c9f5415007902 */ /* 0x000e220000000000 */
[----:B------:R-:W-:Y:S01]  /*6af0*/  IMAD.MOV.U32 R3, RZ, RZ, 0x400c9f54 ;  /* 0x400c9f54ff037424 */ /* 0x000fe200078e00ff */
[----:B------:R-:W-:Y:S03]  /*6b00*/  BSSY.RECONVERGENT B3, `(.L_x_357) ;  /* 0x000000c000037945 */ /* 0x000fe60003800200 */
[----:B------:R-:W-:-:S04]  /*6b10*/  FFMA R3, R0, -R3, 1 ;  /* 0x3f80000000037423 */ /* 0x000fc80000000803 */
[----:B------:R-:W-:-:S04]  /*6b20*/  FFMA R0, R3, R0, 0.45511960983276367188 ;  /* 0x3ee9057003007423 */ /* 0x000fc80000000000 */
[----:B------:R-:W-:-:S04]  /*6b30*/  FFMA R2, R0, R21, RZ ;  /* 0x0000001500027223 */ /* 0x000fc800000000ff */
[----:B------:R-:W-:-:S04]  /*6b40*/  FFMA R3, R2, -2.1972246170043945312, R21 ;  /* 0xc00c9f5402037823 */ /* 0x000fc80000000015 */
[----:B------:R-:W-:Y:S01]  /*6b50*/  FFMA R0, R0, R3, R2 ;  /* 0x0000000300007223 */ /* 0x000fe20000000002 */
[----:B0-----:R-:W-:Y:S06]  /*6b60*/  @!P0 BRA `(.L_x_358) ;  /* 0x0000000000148947 */ /* 0x001fec0003800000 */
[----:B------:R-:W-:Y:S01]  /*6b70*/  IMAD.MOV.U32 R2, RZ, RZ, R21 ;  /* 0x000000ffff027224 */ /* 0x000fe200078e0015 */
[----:B------:R-:W-:Y:S01]  /*6b80*/  MOV R60, 0x6bb0 ;  /* 0x00006bb0003c7802 */ /* 0x000fe20000000f00 */
[----:B------:R-:W-:-:S07]  /*6b90*/  IMAD.MOV.U32 R3, RZ, RZ, 0x400c9f54 ;  /* 0x400c9f54ff037424 */ /* 0x000fce00078e00ff */
[----:B------:R-:W-:Y:S05]  /*6ba0*/  CALL.REL.NOINC `($__internal_3_$__cuda_sm3x_div_rn_noftz_f32_slowpath) ;  /* 0x0000007800d87944 */ /* 0x000fea0003c00000 */
[----:B------:R-:W-:-:S07]  /*6bb0*/  IMAD.MOV.U32 R0, RZ, RZ, R61 ;  /* 0x000000ffff007224 */ /* 0x000fce00078e003d */
.L_x_358:
[----:B------:R-:W-:Y:S05]  /*6bc0*/  BSYNC.RECONVERGENT B3 ;  /* 0x0000000000037941 */ /* 0x000fea0003800200 */
.L_x_357:
[----:B------:R-:W-:Y:S01]  /*6bd0*/  FMUL R13, R13, R21 ;  /* 0x000000150d0d7220 */ /* 0x000fe20000400000 */
[C---:B------:R-:W-:Y:S01]  /*6be0*/  ISETP.GE.U32.AND P0, PT, R11.reuse, 0x31, PT ;  /* 0x000000310b00780c */ /* 0x040fe20003f06070 */
[----:B------:R-:W-:Y:S02]  /*6bf0*/  VIADD R11, R11, 0x20 ;  /* 0x000000200b0b7836 */ /* 0x000fe40000000000 */
[----:B------:R-:W-:-:S04]  /*6c00*/  FMUL R13, R13, 0.40000000596046447754 ;  /* 0x3ecccccd0d0d7820 */ /* 0x000fc80000400000 */
[----:B------:R-:W-:-:S04]  /*6c10*/  FFMA R13, R0, 0.30000001192092895508, R13 ;  /* 0x3e99999a000d7823 */ /* 0x000fc8000000000d */
[----:B------:R-:W-:-:S04]  /*6c20*/  FFMA R13, R14, 0.30000001192092895508, R13 ;  /* 0x3e99999a0e0d7823 */ /* 0x000fc8000000000d */
[----:B------:R-:W-:Y:S01]  /*6c30*/  FADD R12, R13, R12 ;  /* 0x0000000c0d0c7221 */ /* 0x000fe20000000000 */
[----:B------:R-:W-:Y:S06]  /*6c40*/  @!P0 BRA `(.L_x_359) ;  /* 0xffffffe000288947 */ /* 0x000fec000383ffff */
[----:B------:R-:W-:Y:S05]  /*6c50*/  BSYNC.RECONVERGENT B2 ;  /* 0x0000000000027941 */ /* 0x000fea0003800200 */
.L_x_335:
[----:B------:R-:W-:-:S13]  /*6c60*/  ISETP.GE.U32.AND P0, PT, R10, 0x2, PT ;  /* 0x000000020a00780c */ /* 0x000fda0003f06070 */
[----:B------:R-:W-:Y:S05]  /*6c70*/  @!P0 BRA `(.L_x_360) ;  /* 0x00000004000c8947 */ /* 0x000fea0003800000 */
[----:B------:R-:W-:-:S13]  /*6c80*/  ISETP.NE.AND P1, PT, R9, -0x1, PT ;  /* 0xffffffff0900780c */ /* 0x000fda0003f25270 */
.L_x_365:
[----:B------:R-:W-:Y:S01]  /*6c90*/  SHF.R.U32.HI R19, RZ, 0x1, R10 ;  /* 0x00000001ff137819 */ /* 0x000fe2000001160a */
[----:B------:R-:W-:Y:S06]  /*6ca0*/  @P1 BRA `(.L_x_361) ;  /* 0x0000000000081947 */ /* 0x000fec0003800000 */
[----:B------:R0:W1:Y:S01]  /*6cb0*/  SHFL.DOWN PT, R3, R12, R19, 0x1f ;  /* 0x08001f130c037589 */ /* 0x00006200000e0000 */
[----:B------:R-:W-:Y:S05]  /*6cc0*/  BRA `(.L_x_362) ;  /* 0x0000000000e87947 */ /* 0x000fea0003800000 */
.L_x_361:
        /* <DEDUP_REMOVED lines=14> */
.L_x_363:
[----:B------:R-:W-:-:S05]  /*6db0*/  IMAD.MOV.U32 R0, RZ, RZ, 0x1 ;  /* 0x00000001ff007424 */ /* 0x000fca00078e00ff */
[----:B------:R-:W-:Y:S01]  /*6dc0*/  SHF.L.U32 R13, R0, R11, RZ ;  /* 0x0000000b000d7219 */ /* 0x000fe200000006ff */
[----:B------:R-:W-:-:S03]  /*6dd0*/  IMAD.MOV.U32 R0, RZ, RZ, 0x1 ;  /* 0x00000001ff007424 */ /* 0x000fc600078e00ff */
[----:B------:R-:W-:-:S07]  /*6de0*/  LOP3.LUT R2, R2, R13, RZ, 0xc0, !PT ;  /* 0x0000000d02027212 */ /* 0x000fce00078ec0ff */
.L_x_364:
        /* <DEDUP_REMOVED lines=39> */
[----:B------:R2:W3:Y:S04]  /*7060*/  SHFL.IDX PT, R3, R12, R0, 0x1f ;  /* 0x00001f000c037589 */ /* 0x0004e800000e0000 */
.L_x_362:
[----:B------:R-:W-:Y:S01]  /*7070*/  ISETP.GT.U32.AND P0, PT, R10, 0x3, PT ;  /* 0x000000030a00780c */ /* 0x000fe20003f04070 */
[----:B0123--:R-:W-:Y:S01]  /*7080*/  FADD R12, R3, R12 ;  /* 0x0000000c030c7221 */ /* 0x00ffe20000000000 */
[----:B------:R-:W-:-:S11]  /*7090*/  IMAD.MOV.U32 R10, RZ, RZ, R19 ;  /* 0x000000ffff0a7224 */ /* 0x000fd600078e0013 */
[----:B------:R-:W-:Y:S05]  /*70a0*/  @P0 BRA `(.L_x_365) ;  /* 0xfffffff800f80947 */ /* 0x000fea000383ffff */
.L_x_360:
[----:B------:R-:W0:Y:S08]  /*70b0*/  BREV R0, R9 ;  /* 0x0000000900007301 */ /* 0x000e300000000000 */
[----:B0-----:R-:W0:Y:S02]  /*70c0*/  FLO.U32.SH R0, R0 ;  /* 0x0000000000007300 */ /* 0x001e2400000e0400 */
[----:B0-----:R-:W0:Y:S02]  /*70d0*/  SHFL.IDX PT, R12, R12, R0, 0x1f ;  /* 0x00001f000c0c7589 */ /* 0x001e2400000e0000 */
[----:B0-----:R-:W-:-:S05]  /*70e0*/  FADD R2, R7, -R12 ;  /* 0x8000000c07027221 */ /* 0x001fca0000000000 */
[----:B------:R-:W-:-:S13]  /*70f0*/  FSETP.GEU.AND P0, PT, |R2|, 9.9999999747524270788e-07, PT ;  /* 0x358637bd0200780b */ /* 0x000fda0003f0e200 */
[----:B------:R-:W-:Y:S05]  /*7100*/  @!P0 BRA `(.L_x_366) ;  /* 0x0000000000108947 */ /* 0x000fea0003800000 */
[----:B------:R-:W-:-:S07]  /*7110*/  IMAD.MOV.U32 R7, RZ, RZ, R12 ;  /* 0x000000ffff077224 */ /* 0x000fce00078e000c */
.L_x_334:
[----:B------:R-:W-:-:S04]  /*7120*/  UIADD3 UR4, UPT, UPT, UR4, 0x1, URZ ;  /* 0x0000000104047890 */ /* 0x000fc8000fffe0ff */
[----:B------:R-:W-:-:S09]  /*7130*/  UISETP.NE.AND UP0, UPT, UR4, 0x1f4, UPT ;  /* 0x000001f40400788c */ /* 0x000fd2000bf05270 */
[----:B------:R-:W-:Y:S05]  /*7140*/  BRA.U UP0, `(.L_x_367) ;  /* 0xffffffb900d47547 */ /* 0x000fea000b83ffff */
.L_x_366:
[----:B0-----:R-:W0:Y:S01]  /*7150*/  S2R R3, SR_CgaCtaId ;  /* 0x0000000000037919 */ /* 0x001e220000008800 */
[----:B------:R-:W-:Y:S01]  /*7160*/  MOV R0, 0x400 ;  /* 0x0000040000007802 */ /* 0x000fe20000000f00 */
[----:B------:R-:W-:Y:S04]  /*7170*/  BSSY.RECONVERGENT B0, `(.L_x_368) ;  /* 0x000003f000007945 */ /* 0x000fe80003800200 */
[----:B------:R-:W-:Y:S02]  /*7180*/  VIADD R2, R0, 0xa4 ;  /* 0x000000a400027836 */ /* 0x000fe40000000000 */
[----:B------:R-:W-:-:S03]  /*7190*/  IMAD.MOV.U32 R0, RZ, RZ, R37 ;  /* 0x000000ffff007224 */ /* 0x000fc600078e0025 */
[----:B0-----:R-:W-:-:S07]  /*71a0*/  LEA R7, R3, R2, 0x18 ;  /* 0x0000000203077211 */ /* 0x001fce00078ec0ff */
.L_x_371:
[----:B0-----:R-:W-:Y:S01]  /*71b0*/  LEA R5, R0, UR10, 0x1 ;  /* 0x0000000a00057c11 */ /* 0x001fe2000f8e08ff */
[----:B------:R-:W-:Y:S04]  /*71c0*/  BSSY.RECONVERGENT B1, `(.L_x_369) ;  /* 0x0000036000017945 */ /* 0x000fe80003800200 */
[----:B------:R-:W0:Y:S02]  /*71d0*/  LDS.U16 R2, [R5] ;  /* 0x0000000005027984 */ /* 0x000e240000000400 */
[----:B0-----:R-:W-:-:S05]  /*71e0*/  VIADD R3, R2, 0xffffffff ;  /* 0xffffffff02037836 */ /* 0x001fca0000000000 */
[----:B------:R-:W-:Y:S02]  /*71f0*/  LOP3.LUT R2, R2, 0xffff, R3, 0x48, !PT ;  /* 0x0000ffff02027812 */ /* 0x000fe400078e4803 */
[----:B------:R-:W-:-:S04]  /*7200*/  LOP3.LUT R3, R3, 0xffff, RZ, 0xc0, !PT ;  /* 0x0000ffff03037812 */ /* 0x000fc800078ec0ff */
[----:B------:R-:W-:-:S13]  /*7210*/  ISETP.GT.U32.AND P0, PT, R2, R3, PT ;  /* 0x000000030200720c */ /* 0x000fda0003f04070 */
[----:B------:R-:W-:Y:S05]  /*7220*/  @P0 BRA `(.L_x_370) ;  /* 0x0000000000bc0947 */ /* 0x000fea0003800000 */
[----:B------:R-:W-:-:S05]  /*7230*/  IMAD R2, R0, 0x24, R7 ;  /* 0x0000002400027824 */ /* 0x000fca00078e0207 */
[----:B------:R-:W0:Y:S04]  /*7240*/  LDS R3, [R2] ;  /* 0x0000000002037984 */ /* 0x000e280000000800 */
[----:B------:R-:W1:Y:S04]  /*7250*/  LDS R6, [R2+0x4] ;  /* 0x0000040002067984 */ /* 0x000e680000000800 */
[----:B------:R-:W2:Y:S04]  /*7260*/  LDS R8, [R2+0x8] ;  /* 0x0000080002087984 */ /* 0x000ea80000000800 */
[----:B------:R-:W3:Y:S04]  /*7270*/  LDS R10, [R2+0xc] ;  /* 0x00000c00020a7984 */ /* 0x000ee80000000800 */
[----:B------:R-:W4:Y:S04]  /*7280*/  LDS R12, [R2+0x10] ;  /* 0x00001000020c7984 */ /* 0x000f280000000800 */
[----:B------:R-:W5:Y:S04]  /*7290*/  LDS R14, [R2+0x14] ;  /* 0x00001400020e7984 */ /* 0x000f680000000800 */
[----:B------:R-:W5:Y:S01]  /*72a0*/  LDS R16, [R2+0x18] ;  /* 0x0000180002107984 */ /* 0x000f620000000800 */
[----:B0-----:R-:W-:-:S04]  /*72b0*/  FMNMX R3, R3, -1, !PT ;  /* 0xbf80000003037809 */ /* 0x001fc80007800000 */
[----:B-1----:R-:W-:-:S04]  /*72c0*/  FSETP.GT.AND P0, PT, R6, R3, PT ;  /* 0x000000030600720b */ /* 0x002fc80003f04000 */
[----:B------:R-:W-:Y:S02]  /*72d0*/  FSEL R3, R6, R3, P0 ;  /* 0x0000000306037208 */ /* 0x000fe40000000000 */
[----:B------:R-:W-:Y:S01]  /*72e0*/  P2R R9, PR, RZ, 0x1 ;  /* 0x00000001ff097803 */ /* 0x000fe20000000000 */
[----:B------:R-:W0:Y:S01]  /*72f0*/  LDS R6, [R2+0x1c] ;  /* 0x00001c0002067984 */ /* 0x000e220000000800 */
[----:B--2---:R-:W-:-:S04]  /*7300*/  FSETP.GT.AND P0, PT, R8, R3, PT ;  /* 0x000000030800720b */ /* 0x004fc80003f04000 */
[----:B------:R-:W-:Y:S02]  /*7310*/  FSEL R3, R8, R3, P0 ;  /* 0x0000000308037208 */ /* 0x000fe40000000000 */
[----:B------:R-:W-:Y:S01]  /*7320*/  P2R R11, PR, RZ, 0x1 ;  /* 0x00000001ff0b7803 */ /* 0x000fe20000000000 */
[----:B------:R-:W1:Y:S01]  /*7330*/  LDS R8, [R2+0x20] ;  /* 0x0000200002087984 */ /* 0x000e620000000800 */
[----:B---3--:R-:W-:-:S04]  /*7340*/  FSETP.GT.AND P0, PT, R10, R3, PT ;  /* 0x000000030a00720b */ /* 0x008fc80003f04000 */
[----:B------:R-:W-:-:S04]  /*7350*/  FSEL R3, R10, R3, P0 ;  /* 0x000000030a037208 */ /* 0x000fc80000000000 */
[----:B----4-:R-:W-:-:S04]  /*7360*/  FSETP.GT.AND P1, PT, R12, R3, PT ;  /* 0x000000030c00720b */ /* 0x010fc80003f24000 */
[----:B------:R-:W-:-:S04]  /*7370*/  FSEL R3, R12, R3, P1 ;  /* 0x000000030c037208 */ /* 0x000fc80000800000 */
[----:B-----5:R-:W-:-:S04]  /*7380*/  FSETP.GT.AND P2, PT, R14, R3, PT ;  /* 0x000000030e00720b */ /* 0x020fc80003f44000 */
[----:B------:R-:W-:-:S04]  /*7390*/  FSEL R3, R14, R3, P2 ;  /* 0x000000030e037208 */ /* 0x000fc80001000000 */
[----:B------:R-:W-:-:S04]  /*73a0*/  FSETP.GT.AND P3, PT, R16, R3, PT ;  /* 0x000000031000720b */ /* 0x000fc80003f64000 */
[----:B------:R-:W-:-:S04]  /*73b0*/  FSEL R3, R16, R3, P3 ;  /* 0x0000000310037208 */ /* 0x000fc80001800000 */
[----:B0-----:R-:W-:-:S04]  /*73c0*/  FSETP.GT.AND P4, PT, R6, R3, PT ;  /* 0x000000030600720b */ /* 0x001fc80003f84000 */
[----:B------:R-:W-:-:S04]  /*73d0*/  FSEL R3, R6, R3, P4 ;  /* 0x0000000306037208 */ /* 0x000fc80002000000 */
[----:B-1----:R-:W-:-:S04]  /*73e0*/  FSETP.GT.AND P5, PT, R8, R3, PT ;  /* 0x000000030800720b */ /* 0x002fc80003fa4000 */
[----:B------:R-:W-:-:S04]  /*73f0*/  FSEL R2, R8, R3, P5 ;  /* 0x0000000308027208 */ /* 0x000fc80002800000 */
[----:B------:R-:W-:-:S13]  /*7400*/  FSETP.GT.AND P6, PT, R2, 0.80000001192092895508, PT ;  /* 0x3f4ccccd0200780b */ /* 0x000fda0003fc4000 */
[----:B------:R-:W-:Y:S05]  /*7410*/  @!P6 BRA `(.L_x_370) ;  /* 0x000000000040e947 */ /* 0x000fea0003800000 */
[----:B------:R-:W-:Y:S01]  /*7420*/  ISETP.NE.AND P6, PT, R9, RZ, PT ;  /* 0x000000ff0900720c */ /* 0x000fe20003fc5270 */
[----:B------:R-:W-:-:S03]  /*7430*/  IMAD.MOV.U32 R3, RZ, RZ, 0x1 ;  /* 0x00000001ff037424 */ /* 0x000fc600078e00ff */
[----:B------:R-:W-:-:S04]  /*7440*/  SEL R2, RZ, 0x1, !P6 ;  /* 0x00000001ff027807 */ /* 0x000fc80007000000 */
[----:B------:R-:W-:-:S04]  /*7450*/  ISETP.GT.U32.AND P6, PT, R2, 0xffff, PT ;  /* 0x0000ffff0200780c */ /* 0x000fc80003fc4070 */
[----:B------:R-:W-:Y:S02]  /*7460*/  SEL R2, R2, 0xffff, !P6 ;  /* 0x0000ffff02027807 */ /* 0x000fe40007000000 */
[----:B------:R-:W-:Y:S02]  /*7470*/  ISETP.NE.AND P6, PT, R11, RZ, PT ;  /* 0x000000ff0b00720c */ /* 0x000fe40003fc5270 */
[----:B------:R-:W-:-:S04]  /*7480*/  LOP3.LUT R2, R2, 0xffff, RZ, 0xc0, !PT ;  /* 0x0000ffff02027812 */ /* 0x000fc800078ec0ff */
[----:B------:R-:W-:-:S04]  /*7490*/  SHF.L.U32 R2, R3, R2, RZ ;  /* 0x0000000203027219 */ /* 0x000fc800000006ff */
[----:B------:R-:W-:-:S04]  /*74a0*/  SEL R2, R2, 0x4, !P6 ;  /* 0x0000000402027807 */ /* 0x000fc80007000000 */
[----:B------:R-:W-:-:S04]  /*74b0*/  SEL R2, R2, 0x8, !P0 ;  /* 0x0000000802027807 */ /* 0x000fc80004000000 */
[----:B------:R-:W-:-:S04]  /*74c0*/  SEL R2, R2, 0x10, !P1 ;  /* 0x0000001002027807 */ /* 0x000fc80004800000 */
[----:B------:R-:W-:-:S04]  /*74d0*/  SEL R2, R2, 0x20, !P2 ;  /* 0x0000002002027807 */ /* 0x000fc80005000000 */
[----:B------:R-:W-:-:S04]  /*74e0*/  SEL R2, R2, 0x40, !P3 ;  /* 0x0000004002027807 */ /* 0x000fc80005800000 */
[----:B------:R-:W-:-:S04]  /*74f0*/  SEL R2, R2, 0x80, !P4 ;  /* 0x0000008002027807 */ /* 0x000fc80006000000 */
[----:B------:R-:W-:-:S05]  /*7500*/  SEL R2, R2, 0x100, !P5 ;  /* 0x0000010002027807 */ /* 0x000fca0006800000 */
[----:B------:R0:W-:Y:S02]  /*7510*/  STS.U16 [R5], R2 ;  /* 0x0000000205007388 */ /* 0x0001e40000000400 */
.L_x_370:
[----:B------:R-:W-:Y:S05]  /*7520*/  BSYNC.RECONVERGENT B1 ;  /* 0x0000000000017941 */ /* 0x000fea0003800200 */
.L_x_369:
[C---:B------:R-:W-:Y:S01]  /*7530*/  ISETP.GE.U32.AND P0, PT, R0.reuse, 0x31, PT ;  /* 0x000000310000780c */ /* 0x040fe20003f06070 */
[----:B------:R-:W-:-:S12]  /*7540*/  VIADD R0, R0, 0x20 ;  /* 0x0000002000007836 */ /* 0x000fd80000000000 */
[----:B------:R-:W-:Y:S05]  /*7550*/  @!P0 BRA `(.L_x_371) ;  /* 0xfffffffc00148947 */ /* 0x000fea000383ffff */
[----:B------:R-:W-:Y:S05]  /*7560*/  BSYNC.RECONVERGENT B0 ;  /* 0x0000000000007941 */ /* 0x000fea0003800200 */
.L_x_368:
[----:B------:R-:W-:Y:S01]  /*7570*/  VOTE.ANY R45, PT, PT ;  /* 0x00000000002d7806 */ /* 0x000fe200038e0100 */
[----:B------:R-:W-:Y:S01]  /*7580*/  UMOV UR4, 0x1bd8 ;  /* 0x00001bd800047882 */ /* 0x000fe20000000000 */
[----:B------:R-:W1:Y:S01]  /*7590*/  S2UR UR5, SR_CgaCtaId ;  /* 0x00000000000579c3 */ /* 0x000e620000008800 */
[----:B------:R-:W-:Y:S01]  /*75a0*/  IMAD.MOV.U32 R57, RZ, RZ, 0x1 ;  /* 0x00000001ff397424 */ /* 0x000fe200078e00ff */
[----:B------:R-:W-:Y:S01]  /*75b0*/  LOP3.LUT R4, R45, R4, RZ, 0xc0, !PT ;  /* 0x000000042d047212 */ /* 0x000fe200078ec0ff */
[----:B------:R-:W-:-:S03]  /*75c0*/  NOP ;  /* 0x0000000000007918 */ /* 0x000fc60000000000 */
[----:B------:R-:W2:Y:S01]  /*75d0*/  POPC R25, R4 ;  /* 0x0000000400197309 */ /* 0x000ea20000000000 */
[----:B------:R-:W-:Y:S02]  /*75e0*/  LOP3.LUT R58, R45, 0x1, RZ, 0xc0, !PT ;  /* 0x000000012d3a7812 */ /* 0x000fe400078ec0ff */
[C---:B--2---:R-:W-:Y:S01]  /*75f0*/  ISETP.GT.U32.AND P0, PT, R25.reuse, 0x8, PT ;  /* 0x000000081900780c */ /* 0x044fe20003f04070 */
[C---:B0-----:R-:W-:Y:S01]  /*7600*/  VIADD R2, R25.reuse, 0xffffffee ;  /* 0xffffffee19027836 */ /* 0x041fe20000000000 */
[C---:B------:R-:W-:Y:S01]  /*7610*/  PRMT R5, R25.reuse, 0x9910, RZ ;  /* 0x0000991019057816 */ /* 0x040fe200000000ff */
[C---:B------:R-:W-:Y:S01]  /*7620*/  VIADD R24, R25.reuse, 0xfffffff7 ;  /* 0xfffffff719187836 */ /* 0x040fe20000000000 */
[----:B------:R-:W-:Y:S01]  /*7630*/  P2R R3, PR, RZ, 0x1 ;  /* 0x00000001ff037803 */ /* 0x000fe20000000000 */
[----:B------:R-:W-:Y:S01]  /*7640*/  VIADD R22, R25, 0x9 ;  /* 0x0000000919167836 */ /* 0x000fe20000000000 */
[----:B------:R-:W-:Y:S01]  /*7650*/  LOP3.LUT R3, R2, 0xff, RZ, 0xc0, !PT ;  /* 0x000000ff02037812 */ /* 0x000fe200078ec0ff */
[----:B------:R-:W-:Y:S01]  /*7660*/  IMAD R4, R5, 0x56, RZ ;  /* 0x0000005605047824 */ /* 0x000fe200078e02ff */
[----:B------:R-:W-:Y:S01]  /*7670*/  SEL R46, R24, R25, P0 ;  /* 0x00000019182e7207 */ /* 0x000fe20000000000 */
[----:B------:R-:W-:-:S02]  /*7680*/  VIADD R23, R25, 0x12 ;  /* 0x0000001219177836 */ /* 0x000fc40000000000 */
[----:B------:R-:W-:Y:S01]  /*7690*/  IMAD R3, R3, 0xab, RZ ;  /* 0x000000ab03037824 */ /* 0x000fe200078e02ff */
[----:B------:R-:W-:Y:S01]  /*76a0*/  LOP3.LUT R12, R4, 0xffff, RZ, 0xc0, !PT ;  /* 0x0000ffff040c7812 */ /* 0x000fe200078ec0ff */
[----:B------:R-:W-:Y:S02]  /*76b0*/  IMAD R5, R46, 0x9, RZ ;  /* 0x000000092e057824 */ /* 0x000fe400078e02ff */
[----:B------:R-:W-:Y:S01]  /*76c0*/  VIADD R20, R25, 0x1b ;  /* 0x0000001b19147836 */ /* 0x000fe20000000000 */
[----:B------:R-:W-:Y:S01]  /*76d0*/  SHF.R.U32.HI R3, RZ, 0x9, R3 ;  /* 0x00000009ff037819 */ /* 0x000fe20000011603 */
[C---:B------:R-:W-:Y:S01]  /*76e0*/  VIADD R4, R5.reuse, 0x1 ;  /* 0x0000000105047836 */ /* 0x040fe20000000000 */
[----:B------:R-:W-:Y:S01]  /*76f0*/  SEL R61, R24, R5, P0 ;  /* 0x00000005183d7207 */ /* 0x000fe20000000000 */
[----:B------:R-:W-:Y:S01]  /*7700*/  VIADD R7, R5, 0x2 ;  /* 0x0000000205077836 */ /* 0x000fe20000000000 */
[----:B------:R-:W-:Y:S01]  /*7710*/  PRMT R14, R3, 0x9910, RZ ;  /* 0x00009910030e7816 */ /* 0x000fe200000000ff */
[C---:B------:R-:W-:Y:S01]  /*7720*/  VIADD R21, R25.reuse, 0x24 ;  /* 0x0000002419157836 */ /* 0x040fe20000000000 */
[----:B------:R-:W-:Y:S01]  /*7730*/  SHF.R.U32.HI R3, RZ, 0x8, R12 ;  /* 0x00000008ff037819 */ /* 0x000fe2000001160c */
[C---:B------:R-:W-:Y:S01]  /*7740*/  VIADD R18, R25.reuse, 0x2d ;  /* 0x0000002d19127836 */ /* 0x040fe20000000000 */
[----:B------:R-:W-:Y:S01]  /*7750*/  SEL R62, R25, R4, P0 ;  /* 0x00000004193e7207 */ /* 0x000fe20000000000 */
[----:B------:R-:W-:Y:S01]  /*7760*/  IMAD.MOV.U32 R4, RZ, RZ, R14 ;  /* 0x000000ffff047224 */ /* 0x000fe200078e000e */
[----:B------:R-:W-:Y:S01]  /*7770*/  PRMT R15, R3, 0x9910, RZ ;  /* 0x00009910030f7816 */ /* 0x000fe200000000ff */
[----:B------:R-:W-:Y:S01]  /*7780*/  VIADD R19, R25, 0x36 ;  /* 0x0000003619137836 */ /* 0x000fe20000000000 */
[----:B------:R-:W-:Y:S01]  /*7790*/  SEL R7, R22, R7, P0 ;  /* 0x0000000716077207 */ /* 0x000fe20000000000 */
[----:B------:R-:W-:-:S02]  /*77a0*/  IMAD R3, R4, 0x3, RZ ;  /* 0x0000000304037824 */ /* 0x000fc400078e02ff */
[----:B------:R-:W-:Y:S02]  /*77b0*/  IMAD.MOV.U32 R4, RZ, RZ, R15 ;  /* 0x000000ffff047224 */ /* 0x000fe400078e000f */
[C---:B------:R-:W-:Y:S02]  /*77c0*/  VIADD R6, R5.reuse, 0x3 ;  /* 0x0000000305067836 */ /* 0x040fe40000000000 */
[----:B------:R-:W-:Y:S02]  /*77d0*/  IMAD R4, R4, 0x3, RZ ;  /* 0x0000000304047824 */ /* 0x000fe400078e02ff */
[----:B------:R-:W-:Y:S01]  /*77e0*/  VIADD R9, R5, 0x4 ;  /* 0x0000000405097836 */ /* 0x000fe20000000000 */
[----:B------:R-:W-:Y:S01]  /*77f0*/  SEL R64, R23, R6, P0 ;  /* 0x0000000617407207 */ /* 0x000fe20000000000 */
[C---:B------:R-:W-:Y:S01]  /*7800*/  VIADD R8, R5.reuse, 0x5 ;  /* 0x0000000505087836 */ /* 0x040fe20000000000 */
[----:B------:R-:W-:Y:S01]  /*7810*/  LEA R6, R62, UR4, 0x2 ;  /* 0x000000043e067c11 */ /* 0x000fe2000f8e10ff */
[C---:B------:R-:W-:Y:S01]  /*7820*/  VIADD R11, R5.reuse, 0x6 ;  /* 0x00000006050b7836 */ /* 0x040fe20000000000 */
[----:B------:R-:W-:Y:S01]  /*7830*/  SEL R65, R20, R9, P0 ;  /* 0x0000000914417207 */ /* 0x000fe20000000000 */
[----:B------:R-:W-:Y:S01]  /*7840*/  VIADD R10, R5, 0x7 ;  /* 0x00000007050a7836 */ /* 0x000fe20000000000 */
[----:B------:R-:W-:Y:S01]  /*7850*/  SEL R66, R21, R8, P0 ;  /* 0x0000000815427207 */ /* 0x000fe20000000000 */
[----:B------:R-:W-:Y:S01]  /*7860*/  VIADD R0, R25, 0x3f ;  /* 0x0000003f19007836 */ /* 0x000fe20000000000 */
[----:B------:R-:W-:Y:S01]  /*7870*/  SEL R67, R18, R11, P0 ;  /* 0x0000000b12437207 */ /* 0x000fe20000000000 */
[----:B------:R-:W-:Y:S01]  /*7880*/  VIADD R13, R5, 0x8 ;  /* 0x00000008050d7836 */ /* 0x000fe20000000000 */
[----:B------:R-:W-:Y:S01]  /*7890*/  SEL R68, R19, R10, P0 ;  /* 0x0000000a13447207 */ /* 0x000fe20000000000 */
[----:B------:R-:W-:Y:S01]  /*78a0*/  IMAD.MOV R4, RZ, RZ, -R4 ;  /* 0x000000ffff047224 */ /* 0x000fe200078e0a04 */
[----:B------:R-:W-:Y:S01]  /*78b0*/  LEA R8, R7, UR4, 0x2 ;  /* 0x0000000407087c11 */ /* 0x000fe2000f8e10ff */
[----:B------:R-:W-:Y:S01]  /*78c0*/  IMAD.MOV R3, RZ, RZ, -R3 ;  /* 0x000000ffff037224 */ /* 0x000fe200078e0a03 */
[----:B------:R-:W-:Y:S01]  /*78d0*/  SEL R69, R0, R13, P0 ;  /* 0x0000000d00457207 */ /* 0x000fe20000000000 */
[----:B------:R-:W0:Y:S01]  /*78e0*/  LDC R6, c[0x3][R6] ;  /* 0x00c0000006067b82 */ /* 0x000e220000000800 */
[----:B------:R-:W-:Y:S01]  /*78f0*/  PRMT R4, R4, 0x7710, RZ ;  /* 0x0000771004047816 */ /* 0x000fe200000000ff */
[----:B------:R-:W-:Y:S01]  /*7900*/  IMAD R16, R25, 0x9, RZ ;  /* 0x0000000919107824 */ /* 0x000fe200078e02ff */
[----:B------:R-:W-:-:S02]  /*7910*/  LEA R9, R64, UR4, 0x2 ;  /* 0x0000000440097c11 */ /* 0x000fc4000f8e10ff */
[----:B------:R-:W-:Y:S01]  /*7920*/  LEA R10, R65, UR4, 0x2 ;  /* 0x00000004410a7c11 */ /* 0x000fe2000f8e10ff */
[----:B------:R-:W-:Y:S01]  /*7930*/  IMAD.IADD R47, R25, 0x1, R4 ;  /* 0x00000001192f7824 */ /* 0x000fe200078e0204 */
[----:B------:R-:W-:Y:S01]  /*7940*/  LEA R11, R66, UR4, 0x2 ;  /* 0x00000004420b7c11 */ /* 0x000fe2000f8e10ff */
[----:B------:R-:W2:Y:S01]  /*7950*/  LDC R8, c[0x3][R8] ;  /* 0x00c0000008087b82 */ /* 0x000ea20000000800 */
[----:B------:R-:W-:Y:S01]  /*7960*/  LEA R12, R67, UR4, 0x2 ;  /* 0x00000004430c7c11 */ /* 0x000fe2000f8e10ff */
[----:B------:R-:W-:Y:S01]  /*7970*/  IMAD.MOV.U32 R4, RZ, RZ, 0x28 ;  /* 0x00000028ff047424 */ /* 0x000fe200078e00ff */
[----:B------:R-:W-:Y:S01]  /*7980*/  LEA R13, R68, UR4, 0x2 ;  /* 0x00000004440d7c11 */ /* 0x000fe2000f8e10ff */
[C---:B------:R-:W-:Y:S01]  /*7990*/  VIADD R26, R16.reuse, 0x8 ;  /* 0x00000008101a7836 */ /* 0x040fe20000000000 */
[----:B------:R-:W-:Y:S01]  /*79a0*/  LEA R14, R69, UR4, 0x2 ;  /* 0x00000004450e7c11 */ /* 0x000fe2000f8e10ff */
[----:B------:R-:W-:Y:S01]  /*79b0*/  IMAD R59, R25, 0x50, R4 ;  /* 0x00000050193b7824 */ /* 0x000fe200078e0204 */
[----:B------:R-:W-:Y:S01]  /*79c0*/  LEA R5, R61, UR4, 0x2 ;  /* 0x000000043d057c11 */ /* 0x000fe2000f8e10ff */
[----:B------:R-:W3:Y:S01]  /*79d0*/  LDC R9, c[0x3][R9] ;  /* 0x00c0000009097b82 */ /* 0x000ee20000000800 */
[----:B------:R-:W-:Y:S01]  /*79e0*/  LOP3.LUT R48, R47, 0xff, RZ, 0xc0, !PT ;  /* 0x000000ff2f307812 */ /* 0x000fe200078ec0ff */
[----:B------:R-:W-:Y:S01]  /*79f0*/  UMOV UR4, 0x400 ;  /* 0x0000040000047882 */ /* 0x000fe20000000000 */
[----:B------:R-:W-:Y:S01]  /*7a00*/  PRMT R3, R3, 0x7710, RZ ;  /* 0x0000771003037816 */ /* 0x000fe200000000ff */
[----:B-1----:R-:W-:Y:S01]  /*7a10*/  ULEA UR4, UR5, UR4, 0x18 ;  /* 0x0000000405047291 */ /* 0x002fe2000f8ec0ff */
[----:B------:R-:W-:-:S02]  /*7a20*/  VIADD R17, R16, 0x1 ;  /* 0x0000000110117836 */ /* 0x000fc40000000000 */
[----:B------:R-:W-:Y:S01]  /*7a30*/  IMAD.IADD R48, R25, 0x1, -R48 ;  /* 0x0000000119307824 */ /* 0x000fe200078e0a30 */
[----:B------:R1:W4:Y:S01]  /*7a40*/  LDC R49, c[0x3][R5] ;  /* 0x00c0000005317b82 */ /* 0x0003220000000800 */
[----:B------:R-:W-:Y:S01]  /*7a50*/  IMAD.IADD R3, R2, 0x1, R3 ;  /* 0x0000000102037824 */ /* 0x000fe200078e0203 */
[----:B------:R-:W-:Y:S01]  /*7a60*/  LEA R63, R7, UR4, 0x1 ;  /* 0x00000004073f7c11 */ /* 0x000fe2000f8e08ff */
[C---:B------:R-:W-:Y:S01]  /*7a70*/  VIADD R74, R48.reuse, 0xffffffff ;  /* 0xffffffff304a7836 */ /* 0x040fe20000000000 */
[----:B------:R-:W-:Y:S01]  /*7a80*/  LEA R60, R25, UR4, 0x1 ;  /* 0x00000004193c7c11 */ /* 0x000fe2000f8e08ff */
[C---:B------:R-:W-:Y:S01]  /*7a90*/  VIADD R75, R48.reuse, 0xfffffffe ;  /* 0xfffffffe304b7836 */ /* 0x040fe20000000000 */
[----:B------:R-:W-:Y:S01]  /*7aa0*/  LEA R61, R61, UR4, 0x1 ;  /* 0x000000043d3d7c11 */ /* 0x000fe2000f8e08ff */
[C---:B------:R-:W-:Y:S01]  /*7ab0*/  VIADD R76, R48.reuse, 0xfffffffd ;  /* 0xfffffffd304c7836 */ /* 0x040fe20000000000 */
[----:B------:R-:W5:Y:S01]  /*7ac0*/  LDC R10, c[0x3][R10] ;  /* 0x00c000000a0a7b82 */ /* 0x000f620000000800 */
[----:B-1----:R-:W-:Y:S01]  /*7ad0*/  LOP3.LUT R5, R3, 0xff, RZ, 0xc0, !PT ;  /* 0x000000ff03057812 */ /* 0x002fe200078ec0ff */
[----:B------:R-:W-:Y:S01]  /*7ae0*/  VIADD R77, R48, 0xfffffffc ;  /* 0xfffffffc304d7836 */ /* 0x000fe20000000000 */
[----:B------:R-:W-:Y:S01]  /*7af0*/  ISETP.GE.U32.AND P1, PT, R74, 0x3, PT ;  /* 0x000000034a00780c */ /* 0x000fe20003f26070 */
[----:B------:R-:W-:Y:S01]  /*7b00*/  VIADD R78, R48, 0xfffffffb ;  /* 0xfffffffb304e7836 */ /* 0x000fe20000000000 */
[----:B------:R-:W-:Y:S01]  /*7b10*/  ISETP.GE.U32.AND P0, PT, R75, 0x3, PT ;  /* 0x000000034b00780c */ /* 0x000fe20003f06070 */
[----:B------:R-:W-:Y:S01]  /*7b20*/  IMAD.IADD R5, R2, 0x1, -R5 ;  /* 0x0000000102057824 */ /* 0x000fe200078e0a05 */
[----:B------:R-:W-:Y:S01]  /*7b30*/  LOP3.LUT R2, R3, 0xff, RZ, 0xc0, !PT ;  /* 0x000000ff03027812 */ /* 0x000fe200078ec0ff */
[----:B------:R-:W1:Y:S01]  /*7b40*/  LDC R11, c[0x3][R11] ;  /* 0x00c000000b0b7b82 */ /* 0x000e620000000800 */
[----:B------:R-:W-:Y:S01]  /*7b50*/  P2R R3, PR, RZ, 0x2 ;  /* 0x00000002ff037803 */ /* 0x000fe20000000000 */
[----:B------:R-:W-:Y:S01]  /*7b60*/  VIADD R93, R48, 0xfffffffa ;  /* 0xfffffffa305d7836 */ /* 0x000fe20000000000 */
[----:B------:R-:W-:Y:S01]  /*7b70*/  P2R R3, PR, RZ, 0x1 ;  /* 0x00000001ff037803 */ /* 0x000fe20000000000 */
[----:B------:R-:W-:Y:S01]  /*7b80*/  IMAD R2, R5, 0x3, R2 ;  /* 0x0000000305027824 */ /* 0x000fe200078e0202 */
[----:B------:R-:W-:Y:S01]  /*7b90*/  ISETP.GE.U32.AND P0, PT, R76, 0x3, PT ;  /* 0x000000034c00780c */ /* 0x000fe20003f06070 */
[----:B------:R-:W-:Y:S01]  /*7ba0*/  VIADD R15, R16, 0x3 ;  /* 0x00000003100f7836 */ /* 0x000fe20000000000 */
[----:B------:R-:W-:Y:S01]  /*7bb0*/  ISETP.GE.U32.AND P2, PT, R77, 0x3, PT ;  /* 0x000000034d00780c */ /* 0x000fe20003f46070 */
[----:B------:R-:W1:Y:S01]  /*7bc0*/  LDC R12, c[0x3][R12] ;  /* 0x00c000000c0c7b82 */ /* 0x000e620000000800 */
[----:B------:R-:W-:-:S02]  /*7bd0*/  ISETP.GE.U32.AND P1, PT, R78, 0x3, PT ;  /* 0x000000034e00780c */ /* 0x000fc40003f26070 */
[----:B------:R-:W-:Y:S02]  /*7be0*/  P2R R3, PR, RZ, 0x1 ;  /* 0x00000001ff037803 */ /* 0x000fe40000000000 */
[----:B------:R-:W-:Y:S02]  /*7bf0*/  ISETP.GE.U32.AND P0, PT, R93, 0x3, PT ;  /* 0x000000035d00780c */ /* 0x000fe40003f06070 */
[----:B------:R-:W-:Y:S01]  /*7c00*/  P2R R3, PR, RZ, 0x4 ;  /* 0x00000004ff037803 */ /* 0x000fe20000000000 */
[----:B------:R-:W1:Y:S01]  /*7c10*/  LDC R13, c[0x3][R13] ;  /* 0x00c000000d0d7b82 */ /* 0x000e620000000800 */
[----:B------:R-:W-:Y:S02]  /*7c20*/  P2R R3, PR, RZ, 0x2 ;  /* 0x00000002ff037803 */ /* 0x000fe40000000000 */
[----:B------:R-:W-:Y:S02]  /*7c30*/  P2R R3, PR, RZ, 0x1 ;  /* 0x00000001ff037803 */ /* 0x000fe40000000000 */
[----:B------:R-:W-:-:S02]  /*7c40*/  LOP3.LUT R3, R47, 0xff, RZ, 0xc0, !PT ;  /* 0x000000ff2f037812 */ /* 0x000fc400078ec0ff */
[C---:B--2---:R-:W-:Y:S01]  /*7c50*/  SHF.L.U32 R51, R57.reuse, R8, RZ ;  /* 0x0000000839337219 */ /* 0x044fe200000006ff */
[----:B------:R-:W2:Y:S01]  /*7c60*/  LDC R14, c[0x3][R14] ;  /* 0x00c000000e0e7b82 */ /* 0x000ea20000000800 */
[----:B------:R-:W-:Y:S01]  /*7c70*/  IMAD R8, R2, 0x3, RZ ;  /* 0x0000000302087824 */ /* 0x000fe200078e02ff */
[C---:B0-----:R-:W-:Y:S01]  /*7c80*/  SHF.L.U32 R50, R57.reuse, R6, RZ ;  /* 0x0000000639327219 */ /* 0x041fe200000006ff */
[----:B------:R-:W-:Y:S01]  /*7c90*/  IMAD R3, R48, 0x3, R3 ;  /* 0x0000000330037824 */ /* 0x000fe200078e0203 */
[----:B---3--:R-:W-:Y:S01]  /*7ca0*/  SHF.L.U32 R52, R57, R9, RZ ;  /* 0x0000000939347219 */ /* 0x008fe200000006ff */
[----:B------:R-:W-:Y:S01]  /*7cb0*/  VIADD R27, R8, 0x14 ;  /* 0x00000014081b7836 */ /* 0x000fe20000000000 */
[----:B------:R-:W-:Y:S01]  /*7cc0*/  LEA R62, R62, UR4, 0x1 ;  /* 0x000000043e3e7c11 */ /* 0x000fe2000f8e08ff */
[----:B------:R-:W-:Y:S01]  /*7cd0*/  IMAD R71, R3, 0x3, RZ ;  /* 0x0000000303477824 */ /* 0x000fe200078e02ff */
[----:B----4-:R-:W-:Y:S01]  /*7ce0*/  SHF.L.U32 R49, R57, R49, RZ ;  /* 0x0000003139317219 */ /* 0x010fe200000006ff */
[----:B------:R-:W-:Y:S01]  /*7cf0*/  VIADD R9, R8, 0x1 ;  /* 0x0000000108097836 */ /* 0x000fe20000000000 */
[----:B------:R-:W-:Y:S01]  /*7d00*/  LEA R64, R64, UR4, 0x1 ;  /* 0x0000000440407c11 */ /* 0x000fe2000f8e08ff */
[C---:B------:R-:W-:Y:S01]  /*7d10*/  VIADD R72, R71.reuse, 0x9 ;  /* 0x0000000947487836 */ /* 0x040fe20000000000 */
[C---:B------:R-:W-:Y:S01]  /*7d20*/  LEA R70, R71.reuse, UR4, 0x1 ;  /* 0x0000000447467c11 */ /* 0x040fe2000f8e08ff */
[----:B------:R-:W-:Y:S01]  /*7d30*/  VIADD R73, R71, 0x12 ;  /* 0x0000001247497836 */ /* 0x000fe20000000000 */
[----:B------:R-:W-:Y:S01]  /*7d40*/  LEA R65, R65, UR4, 0x1 ;  /* 0x0000000441417c11 */ /* 0x000fe2000f8e08ff */
[----:B------:R-:W-:Y:S01]  /*7d50*/  VIADD R6, R8, 0x2 ;  /* 0x0000000208067836 */ /* 0x000fe20000000000 */
[----:B-----5:R-:W-:Y:S01]  /*7d60*/  SHF.L.U32 R53, R57, R10, RZ ;  /* 0x0000000a39357219 */ /* 0x020fe200000006ff */
[----:B------:R-:W-:Y:S01]  /*7d70*/  VIADD R10, R16, 0x6 ;  /* 0x00000006100a7836 */ /* 0x000fe20000000000 */
[----:B------:R-:W-:Y:S01]  /*7d80*/  LEA R66, R66, UR4, 0x1 ;  /* 0x0000000442427c11 */ /* 0x000fe2000f8e08ff */
[C---:B------:R-:W-:Y:S01]  /*7d90*/  VIADD R7, R8.reuse, 0x9 ;  /* 0x0000000908077836 */ /* 0x040fe20000000000 */
[----:B------:R-:W-:Y:S01]  /*7da0*/  LEA R67, R67, UR4, 0x1 ;  /* 0x0000000443437c11 */ /* 0x000fe2000f8e08ff */
[----:B------:R-:W-:Y:S01]  /*7db0*/  VIADD R4, R8, 0xa ;  /* 0x0000000a08047836 */ /* 0x000fe20000000000 */
[----:B------:R-:W-:Y:S01]  /*7dc0*/  LEA R68, R68, UR4, 0x1 ;  /* 0x0000000444447c11 */ /* 0x000fe2000f8e08ff */
[----:B------:R-:W-:Y:S01]  /*7dd0*/  VIADD R5, R8, 0xb ;  /* 0x0000000b08057836 */ /* 0x000fe20000000000 */
[----:B-1----:R-:W-:Y:S01]  /*7de0*/  SHF.L.U32 R54, R57, R11, RZ ;  /* 0x0000000b39367219 */ /* 0x002fe200000006ff */
[----:B------:R-:W-:Y:S01]  /*7df0*/  VIADD R11, R16, 0x7 ;  /* 0x00000007100b7836 */ /* 0x000fe20000000000 */
[----:B------:R-:W-:Y:S01]  /*7e00*/  LEA R69, R69, UR4, 0x1 ;  /* 0x0000000445457c11 */ /* 0x000fe2000f8e08ff */
[C---:B------:R-:W-:Y:S01]  /*7e10*/  VIADD R2, R8.reuse, 0x12 ;  /* 0x0000001208027836 */ /* 0x040fe20000000000 */
[----:B------:R-:W-:Y:S01]  /*7e20*/  UMOV UR4, URZ ;  /* 0x000000ff00047c82 */ /* 0x000fe20008000000 */
[----:B------:R-:W-:-:S02]  /*7e30*/  VIADD R3, R8, 0x13 ;  /* 0x0000001308037836 */ /* 0x000fc40000000000 */
[----:B------:R-:W-:Y:S01]  /*7e40*/  IMAD.SHL.U32 R71, R71, 0x4, RZ ;  /* 0x0000000447477824 */ /* 0x000fe200078e00ff */
[----:B------:R-:W-:Y:S01]  /*7e50*/  SHF.L.U32 R55, R57, R12, RZ ;  /* 0x0000000c39377219 */ /* 0x000fe200000006ff */
[----:B------:R-:W-:Y:S02]  /*7e60*/  VIADD R12, R16, 0x4 ;  /* 0x00000004100c7836 */ /* 0x000fe40000000000 */
[----:B------:R-:W-:Y:S02]  /*7e70*/  IMAD.SHL.U32 R72, R72, 0x4, RZ ;  /* 0x0000000448487824 */ /* 0x000fe400078e00ff */
[----:B------:R-:W-:Y:S01]  /*7e80*/  IMAD.SHL.U32 R73, R73, 0x4, RZ ;  /* 0x0000000449497824 */ /* 0x000fe200078e00ff */
[C---:B------:R-:W-:Y:S01]  /*7e90*/  SHF.L.U32 R56, R57.reuse, R13, RZ ;  /* 0x0000000d39387219 */ /* 0x040fe200000006ff */
[C---:B------:R-:W-:Y:S01]  /*7ea0*/  VIADD R13, R16.reuse, 0x5 ;  /* 0x00000005100d7836 */ /* 0x040fe20000000000 */
[----:B--2---:R-:W-:Y:S01]  /*7eb0*/  SHF.L.U32 R57, R57, R14, RZ ;  /* 0x0000000e39397219 */ /* 0x004fe200000006ff */
[----:B------:R-:W-:-:S07]  /*7ec0*/  VIADD R14, R16, 0x2 ;  /* 0x00000002100e7836 */ /* 0x000fce0000000000 */
.L_x_466:
[----:B------:R-:W-:Y:S01]  /*7ed0*/  BSSY.RECONVERGENT B0, `(.L_x_372) ;  /* 0x00000cd000007945 */ /* 0x000fe20003800200 */
[----:B------:R-:W-:Y:S01]  /*7ee0*/  PRMT R28, RZ, 0x7610, R28 ;  /* 0x00007610ff1c7816 */ /* 0x000fe2000000001c */
[----:B------:R-:W-:Y:S02]  /*7ef0*/  IMAD.MOV.U32 R29, RZ, RZ, R59 ;  /* 0x000000ffff1d7224 */ /* 0x000fe400078e003b */
[----:B------:R-:W-:Y:S02]  /*7f00*/  IMAD.MOV.U32 R30, RZ, RZ, R60 ;  /* 0x000000ffff1e7224 */ /* 0x000fe400078e003c */
[----:B01----:R-:W-:-:S07]  /*7f10*/  IMAD.MOV.U32 R31, RZ, RZ, R25 ;  /* 0x000000ffff1f7224 */ /* 0x003fce00078e0019 */
.L_x_375:
[----:B0-----:R0:W1:Y:S01]  /*7f20*/  LDS.U16 R32, [R30] ;  /* 0x000000001e207984 */ /* 0x0010620000000400 */
[----:B------:R-:W-:Y:S01]  /*7f30*/  BSSY.RECONVERGENT B1, `(.L_x_373) ;  /* 0x00000c3000017945 */ /* 0x000fe20003800200 */
[----:B0-----:R-:W-:Y:S02]  /*7f40*/  VIADD R30, R30, 0x40 ;  /* 0x000000401e1e7836 */ /* 0x001fe40000000000 */
[----:B-1----:R-:W-:-:S05]  /*7f50*/  VIADD R33, R32, 0xffffffff ;  /* 0xffffffff20217836 */ /* 0x002fca0000000000 */
[----:B------:R-:W-:Y:S02]  /*7f60*/  LOP3.LUT R34, R33, 0xffff, RZ, 0xc0, !PT ;  /* 0x0000ffff21227812 */ /* 0x000fe400078ec0ff */
[----:B------:R-:W-:Y:S01]  /*7f70*/  LOP3.LUT R35, R32, 0xffff, R33, 0x48, !PT ;  /* 0x0000ffff20237812 */ /* 0x000fe200078e4821 */
[----:B------:R-:W-:Y:S02]  /*7f80*/  IMAD.MOV.U32 R33, RZ, RZ, R31 ;  /* 0x000000ffff217224 */ /* 0x000fe400078e001f */
[----:B------:R-:W-:Y:S01]  /*7f90*/  VIADD R31, R31, 0x20 ;  /* 0x000000201f1f7836 */ /* 0x000fe20000000000 */
[----:B------:R-:W-:-:S13]  /*7fa0*/  ISETP.GT.U32.AND P0, PT, R35, R34, PT ;  /* 0x000000222300720c */ /* 0x000fda0003f04070 */
[----:B------:R-:W-:Y:S05]  /*7fb0*/  @!P0 BRA `(.L_x_374) ;  /* 0x0000000800e88947 */ /* 0x000fea0003800000 */
[----:B------:R-:W0:Y:S01]  /*7fc0*/  LDC R34, c[0x3][R29+-0x28] ;  /* 0x00fff6001d227b82 */ /* 0x000e220000000800 */
[----:B------:R-:W-:Y:S01]  /*7fd0*/  UMOV UR5, 0x400 ;  /* 0x0000040000057882 */ /* 0x000fe20000000000 */
[----:B------:R-:W-:Y:S02]  /*7fe0*/  IMAD.MOV.U32 R80, RZ, RZ, 0x1 ;  /* 0x00000001ff507424 */ /* 0x000fe400078e00ff */
[----:B------:R-:W-:-:S04]  /*7ff0*/  IMAD.MOV.U32 R82, RZ, RZ, 0x1 ;  /* 0x00000001ff527424 */ /* 0x000fc800078e00ff */
[----:B------:R-:W1:Y:S02]  /*8000*/  S2UR UR6, SR_CgaCtaId ;  /* 0x00000000000679c3 */ /* 0x000e640000008800 */
[----:B-1----:R-:W-:-:S06]  /*8010*/  ULEA UR5, UR6, UR5, 0x18 ;  /* 0x0000000506057291 */ /* 0x002fcc000f8ec0ff */
[----:B0-----:R-:W-:-:S05]  /*8020*/  LEA R36, R34, UR5, 0x1 ;  /* 0x0000000522247c11 */ /* 0x001fca000f8e08ff */
[----:B------:R-:W0:Y:S02]  /*8030*/  LDS.U16 R35, [R36] ;  /* 0x0000000024237984 */ /* 0x000e240000000400 */
[C---:B0-----:R-:W-:Y:S02]  /*8040*/  LOP3.LUT R79, R35.reuse, R32, RZ, 0x30, !PT ;  /* 0x00000020234f7212 */ /* 0x041fe400078e30ff */
[----:B------:R-:W-:Y:S02]  /*8050*/  PRMT R34, R35, 0x9910, RZ ;  /* 0x0000991023227816 */ /* 0x000fe400000000ff */
[----:B------:R-:W-:-:S04]  /*8060*/  PRMT R35, R79, 0x9910, RZ ;  /* 0x000099104f237816 */ /* 0x000fc800000000ff */
[----:B------:R-:W-:Y:S02]  /*8070*/  ISETP.NE.AND P0, PT, R35, R34, PT ;  /* 0x000000222300720c */ /* 0x000fe40003f05270 */
[----:B------:R-:W0:Y:S11]  /*8080*/  LDC R34, c[0x3][R29+-0x24] ;  /* 0x00fff7001d227b82 */ /* 0x000e360000000800 */
[----:B------:R-:W-:Y:S01]  /*8090*/  @P0 PRMT R28, R80, 0x7610, R28 ;  /* 0x00007610501c0816 */ /* 0x000fe2000000001c */
[----:B------:R-:W-:Y:S01]  /*80a0*/  @P0 STS.U16 [R36], R79 ;  /* 0x0000004f24000388 */ /* 0x000fe20000000400 */
[----:B0-----:R-:W-:-:S05]  /*80b0*/  LEA R80, R34, UR5, 0x1 ;  /* 0x0000000522507c11 */ /* 0x001fca000f8e08ff */
[----:B------:R-:W0:Y:S02]  /*80c0*/  LDS.U16 R35, [R80] ;  /* 0x0000000050237984 */ /* 0x000e240000000400 */
[C---:B0-----:R-:W-:Y:S02]  /*80d0*/  LOP3.LUT R81, R35.reuse, R32, RZ, 0x30, !PT ;  /* 0x0000002023517212 */ /* 0x041fe400078e30ff */
[----:B------:R-:W-:Y:S02]  /*80e0*/  PRMT R34, R35, 0x9910, RZ ;  /* 0x0000991023227816 */ /* 0x000fe400000000ff */
[----:B------:R-:W-:-:S04]  /*80f0*/  PRMT R35, R81, 0x9910, RZ ;  /* 0x0000991051237816 */ /* 0x000fc800000000ff */
[----:B------:R-:W-:Y:S02]  /*8100*/  ISETP.NE.AND P0, PT, R35, R34, PT ;  /* 0x000000222300720c */ /* 0x000fe40003f05270 */
[----:B------:R-:W0:Y:S11]  /*8110*/  LDC R34, c[0x3][R29+-0x20] ;  /* 0x00fff8001d227b82 */ /* 0x000e360000000800 */
[----:B------:R-:W-:Y:S01]  /*8120*/  @P0 STS.U16 [R80], R81 ;  /* 0x0000005150000388 */ /* 0x000fe20000000400 */
[----:B------:R-:W-:-:S02]  /*8130*/  @P0 PRMT R28, R82, 0x7610, R28 ;  /* 0x00007610521c0816 */ /* 0x000fc4000000001c */
        /* <DEDUP_REMOVED lines=158> */
[----:B------:R-:W-:Y:S01]  /*8b20*/  ISETP.NE.AND P0, PT, R35, R32, PT ;  /* 0x000000202300720c */ /* 0x000fe20003f05270 */
[----:B------:R-:W-:-:S12]  /*8b30*/  IMAD.MOV.U32 R32, RZ, RZ, 0x1 ;  /* 0x00000001ff207424 */ /* 0x000fd800078e00ff */
[----:B------:R0:W-:Y:S01]  /*8b40*/  @P0 STS.U16 [R34], R81 ;  /* 0x0000005122000388 */ /* 0x0001e20000000400 */
[----:B------:R-:W-:-:S07]  /*8b50*/  @P0 PRMT R28, R32, 0x7610, R28 ;  /* 0x00007610201c0816 */ /* 0x000fce000000001c */
.L_x_374:
[----:B------:R-:W-:Y:S05]  /*8b60*/  BSYNC.RECONVERGENT B1 ;  /* 0x0000000000017941 */ /* 0x000fea0003800200 */
.L_x_373:
[----:B------:R-:W-:Y:S01]  /*8b70*/  ISETP.GE.U32.AND P0, PT, R33, 0x31, PT ;  /* 0x000000312100780c */ /* 0x000fe20003f06070 */
[----:B------:R-:W-:-:S12]  /*8b80*/  VIADD R29, R29, 0xa00 ;  /* 0x00000a001d1d7836 */ /* 0x000fd80000000000 */
[----:B------:R-:W-:Y:S05]  /*8b90*/  @!P0 BRA `(.L_x_375) ;  /* 0xfffffff000e08947 */ /* 0x000fea000383ffff */
[----:B------:R-:W-:Y:S05]  /*8ba0*/  BSYNC.RECONVERGENT B0 ;  /* 0x0000000000007941 */ /* 0x000fea0003800200 */
.L_x_372:
[----:B------:R-:W-:Y:S01]  /*8bb0*/  ISETP.GT.U32.AND P2, PT, R25, 0x1a, PT ;  /* 0x0000001a1900780c */ /* 0x000fe20003f44070 */
[----:B------:R-:W-:Y:S01]  /*8bc0*/  NOP ;  /* 0x0000000000007918 */ /* 0x000fe20000000000 */
[----:B------:R-:W-:Y:S01]  /*8bd0*/  BSSY.RECONVERGENT B0, `(.L_x_376) ;  /* 0x00000ce000007945 */ /* 0x000fe20003800200 */
[----:B------:R-:W-:-:S10]  /*8be0*/  PRMT R29, RZ, 0x7610, R29 ;  /* 0x00007610ff1d7816 */ /* 0x000fd4000000001d */
[----:B------:R-:W-:Y:S05]  /*8bf0*/  @P2 BRA `(.L_x_377) ;  /* 0x0000000c002c2947 */ /* 0x000fea0003800000 */
[----:B------:R-:W-:Y:S01]  /*8c00*/  ISETP.GE.U32.AND P0, PT, R25, 0x9, PT ;  /* 0x000000091900780c */ /* 0x000fe20003f06070 */
[----:B------:R-:W-:Y:S01]  /*8c10*/  BSSY.RECONVERGENT B1, `(.L_x_378) ;  /* 0x0000015000017945 */ /* 0x000fe20003800200 */
[----:B------:R-:W-:Y:S02]  /*8c20*/  IMAD.MOV.U32 R30, RZ, RZ, R26 ;  /* 0x000000ffff1e7224 */ /* 0x000fe400078e001a */
[----:B------:R-:W-:Y:S02]  /*8c30*/  IMAD.MOV.U32 R31, RZ, RZ, R11 ;  /* 0x000000ffff1f7224 */ /* 0x000fe400078e000b */
[----:B------:R-:W-:Y:S02]  /*8c40*/  IMAD.MOV.U32 R32, RZ, RZ, R10 ;  /* 0x000000ffff207224 */ /* 0x000fe400078e000a */
[----:B------:R-:W-:Y:S02]  /*8c50*/  IMAD.MOV.U32 R33, RZ, RZ, R13 ;  /* 0x000000ffff217224 */ /* 0x000fe400078e000d */
[----:B0-----:R-:W-:-:S02]  /*8c60*/  IMAD.MOV.U32 R34, RZ, RZ, R12 ;  /* 0x000000ffff227224 */ /* 0x001fc400078e000c */
[----:B------:R-:W-:Y:S02]  /*8c70*/  IMAD.MOV.U32 R35, RZ, RZ, R15 ;  /* 0x000000ffff237224 */ /* 0x000fe400078e000f */
[----:B------:R-:W-:Y:S02]  /*8c80*/  IMAD.MOV.U32 R36, RZ, RZ, R14 ;  /* 0x000000ffff247224 */ /* 0x000fe400078e000e */
[----:B------:R-:W-:Y:S02]  /*8c90*/  IMAD.MOV.U32 R79, RZ, RZ, R17 ;  /* 0x000000ffff4f7224 */ /* 0x000fe400078e0011 */
[----:B------:R-:W-:Y:S01]  /*8ca0*/  IMAD.MOV.U32 R80, RZ, RZ, R16 ;  /* 0x000000ffff507224 */ /* 0x000fe200078e0010 */
[----:B------:R-:W-:Y:S06]  /*8cb0*/  @!P0 BRA `(.L_x_379) ;  /* 0x0000000000288947 */ /* 0x000fec0003800000 */
[----:B------:R-:W-:-:S04]  /*8cc0*/  ISETP.GE.U32.AND P0, PT, R25, 0x12, PT ;  /* 0x000000121900780c */ /* 0x000fc80003f06070 */
[----:B------:R-:W-:Y:S02]  /*8cd0*/  SEL R30, R0, R27, !P0 ;  /* 0x0000001b001e7207 */ /* 0x000fe40004000000 */
[----:B------:R-:W-:Y:S02]  /*8ce0*/  SEL R31, R19, R3, !P0 ;  /* 0x00000003131f7207 */ /* 0x000fe40004000000 */
[----:B------:R-:W-:Y:S02]  /*8cf0*/  SEL R32, R18, R2, !P0 ;  /* 0x0000000212207207 */ /* 0x000fe40004000000 */
[----:B------:R-:W-:Y:S02]  /*8d00*/  SEL R33, R21, R5, !P0 ;  /* 0x0000000515217207 */ /* 0x000fe40004000000 */
[----:B------:R-:W-:Y:S02]  /*8d10*/  SEL R34, R20, R4, !P0 ;  /* 0x0000000414227207 */ /* 0x000fe40004000000 */
[----:B------:R-:W-:-:S02]  /*8d20*/  SEL R35, R23, R7, !P0 ;  /* 0x0000000717237207 */ /* 0x000fc40004000000 */
[----:B------:R-:W-:Y:S02]  /*8d30*/  SEL R36, R22, R6, !P0 ;  /* 0x0000000616247207 */ /* 0x000fe40004000000 */
[----:B------:R-:W-:Y:S02]  /*8d40*/  SEL R79, R25, R9, !P0 ;  /* 0x00000009194f7207 */ /* 0x000fe40004000000 */
[----:B------:R-:W-:-:S07]  /*8d50*/  SEL R80, R24, R8, !P0 ;  /* 0x0000000818507207 */ /* 0x000fce0004000000 */
.L_x_379:
[----:B------:R-:W-:Y:S05]  /*8d60*/  BSYNC.RECONVERGENT B1 ;  /* 0x0000000000017941 */ /* 0x000fea0003800200 */
.L_x_378:
[----:B------:R-:W0:Y:S01]  /*8d70*/  S2UR UR6, SR_CgaCtaId ;  /* 0x00000000000679c3 */ /* 0x000e220000008800 */
[----:B------:R-:W-:Y:S01]  /*8d80*/  UMOV UR5, 0x400 ;  /* 0x0000040000057882 */ /* 0x000fe20000000000 */
[----:B------:R-:W-:Y:S01]  /*8d90*/  IMAD.MOV.U32 R81, RZ, RZ, 0x1 ;  /* 0x00000001ff517424 */ /* 0x000fe200078e00ff */
[----:B------:R-:W-:Y:S01]  /*8da0*/  PRMT R29, RZ, 0x7610, R29 ;  /* 0x00007610ff1d7816 */ /* 0x000fe2000000001d */
        /* <DEDUP_REMOVED lines=10> */
.L_x_384:
[----:B0-----:R-:W0:Y:S01]  /*8e50*/  LDS.U16 R94, [R82] ;  /* 0x00000000525e7984 */ /* 0x001e220000000400 */
[----:B------:R-:W-:Y:S01]  /*8e60*/  VIADD R91, R81, 0xffffffff ;  /* 0xffffffff515b7836 */ /* 0x000fe20000000000 */
[----:B------:R-:W-:Y:S01]  /*8e70*/  BSSY.RECONVERGENT B1, `(.L_x_380) ;  /* 0x000004f000017945 */ /* 0x000fe20003800200 */
[----:B------:R-:W-:Y:S01]  /*8e80*/  IMAD.MOV.U32 R92, RZ, RZ, 0x1 ;  /* 0x00000001ff5c7424 */ /* 0x000fe200078e00ff */
[----:B------:R-:W1:Y:S04]  /*8e90*/  LDS.U16 R96, [R83] ;  /* 0x0000000053607984 */ /* 0x000e680000000400 */
[----:B------:R-:W-:Y:S01]  /*8ea0*/  SHF.L.U32 R91, R92, R91, RZ ;  /* 0x0000005b5c5b7219 */ /* 0x000fe200000006ff */
[----:B------:R-:W2:Y:S03]  /*8eb0*/  LDS.U16 R98, [R85] ;  /* 0x0000000055627984 */ /* 0x000ea60000000400 */
[----:B0-----:R-:W-:-:S04]  /*8ec0*/  LOP3.LUT R94, R94, R91, RZ, 0xc0, !PT ;  /* 0x0000005b5e5e7212 */ /* 0x001fc800078ec0ff */
[----:B------:R-:W-:Y:S02]  /*8ed0*/  PRMT R94, R94, 0x9910, RZ ;  /* 0x000099105e5e7816 */ /* 0x000fe400000000ff */
[-C--:B-1----:R-:W-:Y:S02]  /*8ee0*/  LOP3.LUT R96, R96, R91.reuse, RZ, 0xc0, !PT ;  /* 0x0000005b60607212 */ /* 0x082fe400078ec0ff */
[----:B------:R-:W-:Y:S02]  /*8ef0*/  ISETP.NE.AND P0, PT, R94, RZ, PT ;  /* 0x000000ff5e00720c */ /* 0x000fe40003f05270 */
[----:B------:R-:W-:Y:S01]  /*8f00*/  PRMT R94, R96, 0x9910, RZ ;  /* 0x00009910605e7816 */ /* 0x000fe200000000ff */
[----:B------:R-:W-:Y:S01]  /*8f10*/  IMAD.MOV.U32 R96, RZ, RZ, 0x2 ;  /* 0x00000002ff607424 */ /* 0x000fe200078e00ff */
[----:B--2---:R-:W-:Y:S02]  /*8f20*/  LOP3.LUT R98, R98, R91, RZ, 0xc0, !PT ;  /* 0x0000005b62627212 */ /* 0x004fe400078ec0ff */
[----:B------:R-:W-:-:S04]  /*8f30*/  ISETP.NE.AND P1, PT, R94, RZ, PT ;  /* 0x000000ff5e00720c */ /* 0x000fc80003f25270 */
[----:B------:R-:W-:-:S09]  /*8f40*/  SEL R94, RZ, 0x1, !P1 ;  /* 0x00000001ff5e7807 */ /* 0x000fd20004800000 */
[----:B------:R-:W-:Y:S02]  /*8f50*/  @!P1 IMAD.MOV R96, RZ, RZ, 0x1 ;  /* 0x00000001ff609424 */ /* 0x000fe400078e02ff */
[----:B------:R-:W-:Y:S01]  /*8f60*/  @!P0 IMAD.MOV R96, RZ, RZ, R94 ;  /* 0x000000ffff608224 */ /* 0x000fe200078e025e */
[----:B------:R-:W-:-:S04]  /*8f70*/  SEL R94, R80, 0xffffffff, P0 ;  /* 0xffffffff505e7807 */ /* 0x000fc80000000000 */
[----:B------:R-:W-:Y:S02]  /*8f80*/  SEL R95, R79, R94, P1 ;  /* 0x0000005e4f5f7207 */ /* 0x000fe40000800000 */
[----:B------:R-:W0:Y:S02]  /*8f90*/  LDS.U16 R94, [R84] ;  /* 0x00000000545e7984 */ /* 0x000e240000000400 */
[----:B0-----:R-:W-:-:S04]  /*8fa0*/  LOP3.LUT R94, R94, R91, RZ, 0xc0, !PT ;  /* 0x0000005b5e5e7212 */ /* 0x001fc800078ec0ff */
[----:B------:R-:W-:-:S04]  /*8fb0*/  PRMT R94, R94, 0x9910, RZ ;  /* 0x000099105e5e7816 */ /* 0x000fc800000000ff */
[----:B------:R-:W-:Y:S01]  /*8fc0*/  ISETP.NE.AND P0, PT, R94, RZ, PT ;  /* 0x000000ff5e00720c */ /* 0x000fe20003f05270 */
[----:B------:R-:W-:-:S12]  /*8fd0*/  VIADD R94, R96, 0x1 ;  /* 0x00000001605e7836 */ /* 0x000fd80000000000 */
[----:B------:R-:W-:Y:S01]  /*8fe0*/  @!P0 IMAD.MOV R94, RZ, RZ, R96 ;  /* 0x000000ffff5e8224 */ /* 0x000fe200078e0260 */
[----:B------:R-:W-:Y:S02]  /*8ff0*/  SEL R96, R36, R95, P0 ;  /* 0x0000005f24607207 */ /* 0x000fe40000000000 */
[----:B------:R-:W-:Y:S02]  /*9000*/  PRMT R95, R98, 0x9910, RZ ;  /* 0x00009910625f7816 */ /* 0x000fe400000000ff */
[----:B------:R-:W0:Y:S02]  /*9010*/  LDS.U16 R98, [R87] ;  /* 0x0000000057627984 */ /* 0x000e240000000400 */
[----:B------:R-:W-:Y:S01]  /*9020*/  ISETP.NE.AND P0, PT, R95, RZ, PT ;  /* 0x000000ff5f00720c */ /* 0x000fe20003f05270 */
[----:B------:R-:W-:-:S03]  /*9030*/  VIADD R95, R94, 0x1 ;  /* 0x000000015e5f7836 */ /* 0x000fc60000000000 */
[----:B------:R-:W-:-:S09]  /*9040*/  SEL R97, R35, R96, P0 ;  /* 0x0000006023617207 */ /* 0x000fd20000000000 */
[----:B------:R-:W-:Y:S02]  /*9050*/  @!P0 IMAD.MOV R95, RZ, RZ, R94 ;  /* 0x000000ffff5f8224 */ /* 0x000fe400078e025e */
[----:B------:R-:W1:Y:S01]  /*9060*/  LDS.U16 R94, [R86] ;  /* 0x00000000565e7984 */ /* 0x000e620000000400 */
[-C--:B0-----:R-:W-:Y:S02]  /*9070*/  LOP3.LUT R98, R98, R91.reuse, RZ, 0xc0, !PT ;  /* 0x0000005b62627212 */ /* 0x081fe400078ec0ff */
[----:B-1----:R-:W-:-:S04]  /*9080*/  LOP3.LUT R94, R94, R91, RZ, 0xc0, !PT ;  /* 0x0000005b5e5e7212 */ /* 0x002fc800078ec0ff */
[----:B------:R-:W-:-:S04]  /*9090*/  PRMT R94, R94, 0x9910, RZ ;  /* 0x000099105e5e7816 */ /* 0x000fc800000000ff */
[----:B------:R-:W-:Y:S01]  /*90a0*/  ISETP.NE.AND P0, PT, R94, RZ, PT ;  /* 0x000000ff5e00720c */ /* 0x000fe20003f05270 */
[----:B------:R-:W-:-:S03]  /*90b0*/  VIADD R94, R95, 0x1 ;  /* 0x000000015f5e7836 */ /* 0x000fc60000000000 */
[----:B------:R-:W-:-:S09]  /*90c0*/  SEL R96, R34, R97, P0 ;  /* 0x0000006122607207 */ /* 0x000fd20000000000 */
[----:B------:R-:W-:Y:S01]  /*90d0*/  @!P0 IMAD.MOV R94, RZ, RZ, R95 ;  /* 0x000000ffff5e8224 */ /* 0x000fe200078e025f */
        /* <DEDUP_REMOVED lines=14> */
[----:B------:R-:W-:-:S04]  /*91c0*/  PRMT R95, R98, 0x9910, RZ ;  /* 0x00009910625f7816 */ /* 0x000fc800000000ff */
[----:B------:R-:W-:Y:S01]  /*91d0*/  ISETP.NE.AND P0, PT, R95, RZ, PT ;  /* 0x000000ff5f00720c */ /* 0x000fe20003f05270 */
[----:B------:R-:W-:-:S03]  /*91e0*/  VIADD R95, R94, 0x1 ;  /* 0x000000015e5f7836 */ /* 0x000fc60000000000 */
[----:B------:R-:W-:-:S09]  /*91f0*/  SEL R97, R31, R96, P0 ;  /* 0x000000601f617207 */ /* 0x000fd20000000000 */
[----:B------:R-:W-:Y:S02]  /*9200*/  @!P0 IMAD.MOV R95, RZ, RZ, R94 ;  /* 0x000000ffff5f8224 */ /* 0x000fe400078e025e */
[----:B------:R-:W0:Y:S02]  /*9210*/  LDS.U16 R94, [R90] ;  /* 0x000000005a5e7984 */ /* 0x000e240000000400 */
[----:B0-----:R-:W-:-:S04]  /*9220*/  LOP3.LUT R94, R94, R91, RZ, 0xc0, !PT ;  /* 0x0000005b5e5e7212 */ /* 0x001fc800078ec0ff */
[----:B------:R-:W-:-:S04]  /*9230*/  PRMT R94, R94, 0x9910, RZ ;  /* 0x000099105e5e7816 */ /* 0x000fc800000000ff */
[----:B------:R-:W-:Y:S01]  /*9240*/  ISETP.NE.AND P0, PT, R94, RZ, PT ;  /* 0x000000ff5e00720c */ /* 0x000fe20003f05270 */
[----:B------:R-:W-:-:S03]  /*9250*/  VIADD R94, R95, 0x1 ;  /* 0x000000015f5e7836 */ /* 0x000fc60000000000 */
[----:B------:R-:W-:-:S09]  /*9260*/  SEL R97, R30, R97, P0 ;  /* 0x000000611e617207 */ /* 0x000fd20000000000 */
[----:B------:R-:W-:-:S05]  /*9270*/  @!P0 IMAD.MOV R94, RZ, RZ, R95 ;  /* 0x000000ffff5e8224 */ /* 0x000fca00078e025f */
[----:B------:R-:W-:-:S13]  /*9280*/  ISETP.NE.AND P0, PT, R94, 0x1, PT ;  /* 0x000000015e00780c */ /* 0x000fda0003f05270 */
[----:B------:R-:W-:Y:S05]  /*9290*/  @P0 BRA `(.L_x_381) ;  /* 0x0000000000300947 */ /* 0x000fea0003800000 */
[----:B------:R-:W0:Y:S01]  /*92a0*/  S2UR UR6, SR_CgaCtaId ;  /* 0x00000000000679c3 */ /* 0x000e220000008800 */
[----:B------:R-:W-:Y:S02]  /*92b0*/  UMOV UR5, 0x400 ;  /* 0x0000040000057882 */ /* 0x000fe40000000000 */
        /* <DEDUP_REMOVED lines=10> */
.L_x_381:
[----:B------:R-:W-:Y:S05]  /*9360*/  BSYNC.RECONVERGENT B1 ;  /* 0x0000000000017941 */ /* 0x000fea0003800200 */
.L_x_380:
[----:B------:R-:W-:-:S13]  /*9370*/  ISETP.NE.AND P0, PT, R81, 0x9, PT ;  /* 0x000000095100780c */ /* 0x000fda0003f05270 */
[----:B------:R-:W-:Y:S05]  /*9380*/  @!P0 BRA `(.L_x_377) ;  /* 0x0000000400488947 */ /* 0x000fea0003800000 */
[----:B------:R-:W1:Y:S01]  /*9390*/  LDS.U16 R95, [R83] ;  /* 0x00000000535f7984 */ /* 0x000e620000000400 */
[----:B------:R-:W-:Y:S01]  /*93a0*/  SHF.L.U32 R92, R92, R81, RZ ;  /* 0x000000515c5c7219 */ /* 0x000fe200000006ff */
[----:B------:R-:W-:Y:S02]  /*93b0*/  BSSY.RECONVERGENT B1, `(.L_x_382) ;  /* 0x000004d000017945 */ /* 0x000fe40003800200 */
[----:B0-----:R-:W0:Y:S04]  /*93c0*/  LDS.U16 R91, [R82] ;  /* 0x00000000525b7984 */ /* 0x001e280000000400 */
[----:B------:R-:W2:Y:S01]  /*93d0*/  LDS.U16 R97, [R84] ;  /* 0x0000000054617984 */ /* 0x000ea20000000400 */
[-C--:B-1----:R-:W-:Y:S02]  /*93e0*/  LOP3.LUT R95, R95, R92.reuse, RZ, 0xc0, !PT ;  /* 0x0000005c5f5f7212 */ /* 0x082fe400078ec0ff */
[----:B0-----:R-:W-:-:S02]  /*93f0*/  LOP3.LUT R91, R91, R92, RZ, 0xc0, !PT ;  /* 0x0000005c5b5b7212 */ /* 0x001fc400078ec0ff */
[----:B------:R-:W-:Y:S02]  /*9400*/  PRMT R95, R95, 0x9910, RZ ;  /* 0x000099105f5f7816 */ /* 0x000fe400000000ff */
[----:B------:R-:W-:Y:S01]  /*9410*/  PRMT R94, R91, 0x9910, RZ ;  /* 0x000099105b5e7816 */ /* 0x000fe200000000ff */
[----:B------:R-:W-:Y:S01]  /*9420*/  IMAD.MOV.U32 R91, RZ, RZ, 0x2 ;  /* 0x00000002ff5b7424 */ /* 0x000fe200078e00ff */
[----:B------:R-:W-:Y:S02]  /*9430*/  ISETP.NE.AND P0, PT, R95, RZ, PT ;  /* 0x000000ff5f00720c */ /* 0x000fe40003f05270 */
[----:B------:R-:W-:Y:S02]  /*9440*/  ISETP.NE.AND P1, PT, R94, RZ, PT ;  /* 0x000000ff5e00720c */ /* 0x000fe40003f25270 */
[----:B------:R-:W-:Y:S02]  /*9450*/  SEL R94, RZ, 0x1, !P0 ;  /* 0x00000001ff5e7807 */ /* 0x000fe40004000000 */
[----:B--2---:R-:W-:-:S07]  /*9460*/  LOP3.LUT R97, R97, R92, RZ, 0xc0, !PT ;  /* 0x0000005c61617212 */ /* 0x004fce00078ec0ff */
[----:B------:R-:W-:Y:S02]  /*9470*/  @!P0 IMAD.MOV R91, RZ, RZ, 0x1 ;  /* 0x00000001ff5b8424 */ /* 0x000fe400078e02ff */
[----:B------:R-:W-:Y:S01]  /*9480*/  @!P1 IMAD.MOV R91, RZ, RZ, R94 ;  /* 0x000000ffff5b9224 */ /* 0x000fe200078e025e */
[----:B------:R-:W-:-:S04]  /*9490*/  SEL R94, R80, 0xffffffff, P1 ;  /* 0xffffffff505e7807 */ /* 0x000fc80000800000 */
        /* <DEDUP_REMOVED lines=62> */
.L_x_383:
[----:B------:R-:W-:Y:S05]  /*9880*/  BSYNC.RECONVERGENT B1 ;  /* 0x0000000000017941 */ /* 0x000fea0003800200 */
.L_x_382:
[----:B------:R-:W-:Y:S01]  /*9890*/  VIADD R81, R81, 0x2 ;  /* 0x0000000251517836 */ /* 0x000fe20000000000 */
[----:B------:R-:W-:Y:S06]  /*98a0*/  BRA `(.L_x_384) ;  /* 0xfffffff400687947 */ /* 0x000fec000383ffff */
.L_x_377:
[----:B------:R-:W-:Y:S05]  /*98b0*/  BSYNC.RECONVERGENT B0 ;  /* 0x0000000000007941 */ /* 0x000fea0003800200 */
.L_x_376:
[----:B------:R-:W-:Y:S01]  /*98c0*/  LOP3.LUT P0, RZ, R28, 0xff, RZ, 0xc0, !PT ;  /* 0x000000ff1cff7812 */ /* 0x000fe2000780c0ff */
[----:B------:R-:W-:-:S03]  /*98d0*/  NOP ;  /* 0x0000000000007918 */ /* 0x000fc60000000000 */
[----:B------:R-:W-:Y:S01]  /*98e0*/  SEL R28, RZ, 0x1, !P0 ;  /* 0x00000001ff1c7807 */ /* 0x000fe20004000000 */
[----:B------:R-:W-:Y:S01]  /*98f0*/  BSSY.RECONVERGENT B0, `(.L_x_385) ;  /* 0x000012e000007945 */ /* 0x000fe20003800200 */
[----:B0-----:R-:W-:Y:S02]  /*9900*/  PRMT R81, RZ, 0x7610, R81 ;  /* 0x00007610ff517816 */ /* 0x001fe40000000051 */
[----:B------:R-:W-:Y:S01]  /*9910*/  LOP3.LUT R79, R29, R28, RZ, 0xfc, !PT ;  /* 0x0000001c1d4f7212 */ /* 0x000fe200078efcff */
[----:B------:R-:W-:Y:S06]  /*9920*/  @P2 BRA `(.L_x_386) ;  /* 0x0000001000a82947 */ /* 0x000fec0003800000 */
[----:B------:R-:W-:Y:S01]  /*9930*/  ISETP.GT.U32.AND P1, PT, R25, 0x8, PT ;  /* 0x000000081900780c */ /* 0x000fe20003f24070 */
[----:B------:R-:W-:-:S12]  /*9940*/  BSSY.RECONVERGENT B1, `(.L_x_387) ;  /* 0x000002d000017945 */ /* 0x000fd80003800200 */
[----:B------:R0:W-:Y:S01]  /*9950*/  @!P1 STL.64 [R1], R16 ;  /* 0x0000001001009387 */ /* 0x0001e20000100a00 */
[----:B------:R-:W-:Y:S02]  /*9960*/  @!P1 IMAD.MOV.U32 R28, RZ, RZ, R26 ;  /* 0x000000ffff1c9224 */ /* 0x000fe400078e001a */
[----:B------:R-:W-:Y:S01]  /*9970*/  @!P1 IMAD.MOV.U32 R29, RZ, RZ, R11 ;  /* 0x000000ffff1d9224 */ /* 0x000fe200078e000b */
[----:B------:R0:W-:Y:S01]  /*9980*/  @!P1 STL.64 [R1+0x8], R14 ;  /* 0x0000080e01009387 */ /* 0x0001e20000100a00 */
[----:B------:R-:W-:Y:S02]  /*9990*/  @!P1 IMAD.MOV.U32 R30, RZ, RZ, R10 ;  /* 0x000000ffff1e9224 */ /* 0x000fe400078e000a */
[----:B------:R-:W-:Y:S01]  /*99a0*/  @!P1 IMAD.MOV.U32 R31, RZ, RZ, R13 ;  /* 0x000000ffff1f9224 */ /* 0x000fe200078e000d */
[----:B------:R0:W-:Y:S01]  /*99b0*/  @!P1 STL.64 [R1+0x10], R12 ;  /* 0x0000100c01009387 */ /* 0x0001e20000100a00 */
[----:B------:R-:W-:Y:S02]  /*99c0*/  @!P1 IMAD.MOV.U32 R32, RZ, RZ, R12 ;  /* 0x000000ffff209224 */ /* 0x000fe400078e000c */
[----:B------:R-:W-:Y:S01]  /*99d0*/  @!P1 IMAD.MOV.U32 R33, RZ, RZ, R15 ;  /* 0x000000ffff219224 */ /* 0x000fe200078e000f */
[----:B------:R0:W-:Y:S01]  /*99e0*/  @!P1 STL.64 [R1+0x18], R10 ;  /* 0x0000180a01009387 */ /* 0x0001e20000100a00 */
[----:B------:R-:W-:-:S02]  /*99f0*/  @!P1 IMAD.MOV.U32 R34, RZ, RZ, R14 ;  /* 0x000000ffff229224 */ /* 0x000fc400078e000e */
[----:B------:R-:W-:Y:S01]  /*9a00*/  @!P1 IMAD.MOV.U32 R35, RZ, RZ, R17 ;  /* 0x000000ffff239224 */ /* 0x000fe200078e0011 */
[----:B------:R0:W-:Y:S01]  /*9a10*/  @!P1 STL [R1+0x20], R26 ;  /* 0x0000201a01009387 */ /* 0x0001e20000100800 */
[----:B------:R-:W-:Y:S01]  /*9a20*/  @!P1 IMAD.MOV.U32 R36, RZ, RZ, R16 ;  /* 0x000000ffff249224 */ /* 0x000fe200078e0010 */
[----:B------:R-:W-:Y:S06]  /*9a30*/  @!P1 BRA `(.L_x_388) ;  /* 0x0000000000749947 */ /* 0x000fec0003800000 */
[----:B------:R-:W-:-:S13]  /*9a40*/  ISETP.GT.U32.AND P0, PT, R25, 0x11, PT ;  /* 0x000000111900780c */ /* 0x000fda0003f04070 */
        /* <DEDUP_REMOVED lines=13> */
[----:B------:R-:W-:Y:S02]  /*9b20*/  @!P0 IMAD.MOV.U32 R36, RZ, RZ, R24 ;  /* 0x000000ffff248224 */ /* 0x000fe400078e0018 */
[----:B------:R-:W-:Y:S01]  /*9b30*/  @P0 IMAD.MOV.U32 R28, RZ, RZ, R27 ;  /* 0x000000ffff1c0224 */ /* 0x000fe200078e001b */
[----:B------:R1:W-:Y:S01]  /*9b40*/  @P0 STL.64 [R1], R8 ;  /* 0x0000000801000387 */ /* 0x0003e20000100a00 */
[----:B------:R-:W-:Y:S02]  /*9b50*/  @P0 IMAD.MOV.U32 R29, RZ, RZ, R3 ;  /* 0x000000ffff1d0224 */ /* 0x000fe400078e0003 */
[----:B------:R-:W-:Y:S01]  /*9b60*/  @P0 IMAD.MOV.U32 R30, RZ, RZ, R2 ;  /* 0x000000ffff1e0224 */ /* 0x000fe200078e0002 */
[----:B------:R1:W-:Y:S01]  /*9b70*/  @P0 STL.64 [R1+0x8], R6 ;  /* 0x0000080601000387 */ /* 0x0003e20000100a00 */
[----:B------:R-:W-:-:S02]  /*9b80*/  @P0 IMAD.MOV.U32 R31, RZ, RZ, R5 ;  /* 0x000000ffff1f0224 */ /* 0x000fc400078e0005 */
[----:B------:R-:W-:Y:S01]  /*9b90*/  @P0 IMAD.MOV.U32 R32, RZ, RZ, R4 ;  /* 0x000000ffff200224 */ /* 0x000fe200078e0004 */
[----:B------:R1:W-:Y:S01]  /*9ba0*/  @P0 STL.64 [R1+0x10], R4 ;  /* 0x0000100401000387 */ /* 0x0003e20000100a00 */
[----:B------:R-:W-:Y:S02]  /*9bb0*/  @P0 IMAD.MOV.U32 R33, RZ, RZ, R7 ;  /* 0x000000ffff210224 */ /* 0x000fe400078e0007 */
[----:B------:R-:W-:Y:S01]  /*9bc0*/  @P0 IMAD.MOV.U32 R34, RZ, RZ, R6 ;  /* 0x000000ffff220224 */ /* 0x000fe200078e0006 */
[----:B------:R1:W-:Y:S01]  /*9bd0*/  @P0 STL.64 [R1+0x18], R2 ;  /* 0x0000180201000387 */ /* 0x0003e20000100a00 */
[----:B------:R-:W-:Y:S02]  /*9be0*/  @P0 IMAD.MOV.U32 R35, RZ, RZ, R9 ;  /* 0x000000ffff230224 */ /* 0x000fe400078e0009 */
[----:B------:R-:W-:Y:S01]  /*9bf0*/  @P0 IMAD.MOV.U32 R36, RZ, RZ, R8 ;  /* 0x000000ffff240224 */ /* 0x000fe200078e0008 */
[----:B------:R1:W-:Y:S06]  /*9c00*/  @P0 STL [R1+0x20], R27 ;  /* 0x0000201b01000387 */ /* 0x0003ec0000100800 */
.L_x_388:
[----:B------:R-:W-:Y:S05]  /*9c10*/  BSYNC.RECONVERGENT B1 ;  /* 0x0000000000017941 */ /* 0x000fea0003800200 */
.L_x_387:
[----:B------:R-:W2:Y:S01]  /*9c20*/  S2UR UR6, SR_CgaCtaId ;  /* 0x00000000000679c3 */ /* 0x000ea20000008800 */
[----:B------:R-:W-:Y:S01]  /*9c30*/  UMOV UR5, 0x400 ;  /* 0x0000040000057882 */ /* 0x000fe20000000000 */
[----:B------:R-:W-:Y:S01]  /*9c40*/  IMAD.MOV.U32 R80, RZ, RZ, RZ ;  /* 0x000000ffff507224 */ /* 0x000fe200078e00ff */
[----:B------:R-:W-:Y:S01]  /*9c50*/  PRMT R81, RZ, 0x7610, R81 ;  /* 0x00007610ff517816 */ /* 0x000fe20000000051 */
[----:B--2---:R-:W-:-:S06]  /*9c60*/  ULEA UR5, UR6, UR5, 0x18 ;  /* 0x0000000506057291 */ /* 0x004fcc000f8ec0ff */
        /* <DEDUP_REMOVED lines=9> */
.L_x_410:
[----:B------:R-:W-:-:S05]  /*9d00*/  IMAD R84, R80, 0x4, R1 ;  /* 0x0000000450547824 */ /* 0x000fca00078e0201 */
[----:B------:R-:W2:Y:S01]  /*9d10*/  LDL R83, [R84] ;  /* 0x0000000054537983 */ /* 0x000ea20000100800 */
[----:B------:R-:W-:Y:S01]  /*9d20*/  MOV R82, 0x400 ;  /* 0x0000040000527802 */ /* 0x000fe20000000f00 */
[----:B------:R-:W-:Y:S01]  /*9d30*/  BSSY.RELIABLE B1, `(.L_x_389) ;  /* 0x00000e6000017945 */ /* 0x000fe20003800100 */
[----:B------:R-:W3:Y:S02]  /*9d40*/  S2R R85, SR_CgaCtaId ;  /* 0x0000000000557919 */ /* 0x000ee40000008800 */
[----:B---3--:R-:W-:-:S05]  /*9d50*/  LEA R82, R85, R82, 0x18 ;  /* 0x0000005255527211 */ /* 0x008fca00078ec0ff */
[----:B--2---:R-:W-:-:S06]  /*9d60*/  IMAD R83, R83, 0x2, R82 ;  /* 0x0000000253537824 */ /* 0x004fcc00078e0252 */
[----:B------:R-:W2:Y:S02]  /*9d70*/  LDS.U16 R83, [R83] ;  /* 0x0000000053537984 */ /* 0x000ea40000000400 */
[----:B--2---:R-:W2:Y:S01]  /*9d80*/  POPC R85, R83 ;  /* 0x0000005300557309 */ /* 0x004ea20000000000 */
[----:B------:R-:W-:-:S05]  /*9d90*/  VIADD R86, R83, 0xffffffff ;  /* 0xffffffff53567836 */ /* 0x000fca0000000000 */
[----:B------:R-:W-:-:S04]  /*9da0*/  LOP3.LUT P0, RZ, R86, R83, RZ, 0xc0, !PT ;  /* 0x0000005356ff7212 */ /* 0x000fc8000780c0ff */
[----:B------:R-:W-:-:S04]  /*9db0*/  ISETP.EQ.OR P0, PT, R83, RZ, !P0 ;  /* 0x000000ff5300720c */ /* 0x000fc80004702670 */
[----:B--2---:R-:W-:-:S04]  /*9dc0*/  ISETP.NE.OR P0, PT, R85, 0x2, P0 ;  /* 0x000000025500780c */ /* 0x004fc80000705670 */
[----:B------:R-:W-:-:S13]  /*9dd0*/  ISETP.GT.U32.OR P0, PT, R80, 0x7, P0 ;  /* 0x000000075000780c */ /* 0x000fda0000704470 */
[----:B------:R-:W-:Y:S05]  /*9de0*/  @P0 BRA `(.L_x_390) ;  /* 0x0000000c00680947 */ /* 0x000fea0003800000 */
[----:B------:R-:W-:Y:S01]  /*9df0*/  PRMT R85, R83, 0x9910, RZ ;  /* 0x0000991053557816 */ /* 0x000fe200000000ff */
[----:B------:R-:W-:-:S07]  /*9e00*/  IMAD.MOV.U32 R84, RZ, RZ, R80 ;  /* 0x000000ffff547224 */ /* 0x000fce00078e0050 */
.L_x_409:
[----:B------:R-:W-:-:S06]  /*9e10*/  IMAD R87, R84, 0x4, R1 ;  /* 0x0000000454577824 */ /* 0x000fcc00078e0201 */
[----:B------:R-:W2:Y:S01]  /*9e20*/  LDL R87, [R87+0x4] ;  /* 0x0000040057577983 */ /* 0x000ea20000100800 */
[----:B------:R-:W-:Y:S01]  /*9e30*/  VIADD R86, R84, 0x1 ;  /* 0x0000000154567836 */ /* 0x000fe20000000000 */
[----:B------:R-:W-:Y:S01]  /*9e40*/  BSSY.RELIABLE B2, `(.L_x_391) ;  /* 0x00000d2000027945 */ /* 0x000fe20003800100 */
[----:B------:R-:W-:Y:S02]  /*9e50*/  IMAD.MOV.U32 R89, RZ, RZ, R84 ;  /* 0x000000ffff597224 */ /* 0x000fe400078e0054 */
[----:B------:R-:W-:Y:S02]  /*9e60*/  IMAD.MOV.U32 R84, RZ, RZ, R86 ;  /* 0x000000ffff547224 */ /* 0x000fe400078e0056 */
[----:B--2---:R-:W-:-:S06]  /*9e70*/  IMAD R88, R87, 0x2, R82 ;  /* 0x0000000257587824 */ /* 0x004fcc00078e0252 */
[----:B------:R-:W2:Y:S02]  /*9e80*/  LDS.U16 R88, [R88] ;  /* 0x0000000058587984 */ /* 0x000ea40000000400 */
[----:B--2---:R-:W-:-:S04]  /*9e90*/  PRMT R90, R88, 0x9910, RZ ;  /* 0x00009910585a7816 */ /* 0x004fc800000000ff */
[----:B------:R-:W-:-:S13]  /*9ea0*/  ISETP.NE.AND P0, PT, R90, R85, PT ;  /* 0x000000555a00720c */ /* 0x000fda0003f05270 */
[----:B------:R-:W-:Y:S05]  /*9eb0*/  @P0 BRA `(.L_x_392) ;  /* 0x0000000c00280947 */ /* 0x000fea0003800000 */
[----:B------:R-:W-:Y:S01]  /*9ec0*/  ISETP.NE.AND P0, PT, R80, RZ, PT ;  /* 0x000000ff5000720c */ /* 0x000fe20003f05270 */
[----:B------:R-:W-:-:S12]  /*9ed0*/  BSSY.RELIABLE B3, `(.L_x_393) ;  /* 0x0000014000037945 */ /* 0x000fd80003800100 */
[----:B------:R-:W-:Y:S05]  /*9ee0*/  @!P0 BRA `(.L_x_394) ;  /* 0x0000000000488947 */ /* 0x000fea0003800000 */
[----:B------:R-:W2:Y:S02]  /*9ef0*/  LDS.U16 R88, [R36] ;  /* 0x0000000024587984 */ /* 0x000ea40000000400 */
[C---:B--2---:R-:W-:Y:S01]  /*9f00*/  VIADD R86, R88.reuse, 0xffffffff ;  /* 0xffffffff58567836 */ /* 0x044fe20000000000 */
[----:B------:R-:W-:-:S04]  /*9f10*/  LOP3.LUT R87, R88, R83, RZ, 0xc0, !PT ;  /* 0x0000005358577212 */ /* 0x000fc800078ec0ff */
[----:B------:R-:W-:Y:S02]  /*9f20*/  LOP3.LUT R86, R88, R86, RZ, 0xc0, !PT ;  /* 0x0000005658567212 */ /* 0x000fe400078ec0ff */
[----:B------:R-:W-:Y:S02]  /*9f30*/  PRMT R87, R87, 0x9910, RZ ;  /* 0x0000991057577816 */ /* 0x000fe400000000ff */
[----:B------:R-:W-:Y:S02]  /*9f40*/  PRMT R86, R86, 0x9910, RZ ;  /* 0x0000991056567816 */ /* 0x000fe400000000ff */
[----:B------:R-:W-:-:S04]  /*9f50*/  ISETP.NE.AND P0, PT, R87, RZ, PT ;  /* 0x000000ff5700720c */ /* 0x000fc80003f05270 */
[----:B------:R-:W-:-:S13]  /*9f60*/  ISETP.EQ.OR P0, PT, R86, RZ, !P0 ;  /* 0x000000ff5600720c */ /* 0x000fda0004702670 */
[----:B------:R-:W-:Y:S05]  /*9f70*/  @P0 BRA `(.L_x_394) ;  /* 0x0000000000240947 */ /* 0x000fea0003800000 */
[----:B------:R-:W-:Y:S01]  /*9f80*/  LOP3.LUT R87, R88, R83, RZ, 0x30, !PT ;  /* 0x0000005358577212 */ /* 0x000fe200078e30ff */
[----:B------:R-:W-:-:S03]  /*9f90*/  IMAD.MOV.U32 R81, RZ, RZ, 0x1 ;  /* 0x00000001ff517424 */ /* 0x000fc600078e00ff */
[----:B------:R-:W-:Y:S01]  /*9fa0*/  PRMT R86, R87, 0x9910, RZ ;  /* 0x0000991057567816 */ /* 0x000fe200000000ff */
[----:B------:R2:W-:Y:S03]  /*9fb0*/  STS.U16 [R36], R87 ;  /* 0x0000005724007388 */ /* 0x0005e60000000400 */
[----:B------:R-:W-:-:S13]  /*9fc0*/  ISETP.NE.AND P0, PT, R86, RZ, PT ;  /* 0x000000ff5600720c */ /* 0x000fda0003f05270 */
[----:B------:R-:W-:Y:S05]  /*9fd0*/  @!P0 BREAK.RELIABLE B3 ;  /* 0x0000000000038942 */ /* 0x000fea0003800100 */
[----:B------:R-:W-:Y:S05]  /*9fe0*/  @!P0 BREAK.RELIABLE B2 ;  /* 0x0000000000028942 */ /* 0x000fea0003800100 */
[----:B------:R-:W-:Y:S05]  /*9ff0*/  @!P0 BREAK.RELIABLE B1 ;  /* 0x0000000000018942 */ /* 0x000fea0003800100 */
[----:B--2---:R-:W-:Y:S05]  /*a000*/  @!P0 BRA `(.L_x_386) ;  /* 0x0000000800f08947 */ /* 0x004fea0003800000 */
.L_x_394:
[----:B------:R-:W-:Y:S05]  /*a010*/  BSYNC.RELIABLE B3 ;  /* 0x0000000000037941 */ /* 0x000fea0003800100 */
.L_x_393:
[----:B------:R-:W-:Y:S01]  /*a020*/  ISETP.NE.AND P0, PT, R89, RZ, PT ;  /* 0x000000ff5900720c */ /* 0x000fe20003f05270 */
[----:B------:R-:W-:Y:S03]  /*a030*/  BSSY.RELIABLE B3, `(.L_x_395) ;  /* 0x0000015000037945 */ /* 0x000fe60003800100 */
[----:B------:R-:W-:-:S13]  /*a040*/  ISETP.EQ.OR P0, PT, R80, 0x1, !P0 ;  /* 0x000000015000780c */ /* 0x000fda0004702670 */
[----:B------:R-:W-:Y:S05]  /*a050*/  @P0 BRA `(.L_x_396) ;  /* 0x0000000000480947 */ /* 0x000fea0003800000 */
        /* <DEDUP_REMOVED lines=18> */
.L_x_396:
[----:B------:R-:W-:Y:S05]  /*a180*/  BSYNC.RELIABLE B3 ;  /* 0x0000000000037941 */ /* 0x000fea0003800100 */
.L_x_395:
[----:B------:R-:W-:Y:S01]  /*a190*/  ISETP.NE.AND P0, PT, R84, 0x2, PT ;  /* 0x000000025400780c */ /* 0x000fe20003f05270 */
        /* <DEDUP_REMOVED lines=21> */
.L_x_398:
[----:B------:R-:W-:Y:S05]  /*a2f0*/  BSYNC.RELIABLE B3 ;  /* 0x0000000000037941 */ /* 0x000fea0003800100 */
.L_x_397:
        /* <DEDUP_REMOVED lines=22> */
.L_x_400:
[----:B------:R-:W-:Y:S05]  /*a460*/  BSYNC.RELIABLE B3 ;  /* 0x0000000000037941 */ /* 0x000fea0003800100 */
.L_x_399:
        /* <DEDUP_REMOVED lines=22> */
.L_x_402:
[----:B------:R-:W-:Y:S05]  /*a5d0*/  BSYNC.RELIABLE B3 ;  /* 0x0000000000037941 */ /* 0x000fea0003800100 */
.L_x_401:
        /* <DEDUP_REMOVED lines=22> */
.L_x_404:
[----:B------:R-:W-:Y:S05]  /*a740*/  BSYNC.RELIABLE B3 ;  /* 0x0000000000037941 */ /* 0x000fea0003800100 */
.L_x_403:
        /* <DEDUP_REMOVED lines=22> */
.L_x_406:
[----:B------:R-:W-:Y:S05]  /*a8b0*/  BSYNC.RELIABLE B3 ;  /* 0x0000000000037941 */ /* 0x000fea0003800100 */
.L_x_405:
        /* <DEDUP_REMOVED lines=22> */
.L_x_408:
[----:B------:R-:W-:Y:S05]  /*aa20*/  BSYNC.RELIABLE B3 ;  /* 0x0000000000037941 */ /* 0x000fea0003800100 */
.L_x_407:
[----:B------:R-:W-:-:S13]  /*aa30*/  ISETP.NE.AND P0, PT, R84, 0x8, PT ;  /* 0x000000085400780c */ /* 0x000fda0003f05270 */
        /* <DEDUP_REMOVED lines=17> */
[----:B--2---:R-:W-:Y:S05]  /*ab50*/  @!P0 BRA `(.L_x_386) ;  /* 0x00000000001c8947 */ /* 0x004fea0003800000 */
.L_x_392:
[----:B------:R-:W-:Y:S05]  /*ab60*/  BSYNC.RELIABLE B2 ;  /* 0x0000000000027941 */ /* 0x000fea0003800100 */
.L_x_391:
[----:B------:R-:W-:-:S13]  /*ab70*/  ISETP.NE.AND P0, PT, R84, 0x8, PT ;  /* 0x000000085400780c */ /* 0x000fda0003f05270 */
[----:B------:R-:W-:Y:S05]  /*ab80*/  @P0 BRA `(.L_x_409) ;  /* 0xfffffff000a00947 */ /* 0x000fea000383ffff */
.L_x_390:
[----:B------:R-:W-:Y:S05]  /*ab90*/  BSYNC.RELIABLE B1 ;  /* 0x0000000000017941 */ /* 0x000fea0003800100 */
.L_x_389:
[----:B------:R-:W-:-:S05]  /*aba0*/  VIADD R80, R80, 0x1 ;  /* 0x0000000150507836 */ /* 0x000fca0000000000 */
[----:B------:R-:W-:-:S13]  /*abb0*/  ISETP.NE.AND P0, PT, R80, 0x9, PT ;  /* 0x000000095000780c */ /* 0x000fda0003f05270 */
[----:B------:R-:W-:Y:S05]  /*abc0*/  @P0 BRA `(.L_x_410) ;  /* 0xfffffff0004c0947 */ /* 0x000fea000383ffff */
.L_x_386:
[----:B------:R-:W-:Y:S05]  /*abd0*/  BSYNC.RECONVERGENT B0 ;  /* 0x0000000000007941 */ /* 0x000fea0003800200 */
.L_x_385:
[----:B------:R-:W-:Y:S05]  /*abe0*/  WARPSYNC.ALL ;  /* 0x0000000000007948 */ /* 0x000fea0003800000 */
[----:B------:R-:W-:Y:S01]  /*abf0*/  ISETP.GT.U32.AND P1, PT, R25, 0x8, PT ;  /* 0x000000081900780c */ /* 0x000fe20003f24070 */
[----:B------:R-:W-:Y:S01]  /*ac00*/  NOP ;  /* 0x0000000000007918 */ /* 0x000fe20000000000 */
[----:B------:R-:W-:Y:S01]  /*ac10*/  LOP3.LUT P0, RZ, R79, 0xff, RZ, 0xc0, !PT ;  /* 0x000000ff4fff7812 */ /* 0x000fe2000780c0ff */
[----:B------:R-:W-:Y:S01]  /*ac20*/  BSSY.RECONVERGENT B1, `(.L_x_411) ;  /* 0x00001d4000017945 */ /* 0x000fe20003800200 */
[----:B------:R-:W-:Y:S02]  /*ac30*/  PRMT R28, RZ, 0x7610, R28 ;  /* 0x00007610ff1c7816 */ /* 0x000fe4000000001c */
[----:B------:R-:W-:-:S04]  /*ac40*/  SEL R30, RZ, 0x1, !P0 ;  /* 0x00000001ff1e7807 */ /* 0x000fc80004000000 */
[----:B------:R-:W-:-:S03]  /*ac50*/  LOP3.LUT R81, R81, R30, RZ, 0xfc, !PT ;  /* 0x0000001e51517212 */ /* 0x000fc600078efcff */
[----:B------:R-:W-:Y:S05]  /*ac60*/  @P1 BRA `(.L_x_412) ;  /* 0x0000001c003c1947 */ /* 0x000fea0003800000 */
[----:B------:R-:W-:Y:S01]  /*ac70*/  IMAD.MOV.U32 R29, RZ, RZ, RZ ;  /* 0x000000ffff1d7224 */ /* 0x000fe200078e00ff */
[----:B------:R-:W-:-:S07]  /*ac80*/  PRMT R28, RZ, 0x7610, R28 ;  /* 0x00007610ff1c7816 */ /* 0x000fce000000001c */
.L_x_449:
[----:B------:R-:W2:Y:S01]  /*ac90*/  LDS.U16 R31, [R70] ;  /* 0x00000000461f7984 */ /* 0x000ea20000000400 */
[----:B------:R-:W-:Y:S01]  /*aca0*/  IMAD.MOV.U32 R80, RZ, RZ, 0x1 ;  /* 0x00000001ff507424 */ /* 0x000fe200078e00ff */
[----:B------:R-:W-:Y:S01]  /*acb0*/  CS2R R32, SRZ ;  /* 0x0000000000207805 */ /* 0x000fe2000001ff00 */
[----:B------:R-:W-:Y:S03]  /*acc0*/  BSSY.RELIABLE B0, `(.L_x_413) ;  /* 0x00001c6000007945 */ /* 0x000fe60003800100 */
[----:B------:R-:W-:-:S04]  /*acd0*/  SHF.L.U32 R30, R80, R29, RZ ;  /* 0x0000001d501e7219 */ /* 0x000fc800000006ff */
[----:B--2---:R-:W-:-:S04]  /*ace0*/  LOP3.LUT P0, RZ, R30, R31, RZ, 0xc0, !PT ;  /* 0x0000001f1eff7212 */ /* 0x004fc8000780c0ff */
[----:B------:R-:W-:Y:S01]  /*acf0*/  ISETP.EQ.OR P0, PT, R31, RZ, !P0 ;  /* 0x000000ff1f00720c */ /* 0x000fe20004702670 */
[----:B------:R-:W-:-:S12]  /*ad00*/  IMAD.MOV.U32 R31, RZ, RZ, RZ ;  /* 0x000000ffff1f7224 */ /* 0x000fd800078e00ff */
[----:B------:R-:W2:Y:S01]  /*ad10*/  @!P0 LDC R35, c[0x3][R71+0x1a94] ;  /* 0x00c6a50047238b82 */ /* 0x000ea20000000800 */
[----:B------:R-:W-:-:S07]  /*ad20*/  @!P0 IMAD.MOV.U32 R32, RZ, RZ, 0x1 ;  /* 0x00000001ff208424 */ /* 0x000fce00078e00ff */
[----:B------:R-:W3:Y:S01]  /*ad30*/  @!P0 LDC R34, c[0x3][R71+0x1950] ;  /* 0x00c6540047228b82 */ /* 0x000ee20000000800 */
[C---:B--2---:R-:W-:Y:S02]  /*ad40*/  @!P0 SHF.L.U32 R31, R80.reuse, R35, RZ ;  /* 0x00000023501f8219 */ /* 0x044fe400000006ff */
[----:B------:R-:W2:Y:S01]  /*ad50*/  LDS.U16 R35, [R70+0x2] ;  /* 0x0000020046237984 */ /* 0x000ea20000000400 */
[----:B---3--:R-:W-:Y:S02]  /*ad60*/  @!P0 SHF.L.U32 R33, R80, R34, RZ ;  /* 0x0000002250218219 */ /* 0x008fe400000006ff */
[----:B--2---:R-:W-:-:S04]  /*ad70*/  LOP3.LUT P0, RZ, R30, R35, RZ, 0xc0, !PT ;  /* 0x000000231eff7212 */ /* 0x004fc8000780c0ff */
[----:B------:R-:W-:-:S13]  /*ad80*/  ISETP.EQ.OR P0, PT, R35, RZ, !P0 ;  /* 0x000000ff2300720c */ /* 0x000fda0004702670 */
[----:B------:R-:W2:Y:S01]  /*ad90*/  @!P0 LDC R35, c[0x3][R71+0x1a98] ;  /* 0x00c6a60047238b82 */ /* 0x000ea20000000800 */
[----:B------:R-:W-:-:S07]  /*ada0*/  @!P0 VIADD R32, R32, 0x1 ;  /* 0x0000000120208836 */ /* 0x000fce0000000000 */
[----:B------:R-:W3:Y:S01]  /*adb0*/  @!P0 LDC R34, c[0x3][R71+0x1954] ;  /* 0x00c6550047228b82 */ /* 0x000ee20000000800 */
[----:B--2---:R-:W-:Y:S02]  /*adc0*/  @!P0 SHF.L.U32 R36, R80, R35, RZ ;  /* 0x0000002350248219 */ /* 0x004fe400000006ff */
[----:B------:R-:W2:Y:S02]  /*add0*/  LDS.U16 R35, [R70+0x4] ;  /* 0x0000040046237984 */ /* 0x000ea40000000400 */
[----:B------:R-:W-:Y:S02]  /*ade0*/  @!P0 LOP3.LUT R31, R36, R31, RZ, 0xfc, !PT ;  /* 0x0000001f241f8212 */ /* 0x000fe400078efcff */
[----:B---3--:R-:W-:-:S04]  /*adf0*/  @!P0 SHF.L.U32 R34, R80, R34, RZ ;  /* 0x0000002250228219 */ /* 0x008fc800000006ff */
[----:B------:R-:W-:Y:S02]  /*ae00*/  @!P0 LOP3.LUT R33, R34, R33, RZ, 0xfc, !PT ;  /* 0x0000002122218212 */ /* 0x000fe400078efcff */
        /* <DEDUP_REMOVED lines=65> */
[----:B--2---:R-:W-:-:S04]  /*b220*/  @!P0 SHF.L.U32 R34, R80, R34, RZ ;  /* 0x0000002250228219 */ /* 0x004fc800000006ff */
[----:B------:R-:W-:Y:S02]  /*b230*/  @!P0 LOP3.LUT R33, R34, R33, RZ, 0xfc, !PT ;  /* 0x0000002122218212 */ /* 0x000fe400078efcff */
[----:B---3--:R-:W-:-:S04]  /*b240*/  @!P0 SHF.L.U32 R36, R80, R35, RZ ;  /* 0x0000002350248219 */ /* 0x008fc800000006ff */
[----:B------:R-:W-:Y:S02]  /*b250*/  @!P0 LOP3.LUT R31, R36, R31, RZ, 0xfc, !PT ;  /* 0x0000001f241f8212 */ /* 0x000fe400078efcff */
[----:B------:R-:W-:-:S13]  /*b260*/  ISETP.GE.U32.AND P0, PT, R32, 0x2, PT ;  /* 0x000000022000780c */ /* 0x000fda0003f06070 */
[----:B------:R-:W-:Y:S05]  /*b270*/  @!P0 BRA `(.L_x_414) ;  /* 0x0000001400a88947 */ /* 0x000fea0003800000 */
[----:B------:R-:W-:Y:S01]  /*b280*/  LOP3.LUT R32, R33, 0xffff, RZ, 0xc0, !PT ;  /* 0x0000ffff21207812 */ /* 0x000fe200078ec0ff */
[----:B------:R-:W-:Y:S05]  /*b290*/  BSSY.RELIABLE B2, `(.L_x_415) ;  /* 0x00000b6000027945 */ /* 0x000fea0003800100 */
[----:B------:R-:W2:Y:S02]  /*b2a0*/  POPC R32, R32 ;  /* 0x0000002000207309 */ /* 0x000ea40000000000 */
[----:B--2---:R-:W-:-:S13]  /*b2b0*/  ISETP.NE.AND P0, PT, R32, 0x1, PT ;  /* 0x000000012000780c */ /* 0x004fda0003f05270 */
[----:B------:R-:W-:Y:S05]  /*b2c0*/  @P0 BRA `(.L_x_416) ;  /* 0x0000000800c80947 */ /* 0x000fea0003800000 */
[----:B------:R-:W2:Y:S01]  /*b2d0*/  S2R R35, SR_CgaCtaId ;  /* 0x0000000000237919 */ /* 0x000ea20000008800 */
[----:B------:R-:W3:Y:S01]  /*b2e0*/  BREV R33, R33 ;  /* 0x0000002100217301 */ /* 0x000ee20000000000 */
[----:B------:R-:W-:Y:S01]  /*b2f0*/  LOP3.LUT P0, RZ, R47, 0xff, RZ, 0xc0, !PT ;  /* 0x000000ff2fff7812 */ /* 0x000fe2000780c0ff */
[----:B------:R-:W-:Y:S01]  /*b300*/  BSSY.RELIABLE B3, `(.L_x_417) ;  /* 0x0000016000037945 */ /* 0x000fe20003800100 */
[----:B------:R-:W-:-:S05]  /*b310*/  MOV R34, 0x400 ;  /* 0x0000040000227802 */ /* 0x000fca0000000f00 */
[----:B---3--:R-:W3:Y:S01]  /*b320*/  FLO.U32.SH R32, R33 ;  /* 0x0000002100207300 */ /* 0x008ee200000e0400 */
[----:B--2---:R-:W-:-:S05]  /*b330*/  LEA R35, R35, R34, 0x18 ;  /* 0x0000002223237211 */ /* 0x004fca00078ec0ff */
[----:B---3--:R-:W-:Y:S01]  /*b340*/  IMAD R32, R32, 0x12, R35 ;  /* 0x0000001220207824 */ /* 0x008fe200078e0223 */
[----:B------:R-:W-:Y:S06]  /*b350*/  @!P0 BRA `(.L_x_418) ;  /* 0x0000000000408947 */ /* 0x000fec0003800000 */
[----:B------:R-:W2:Y:S02]  /*b360*/  LDS.U16 R35, [R32] ;  /* 0x0000000020237984 */ /* 0x000ea40000000400 */
[----:B--2---:R-:W-:Y:S01]  /*b370*/  VIADD R33, R35, 0xffffffff ;  /* 0xffffffff23217836 */ /* 0x004fe20000000000 */
[----:B------:R-:W-:-:S04]  /*b380*/  LOP3.LUT P1, RZ, R30, R35, RZ, 0xc0, !PT ;  /* 0x000000231eff7212 */ /* 0x000fc8000782c0ff */
[----:B------:R-:W-:-:S04]  /*b390*/  LOP3.LUT R33, R35, R33, RZ, 0xc0, !PT ;  /* 0x0000002123217212 */ /* 0x000fc800078ec0ff */
[----:B------:R-:W-:-:S04]  /*b3a0*/  PRMT R33, R33, 0x9910, RZ ;  /* 0x0000991021217816 */ /* 0x000fc800000000ff */
        /* <DEDUP_REMOVED lines=11> */
.L_x_418:
[----:B------:R-:W-:Y:S05]  /*b460*/  BSYNC.RELIABLE B3 ;  /* 0x0000000000037941 */ /* 0x000fea0003800100 */
.L_x_417:
[----:B------:R-:W-:Y:S04]  /*b470*/  BSSY.RELIABLE B3, `(.L_x_419) ;  /* 0x0000012000037945 */ /* 0x000fe80003800100 */
[----:B------:R-:W-:Y:S05]  /*b480*/  @!P0 BRA `(.L_x_420) ;  /* 0x0000000000408947 */ /* 0x000fea0003800000 */
[----:B------:R-:W2:Y:S02]  /*b490*/  LDS.U16 R35, [R32+0x2] ;  /* 0x0000020020237984 */ /* 0x000ea40000000400 */
        /* <DEDUP_REMOVED lines=9> */
[----:B------:R2:W-:Y:S03]  /*b530*/  STS.U16 [R32+0x2], R33 ;  /* 0x0000022120007388 */ /* 0x0005e60000000400 */
[----:B------:R-:W-:-:S13]  /*b540*/  ISETP.NE.AND P1, PT, R34, RZ, PT ;  /* 0x000000ff2200720c */ /* 0x000fda0003f25270 */
[----:B------:R-:W-:Y:S05]  /*b550*/  @!P1 BREAK.RELIABLE B3 ;  /* 0x0000000000039942 */ /* 0x000fea0003800100 */
[----:B------:R-:W-:Y:S05]  /*b560*/  @!P1 BREAK.RELIABLE B2 ;  /* 0x0000000000029942 */ /* 0x000fea0003800100 */
[----:B------:R-:W-:Y:S05]  /*b570*/  @!P1 BREAK.RELIABLE B0 ;  /* 0x0000000000009942 */ /* 0x000fea0003800100 */
[----:B--2---:R-:W-:Y:S05]  /*b580*/  @!P1 BRA `(.L_x_412) ;  /* 0x0000001000f49947 */ /* 0x004fea0003800000 */
.L_x_420:
[----:B------:R-:W-:Y:S05]  /*b590*/  BSYNC.RELIABLE B3 ;  /* 0x0000000000037941 */ /* 0x000fea0003800100 */
.L_x_419:
        /* <DEDUP_REMOVED lines=18> */
.L_x_422:
[----:B------:R-:W-:Y:S05]  /*b6c0*/  BSYNC.RELIABLE B3 ;  /* 0x0000000000037941 */ /* 0x000fea0003800100 */
.L_x_421:
[----:B------:R-:W-:Y:S01]  /*b6d0*/  LOP3.LUT R36, R47, 0xff, RZ, 0xc0, !PT ;  /* 0x000000ff2f247812 */ /* 0x000fe200078ec0ff */
[----:B------:R-:W-:Y:S03]  /*b6e0*/  BSSY.RELIABLE B3, `(.L_x_423) ;  /* 0x0000026000037945 */ /* 0x000fe60003800100 */
[----:B------:R-:W-:-:S13]  /*b6f0*/  ISETP.NE.AND P0, PT, R36, 0x1, PT ;  /* 0x000000012400780c */ /* 0x000fda0003f05270 */
[----:B------:R-:W-:Y:S05]  /*b700*/  @!P0 BRA `(.L_x_424) ;  /* 0x00000000008c8947 */ /* 0x000fea0003800000 */
[----:B------:R-:W2:Y:S01]  /*b710*/  LDS.U16 R35, [R32+0x6] ;  /* 0x0000060020237984 */ /* 0x000ea20000000400 */
[----:B------:R-:W-:Y:S01]  /*b720*/  BSSY.RELIABLE B4, `(.L_x_425) ;  /* 0x0000011000047945 */ /* 0x000fe20003800100 */
        /* <DEDUP_REMOVED lines=14> */
[----:B------:R-:W-:Y:S05]  /*b810*/  @!P1 BREAK.RELIABLE B0 ;  /* 0x0000000000009942 */ /* 0x000fea0003800100 */
[----:B--2---:R-:W-:Y:S05]  /*b820*/  @!P1 BRA `(.L_x_412) ;  /* 0x00000010004c9947 */ /* 0x004fea0003800000 */
.L_x_426:
[----:B------:R-:W-:Y:S05]  /*b830*/  BSYNC.RELIABLE B4 ;  /* 0x0000000000047941 */ /* 0x000fea0003800100 */
.L_x_425:
        /* <DEDUP_REMOVED lines=16> */
.L_x_424:
[----:B------:R-:W-:Y:S05]  /*b940*/  BSYNC.RELIABLE B3 ;  /* 0x0000000000037941 */ /* 0x000fea0003800100 */
.L_x_423:
        /* <DEDUP_REMOVED lines=18> */
.L_x_428:
[----:B------:R-:W-:Y:S05]  /*ba70*/  BSYNC.RELIABLE B3 ;  /* 0x0000000000037941 */ /* 0x000fea0003800100 */
.L_x_427:
[----:B------:R-:W-:Y:S01]  /*ba80*/  ISETP.GT.U32.AND P0, PT, R36, 0x1, PT ;  /* 0x000000012400780c */ /* 0x000fe20003f04070 */
[----:B------:R-:W-:-:S12]  /*ba90*/  BSSY.RELIABLE B3, `(.L_x_429) ;  /* 0x0000025000037945 */ /* 0x000fd80003800100 */
[----:B------:R-:W-:Y:S05]  /*baa0*/  @P0 BRA `(.L_x_430) ;  /* 0x00000000008c0947 */ /* 0x000fea0003800000 */
        /* <DEDUP_REMOVED lines=18> */
.L_x_432:
[----:B------:R-:W-:Y:S05]  /*bbd0*/  BSYNC.RELIABLE B4 ;  /* 0x0000000000047941 */ /* 0x000fea0003800100 */
.L_x_431:
        /* <DEDUP_REMOVED lines=16> */
.L_x_430:
[----:B------:R-:W-:Y:S05]  /*bce0*/  BSYNC.RELIABLE B3 ;  /* 0x0000000000037941 */ /* 0x000fea0003800100 */
.L_x_429:
[----:B------:R-:W-:Y:S05]  /*bcf0*/  @P0 BRA `(.L_x_416) ;  /* 0x00000000003c0947 */ /* 0x000fea0003800000 */
        /* <DEDUP_REMOVED lines=14> */
[----:B--2---:R-:W-:Y:S05]  /*bde0*/  @!P0 BRA `(.L_x_412) ;  /* 0x0000000800dc8947 */ /* 0x004fea0003800000 */
.L_x_416:
[----:B------:R-:W-:Y:S05]  /*bdf0*/  BSYNC.RELIABLE B2 ;  /* 0x0000000000027941 */ /* 0x000fea0003800100 */
.L_x_415:
[----:B------:R-:W-:-:S06]  /*be00*/  LOP3.LUT R32, R31, 0xffff, RZ, 0xc0, !PT ;  /* 0x0000ffff1f207812 */ /* 0x000fcc00078ec0ff */
[----:B------:R-:W2:Y:S02]  /*be10*/  POPC R32, R32 ;  /* 0x0000002000207309 */ /* 0x000ea40000000000 */
[----:B--2---:R-:W-:-:S13]  /*be20*/  ISETP.NE.AND P0, PT, R32, 0x1, PT ;  /* 0x000000012000780c */ /* 0x004fda0003f05270 */
[----:B------:R-:W-:Y:S05]  /*be30*/  @P0 BRA `(.L_x_414) ;  /* 0x0000000800b80947 */ /* 0x000fea0003800000 */
[----:B------:R-:W2:Y:S01]  /*be40*/  BREV R31, R31 ;  /* 0x0000001f001f7301 */ /* 0x000ea20000000000 */
[----:B------:R-:W3:Y:S01]  /*be50*/  S2UR UR6, SR_CgaCtaId ;  /* 0x00000000000679c3 */ /* 0x000ee20000008800 */
[----:B------:R-:W-:Y:S01]  /*be60*/  ISETP.NE.AND P0, PT, R48, RZ, PT ;  /* 0x000000ff3000720c */ /* 0x000fe20003f05270 */
[----:B------:R-:W-:Y:S01]  /*be70*/  UMOV UR5, 0x400 ;  /* 0x0000040000057882 */ /* 0x000fe20000000000 */
[----:B------:R-:W-:Y:S04]  /*be80*/  BSSY.RELIABLE B2, `(.L_x_433) ;  /* 0x0000014000027945 */ /* 0x000fe80003800100 */
[----:B--2---:R-:W2:Y:S01]  /*be90*/  FLO.U32.SH R32, R31 ;  /* 0x0000001f00207300 */ /* 0x004ea200000e0400 */
[----:B---3--:R-:W-:-:S06]  /*bea0*/  ULEA UR5, UR6, UR5, 0x18 ;  /* 0x0000000506057291 */ /* 0x008fcc000f8ec0ff */
[----:B--2---:R-:W-:Y:S01]  /*beb0*/  LEA R32, R32, UR5, 0x1 ;  /* 0x0000000520207c11 */ /* 0x004fe2000f8e08ff */
        /* <DEDUP_REMOVED lines=16> */
.L_x_434:
[----:B------:R-:W-:Y:S05]  /*bfc0*/  BSYNC.RELIABLE B2 ;  /* 0x0000000000027941 */ /* 0x000fea0003800100 */
.L_x_433:
[----:B------:R-:W-:Y:S01]  /*bfd0*/  ISETP.GE.U32.AND P0, PT, R48, 0x2, PT ;  /* 0x000000023000780c */ /* 0x000fe20003f06070 */
[----:B------:R-:W-:-:S12]  /*bfe0*/  BSSY.RELIABLE B2, `(.L_x_435) ;  /* 0x0000011000027945 */ /* 0x000fd80003800100 */
        /* <DEDUP_REMOVED lines=16> */
.L_x_436:
[----:B------:R-:W-:Y:S05]  /*c0f0*/  BSYNC.RELIABLE B2 ;  /* 0x0000000000027941 */ /* 0x000fea0003800100 */
.L_x_435:
        /* <DEDUP_REMOVED lines=18> */
.L_x_438:
[----:B------:R-:W-:Y:S05]  /*c220*/  BSYNC.RELIABLE B2 ;  /* 0x0000000000027941 */ /* 0x000fea0003800100 */
.L_x_437:
        /* <DEDUP_REMOVED lines=18> */
.L_x_440:
[----:B------:R-:W-:Y:S05]  /*c350*/  BSYNC.RELIABLE B2 ;  /* 0x0000000000027941 */ /* 0x000fea0003800100 */
.L_x_439:
        /* <DEDUP_REMOVED lines=18> */
.L_x_442:
[----:B------:R-:W-:Y:S05]  /*c480*/  BSYNC.RELIABLE B2 ;  /* 0x0000000000027941 */ /* 0x000fea0003800100 */
.L_x_441:
        /* <DEDUP_REMOVED lines=18> */
.L_x_444:
[----:B------:R-:W-:Y:S05]  /*c5b0*/  BSYNC.RELIABLE B2 ;  /* 0x0000000000027941 */ /* 0x000fea0003800100 */
.L_x_443:
        /* <DEDUP_REMOVED lines=18> */
.L_x_446:
[----:B------:R-:W-:Y:S05]  /*c6e0*/  BSYNC.RELIABLE B2 ;  /* 0x0000000000027941 */ /* 0x000fea0003800100 */
.L_x_445:
        /* <DEDUP_REMOVED lines=18> */
.L_x_448:
[----:B------:R-:W-:Y:S05]  /*c810*/  BSYNC.RELIABLE B2 ;  /* 0x0000000000027941 */ /* 0x000fea0003800100 */
.L_x_447:
[----:B------:R-:W-:-:S13]  /*c820*/  ISETP.GE.U32.AND P0, PT, R93, 0x3, PT ;  /* 0x000000035d00780c */ /* 0x000fda0003f06070 */
        /* <DEDUP_REMOVED lines=14> */
[----:B--2---:R-:W-:Y:S05]  /*c910*/  @!P0 BRA `(.L_x_412) ;  /* 0x0000000000108947 */ /* 0x004fea0003800000 */
.L_x_414:
[----:B------:R-:W-:Y:S05]  /*c920*/  BSYNC.RELIABLE B0 ;  /* 0x0000000000007941 */ /* 0x000fea0003800100 */
.L_x_413:
[----:B------:R-:W-:-:S05]  /*c930*/  VIADD R29, R29, 0x1 ;  /* 0x000000011d1d7836 */ /* 0x000fca0000000000 */
[----:B------:R-:W-:-:S13]  /*c940*/  ISETP.NE.AND P0, PT, R29, 0x9, PT ;  /* 0x000000091d00780c */ /* 0x000fda0003f05270 */
[----:B------:R-:W-:Y:S05]  /*c950*/  @P0 BRA `(.L_x_449) ;  /* 0xffffffe000cc0947 */ /* 0x000fea000383ffff */
.L_x_412:
[----:B------:R-:W-:Y:S05]  /*c960*/  BSYNC.RECONVERGENT B1 ;  /* 0x0000000000017941 */ /* 0x000fea0003800200 */
.L_x_411:
[----:B------:R-:W-:Y:S05]  /*c970*/  WARPSYNC.ALL ;  /* 0x0000000000007948 */ /* 0x000fea0003800000 */
[----:B------:R-:W-:Y:S01]  /*c980*/  LOP3.LUT P0, RZ, R81, 0xff, RZ, 0xc0, !PT ;  /* 0x000000ff51ff7812 */ /* 0x000fe2000780c0ff */
[----:B------:R-:W-:-:S03]  /*c990*/  NOP ;  /* 0x0000000000007918 */ /* 0x000fc60000000000 */
[----:B------:R-:W-:Y:S01]  /*c9a0*/  SEL R29, RZ, 0x1, !P0 ;  /* 0x00000001ff1d7807 */ /* 0x000fe20004000000 */
[----:B------:R-:W-:Y:S01]  /*c9b0*/  BSSY.RECONVERGENT B0, `(.L_x_450) ;  /* 0x0000091000007945 */ /* 0x000fe20003800200 */
[----:B------:R-:W-:Y:S02]  /*c9c0*/  ISETP.GT.U32.AND P0, PT, R25, 0x11, PT ;  /* 0x000000111900780c */ /* 0x000fe40003f04070 */
[----:B------:R-:W-:Y:S02]  /*c9d0*/  PRMT R30, RZ, 0x7610, R30 ;  /* 0x00007610ff1e7816 */ /* 0x000fe4000000001e */
[----:B------:R-:W-:-:S09]  /*c9e0*/  LOP3.LUT R29, R28, R29, RZ, 0xfc, !PT ;  /* 0x0000001d1c1d7212 */ /* 0x000fd200078efcff */
[----:B------:R-:W-:Y:S05]  /*c9f0*/  @P0 BRA `(.L_x_451) ;  /* 0x0000000800300947 */ /* 0x000fea0003800000 */
[----:B------:R-:W-:Y:S01]  /*ca00*/  IMAD.MOV.U32 R28, RZ, RZ, RZ ;  /* 0x000000ffff1c7224 */ /* 0x000fe200078e00ff */
[----:B------:R-:W-:-:S07]  /*ca10*/  PRMT R30, RZ, 0x7610, R30 ;  /* 0x00007610ff1e7816 */ /* 0x000fce000000001e */
.L_x_461:
[----:B------:R-:W2:Y:S01]  /*ca20*/  LDS.U16 R32, [R61] ;  /* 0x000000003d207984 */ /* 0x000ea20000000400 */
[----:B------:R-:W-:Y:S01]  /*ca30*/  IMAD.MOV.U32 R31, RZ, RZ, 0x1 ;  /* 0x00000001ff1f7424 */ /* 0x000fe200078e00ff */
[----:B------:R-:W-:Y:S02]  /*ca40*/  BSSY.RELIABLE B1, `(.L_x_452) ;  /* 0x0000084000017945 */ /* 0x000fe40003800100 */
[----:B------:R-:W3:Y:S02]  /*ca50*/  LDS.U16 R34, [R62] ;  /* 0x000000003e227984 */ /* 0x000ee40000000400 */
[----:B------:R-:W-:-:S04]  /*ca60*/  SHF.L.U32 R31, R31, R28, RZ ;  /* 0x0000001c1f1f7219 */ /* 0x000fc800000006ff */
[----:B--2---:R-:W-:-:S04]  /*ca70*/  LOP3.LUT P0, RZ, R31, R32, RZ, 0xc0, !PT ;  /* 0x000000201fff7212 */ /* 0x004fc8000780c0ff */
[----:B------:R-:W-:Y:S02]  /*ca80*/  ISETP.EQ.OR P0, PT, R32, RZ, !P0 ;  /* 0x000000ff2000720c */ /* 0x000fe40004702670 */
[----:B------:R-:W-:-:S11]  /*ca90*/  CS2R R32, SRZ ;  /* 0x0000000000207805 */ /* 0x000fd6000001ff00 */
[----:B------:R-:W-:Y:S02]  /*caa0*/  @!P0 IMAD.MOV.U32 R33, RZ, RZ, 0x1 ;  /* 0x00000001ff218424 */ /* 0x000fe400078e00ff */
[----:B------:R-:W-:Y:S01]  /*cab0*/  @!P0 IMAD.MOV.U32 R32, RZ, RZ, R49 ;  /* 0x000000ffff208224 */ /* 0x000fe200078e0031 */
[----:B---3--:R-:W-:-:S04]  /*cac0*/  LOP3.LUT P0, RZ, R31, R34, RZ, 0xc0, !PT ;  /* 0x000000221fff7212 */ /* 0x008fc8000780c0ff */
[----:B------:R-:W-:Y:S02]  /*cad0*/  ISETP.EQ.OR P0, PT, R34, RZ, !P0 ;  /* 0x000000ff2200720c */ /* 0x000fe40004702670 */
[----:B------:R-:W2:Y:S11]  /*cae0*/  LDS.U16 R34, [R63] ;  /* 0x000000003f227984 */ /* 0x000eb60000000400 */
[----:B------:R-:W-:Y:S01]  /*caf0*/  @!P0 LOP3.LUT R32, R50, R32, RZ, 0xfc, !PT ;  /* 0x0000002032208212 */ /* 0x000fe200078efcff */
[----:B------:R-:W-:Y:S01]  /*cb00*/  @!P0 VIADD R33, R33, 0x1 ;  /* 0x0000000121218836 */ /* 0x000fe20000000000 */
[----:B--2---:R-:W-:-:S04]  /*cb10*/  LOP3.LUT P0, RZ, R31, R34, RZ, 0xc0, !PT ;  /* 0x000000221fff7212 */ /* 0x004fc8000780c0ff */
        /* <DEDUP_REMOVED lines=30> */
[----:B------:R-:W-:-:S13]  /*cd00*/  ISETP.EQ.OR P0, PT, R34, RZ, !P0 ;  /* 0x000000ff2200720c */ /* 0x000fda0004702670 */
[----:B------:R-:W-:Y:S01]  /*cd10*/  @!P0 LOP3.LUT R32, R57, R32, RZ, 0xfc, !PT ;  /* 0x0000002039208212 */ /* 0x000fe200078efcff */
[----:B------:R-:W-:-:S03]  /*cd20*/  @!P0 VIADD R33, R33, 0x1 ;  /* 0x0000000121218836 */ /* 0x000fc60000000000 */
[----:B------:R-:W-:-:S06]  /*cd30*/  LOP3.LUT R34, R32, 0xffff, RZ, 0xc0, !PT ;  /* 0x0000ffff20227812 */ /* 0x000fcc00078ec0ff */
[----:B------:R-:W2:Y:S02]  /*cd40*/  POPC R34, R34 ;  /* 0x0000002200227309 */ /* 0x000ea40000000000 */
[----:B--2---:R-:W-:-:S04]  /*cd50*/  ISETP.NE.AND P0, PT, R34, 0x1, PT ;  /* 0x000000012200780c */ /* 0x004fc80003f05270 */
[----:B------:R-:W-:-:S13]  /*cd60*/  ISETP.LT.U32.OR P0, PT, R33, 0x2, P0 ;  /* 0x000000022100780c */ /* 0x000fda0000701470 */
[----:B------:R-:W-:Y:S05]  /*cd70*/  @P0 BRA `(.L_x_453) ;  /* 0x0000000400400947 */ /* 0x000fea0003800000 */
[----:B------:R-:W2:Y:S01]  /*cd80*/  BREV R32, R32 ;  /* 0x0000002000207301 */ /* 0x000ea20000000000 */
[----:B------:R-:W3:Y:S01]  /*cd90*/  S2R R79, SR_CgaCtaId ;  /* 0x00000000004f7919 */ /* 0x000ee20000008800 */
[----:B------:R-:W-:-:S06]  /*cda0*/  MOV R36, 0x400 ;  /* 0x0000040000247802 */ /* 0x000fcc0000000f00 */
[----:B--2---:R-:W2:Y:S02]  /*cdb0*/  FLO.U32.SH R33, R32 ;  /* 0x0000002000217300 */ /* 0x004ea400000e0400 */
[----:B--2---:R-:W-:Y:S01]  /*cdc0*/  IMAD.HI R34, R33, 0x55555556, RZ ;  /* 0x5555555621227827 */ /* 0x004fe200078e02ff */
[----:B---3--:R-:W-:-:S04]  /*cdd0*/  LEA R87, R79, R36, 0x18 ;  /* 0x000000244f577211 */ /* 0x008fc800078ec0ff */
[----:B------:R-:W-:-:S05]  /*cde0*/  LEA.HI R34, R34, R34, RZ, 0x1 ;  /* 0x0000002222227211 */ /* 0x000fca00078f08ff */
[----:B------:R-:W-:-:S04]  /*cdf0*/  IMAD R34, R34, 0x3, RZ ;  /* 0x0000000322227824 */ /* 0x000fc800078e02ff */
[----:B------:R-:W-:Y:S02]  /*ce00*/  IMAD.IADD R33, R33, 0x1, -R34 ;  /* 0x0000000121217824 */ /* 0x000fe400078e0a22 */
[----:B------:R-:W-:Y:S02]  /*ce10*/  VIADD R79, R34, 0x2 ;  /* 0x00000002224f7836 */ /* 0x000fe40000000000 */
[----:B------:R-:W-:-:S04]  /*ce20*/  IMAD R35, R33, 0x3, RZ ;  /* 0x0000000321237824 */ /* 0x000fc800078e02ff */
[C---:B------:R-:W-:Y:S02]  /*ce30*/  VIADD R81, R35.reuse, 0x1 ;  /* 0x0000000123517836 */ /* 0x040fe40000000000 */
[----:B------:R-:W-:-:S07]  /*ce40*/  VIADD R83, R35, 0x2 ;  /* 0x0000000223537836 */ /* 0x000fce0000000000 */
.L_x_460:
[----:B------:R-:W-:Y:S01]  /*ce50*/  ISETP.GT.U32.AND P1, PT, R25, 0x8, PT ;  /* 0x000000081900780c */ /* 0x000fe20003f24070 */
[----:B------:R-:W-:Y:S01]  /*ce60*/  IMAD R32, R34, 0x9, R35 ;  /* 0x0000000922207824 */ /* 0x000fe200078e0223 */
[----:B------:R-:W-:Y:S02]  /*ce70*/  BSSY.RELIABLE B2, `(.L_x_454) ;  /* 0x0000014000027945 */ /* 0x000fe40003800100 */
[----:B------:R-:W-:Y:S01]  /*ce80*/  SEL R33, R35, R34, P1 ;  /* 0x0000002223217207 */ /* 0x000fe20000800000 */
[----:B------:R-:W-:-:S03]  /*ce90*/  IMAD R85, R32, 0x2, R87 ;  /* 0x0000000220557824 */ /* 0x000fc600078e0257 */
[----:B------:R-:W-:-:S13]  /*cea0*/  ISETP.NE.AND P0, PT, R46, R33, PT ;  /* 0x000000212e00720c */ /* 0x000fda0003f05270 */
[----:B------:R-:W-:Y:S05]  /*ceb0*/  @!P0 BRA `(.L_x_455) ;  /* 0x00000000003c8947 */ /* 0x000fea0003800000 */
        /* <DEDUP_REMOVED lines=15> */
.L_x_455:
[----:B------:R-:W-:Y:S05]  /*cfb0*/  BSYNC.RELIABLE B2 ;  /* 0x0000000000027941 */ /* 0x000fea0003800100 */
.L_x_454:
[----:B------:R-:W-:Y:S01]  /*cfc0*/  SEL R33, R81, R34, P1 ;  /* 0x0000002251217207 */ /* 0x000fe20000800000 */
[----:B------:R-:W-:Y:S03]  /*cfd0*/  BSSY.RELIABLE B2, `(.L_x_456) ;  /* 0x0000012000027945 */ /* 0x000fe60003800100 */
[----:B------:R-:W-:-:S13]  /*cfe0*/  ISETP.NE.AND P0, PT, R46, R33, PT ;  /* 0x000000212e00720c */ /* 0x000fda0003f05270 */
        /* <DEDUP_REMOVED lines=16> */
.L_x_457:
[----:B------:R-:W-:Y:S05]  /*d0f0*/  BSYNC.RELIABLE B2 ;  /* 0x0000000000027941 */ /* 0x000fea0003800100 */
.L_x_456:
        /* <DEDUP_REMOVED lines=19> */
.L_x_459:
[----:B------:R-:W-:Y:S05]  /*d230*/  BSYNC.RELIABLE B2 ;  /* 0x0000000000027941 */ /* 0x000fea0003800100 */
.L_x_458:
[C---:B------:R-:W-:Y:S01]  /*d240*/  ISETP.GE.AND P0, PT, R34.reuse, R79, PT ;  /* 0x0000004f2200720c */ /* 0x040fe20003f06270 */
[----:B------:R-:W-:-:S04]  /*d250*/  VIADD R32, R34, 0x1 ;  /* 0x0000000122207836 */ /* 0x000fc80000000000 */
[----:B------:R-:W-:-:S08]  /*d260*/  IMAD.MOV.U32 R34, RZ, RZ, R32 ;  /* 0x000000ffff227224 */ /* 0x000fd000078e0020 */
[----:B------:R-:W-:Y:S05]  /*d270*/  @!P0 BRA `(.L_x_460) ;  /* 0xfffffff800f48947 */ /* 0x000fea000383ffff */
.L_x_453:
[----:B------:R-:W-:Y:S05]  /*d280*/  BSYNC.RELIABLE B1 ;  /* 0x0000000000017941 */ /* 0x000fea0003800100 */
.L_x_452:
[----:B------:R-:W-:-:S05]  /*d290*/  VIADD R28, R28, 0x1 ;  /* 0x000000011c1c7836 */ /* 0x000fca0000000000 */
[----:B------:R-:W-:-:S13]  /*d2a0*/  ISETP.NE.AND P0, PT, R28, 0x9, PT ;  /* 0x000000091c00780c */ /* 0x000fda0003f05270 */
[----:B------:R-:W-:Y:S05]  /*d2b0*/  @P0 BRA `(.L_x_461) ;  /* 0xfffffff400d80947 */ /* 0x000fea000383ffff */
.L_x_451:
[----:B------:R-:W-:Y:S05]  /*d2c0*/  BSYNC.RECONVERGENT B0 ;  /* 0x0000000000007941 */ /* 0x000fea0003800200 */
.L_x_450:
[----:B------:R-:W-:Y:S05]  /*d2d0*/  WARPSYNC.ALL ;  /* 0x0000000000007948 */ /* 0x000fea0003800000 */
[----:B------:R-:W-:Y:S01]  /*d2e0*/  ISETP.NE.AND P1, PT, R45, -0x1, PT ;  /* 0xffffffff2d00780c */ /* 0x000fe20003f25270 */
[----:B------:R-:W-:Y:S01]  /*d2f0*/  UPLOP3.LUT UP0, UPT, UPT, UPT, UPT, 0x40, 0x4 ;  /* 0x000000000004789c */ /* 0x000fe20003f0e870 */
[----:B------:R-:W-:Y:S01]  /*d300*/  LOP3.LUT P0, RZ, R29, 0xff, RZ, 0xc0, !PT ;  /* 0x000000ff1dff7812 */ /* 0x000fe2000780c0ff */
[----:B------:R-:W-:-:S03]  /*d310*/  NOP ;  /* 0x0000000000007918 */ /* 0x000fc60000000000 */
[----:B------:R-:W-:-:S04]  /*d320*/  SEL R29, RZ, 0x1, !P0 ;  /* 0x00000001ff1d7807 */ /* 0x000fc80004000000 */
[----:B------:R-:W-:-:S04]  /*d330*/  LOP3.LUT R29, R30, R29, RZ, 0xfc, !PT ;  /* 0x0000001d1e1d7212 */ /* 0x000fc800078efcff */
[----:B------:R-:W-:-:S13]  /*d340*/  @!P1 LOP3.LUT P0, RZ, R29, 0xff, RZ, 0xc0, !PT ;  /* 0x000000ff1dff9812 */ /* 0x000fda000780c0ff */
[----:B------:R-:W-:Y:S01]  /*d350*/  @!P1 VOTE.ANY R31, PT, P0 ;  /* 0x00000000001f9806 */ /* 0x000fe200000e0100 */
[----:B------:R-:W-:Y:S06]  /*d360*/  @!P1 BRA `(.L_x_462) ;  /* 0x0000000800a89947 */ /* 0x000fec0003800000 */
[----:B------:R-:W-:Y:S02]  /*d370*/  LOP3.LUT P0, RZ, R29, 0xff, RZ, 0xc0, !PT ;  /* 0x000000ff1dff7812 */ /* 0x000fe4000780c0ff */
[----:B------:R-:W-:-:S04]  /*d380*/  LOP3.LUT R31, R45, 0x2, RZ, 0xc0, !PT ;  /* 0x000000022d1f7812 */ /* 0x000fc800078ec0ff */
[----:B------:R-:W-:-:S07]  /*d390*/  LEA.HI R30, R31, R58, RZ, 0x1f ;  /* 0x0000003a1f1e7211 */ /* 0x000fce00078ff8ff */
[----:B------:R-:W-:Y:S02]  /*d3a0*/  VOTE.ANY R28, PT, P0 ;  /* 0x00000000001c7806 */ /* 0x000fe400000e0100 */
[----:B------:R-:W-:Y:S02]  /*d3b0*/  ISETP.NE.AND P0, PT, R58, RZ, PT ;  /* 0x000000ff3a00720c */ /* 0x000fe40003f05270 */
[C---:B------:R-:W-:Y:S02]  /*d3c0*/  LOP3.LUT R29, R28.reuse, 0x1, RZ, 0xc0, !PT ;  /* 0x000000011c1d7812 */ /* 0x040fe400078ec0ff */
[----:B------:R-:W-:Y:S02]  /*d3d0*/  LOP3.LUT R33, R28, R45, RZ, 0xc0, !PT ;  /* 0x0000002d1c217212 */ /* 0x000fe400078ec0ff */
[----:B------:R-:W-:Y:S01]  /*d3e0*/  SEL R32, R29, RZ, P0 ;  /* 0x000000ff1d207207 */ /* 0x000fe20000000000 */
[----:B------:R-:W-:Y:S01]  /*d3f0*/  IMAD.MOV.U32 R29, RZ, RZ, 0x1 ;  /* 0x00000001ff1d7424 */ /* 0x000fe200078e00ff */
[----:B------:R-:W-:Y:S01]  /*d400*/  LOP3.LUT P0, RZ, R45, 0x4, RZ, 0xc0, !PT ;  /* 0x000000042dff7812 */ /* 0x000fe2000780c0ff */
[----:B------:R-:W-:-:S03]  /*d410*/  IMAD.SHL.U32 R33, R33, 0x40000000, RZ ;  /* 0x4000000021217824 */ /* 0x000fc600078e00ff */
[----:B------:R-:W-:Y:S02]  /*d420*/  R2P PR, R45, 0x78 ;  /* 0x000000782d007804 */ /* 0x000fe40000000000 */
[----:B------:R-:W-:Y:S02]  /*d430*/  SHF.L.U32 R31, R29, R58, RZ ;  /* 0x0000003a1d1f7219 */ /* 0x000fe400000006ff */
[----:B------:R-:W-:-:S04]  /*d440*/  SHF.R.S32.HI R33, RZ, 0x1f, R33 ;  /* 0x0000001fff217819 */ /* 0x000fc80000011421 */
[----:B------:R-:W-:Y:S01]  /*d450*/  LOP3.LUT R31, R32, R33, R31, 0xf8, !PT ;  /* 0x00000021201f7212 */ /* 0x000fe200078ef81f */
[----:B------:R-:W-:Y:S01]  /*d460*/  @P0 IMAD.SHL.U32 R34, R28, 0x20000000, RZ ;  /* 0x200000001c220824 */ /* 0x000fe200078e00ff */
[C---:B------:R-:W-:Y:S01]  /*d470*/  @P0 SHF.L.U32 R35, R29.reuse, R30, RZ ;  /* 0x0000001e1d230219 */ /* 0x040fe200000006ff */
[----:B------:R-:W-:Y:S02]  /*d480*/  @P0 VIADD R30, R30, 0x1 ;  /* 0x000000011e1e0836 */ /* 0x000fe40000000000 */
[----:B------:R-:W-:Y:S01]  /*d490*/  @P3 IMAD.SHL.U32 R32, R28, 0x10000000, RZ ;  /* 0x100000001c203824 */ /* 0x000fe200078e00ff */
[----:B------:R-:W-:Y:S02]  /*d4a0*/  @P0 SHF.R.S32.HI R34, RZ, 0x1f, R34 ;  /* 0x0000001fff220819 */ /* 0x000fe40000011422 */
[----:B------:R-:W-:Y:S01]  /*d4b0*/  @P3 SHF.L.U32 R33, R29, R30, RZ ;  /* 0x0000001e1d213219 */ /* 0x000fe200000006ff */
[----:B------:R-:W-:Y:S01]  /*d4c0*/  @P3 VIADD R30, R30, 0x1 ;  /* 0x000000011e1e3836 */ /* 0x000fe20000000000 */
[----:B------:R-:W-:-:S02]  /*d4d0*/  @P0 LOP3.LUT R31, R31, R34, R35, 0xf8, !PT ;  /* 0x000000221f1f0212 */ /* 0x000fc400078ef823 */
[----:B------:R-:W-:Y:S02]  /*d4e0*/  @P3 SHF.R.S32.HI R32, RZ, 0x1f, R32 ;  /* 0x0000001fff203819 */ /* 0x000fe40000011420 */
[----:B------:R-:W-:Y:S02]  /*d4f0*/  LOP3.LUT P0, RZ, R45, 0x80, RZ, 0xc0, !PT ;  /* 0x000000802dff7812 */ /* 0x000fe4000780c0ff */
[----:B------:R-:W-:Y:S01]  /*d500*/  @P3 LOP3.LUT R31, R31, R32, R33, 0xf8, !PT ;  /* 0x000000201f1f3212 */ /* 0x000fe200078ef821 */
[----:B------:R-:W-:Y:S01]  /*d510*/  @P4 IMAD.SHL.U32 R32, R28, 0x8000000, RZ ;  /* 0x080000001c204824 */ /* 0x000fe200078e00ff */
[----:B------:R-:W-:Y:S01]  /*d520*/  @P4 SHF.L.U32 R33, R29, R30, RZ ;  /* 0x0000001e1d214219 */ /* 0x000fe200000006ff */
[----:B------:R-:W-:-:S03]  /*d530*/  @P4 VIADD R30, R30, 0x1 ;  /* 0x000000011e1e4836 */ /* 0x000fc60000000000 */
[----:B------:R-:W-:-:S04]  /*d540*/  @P4 SHF.R.S32.HI R32, RZ, 0x1f, R32 ;  /* 0x0000001fff204819 */ /* 0x000fc80000011420 */
        /* <DEDUP_REMOVED lines=15> */
[----:B------:R-:W-:Y:S02]  /*d640*/  @P0 LOP3.LUT R31, R31, R32, R33, 0xf8, !PT ;  /* 0x000000201f1f0212 */ /* 0x000fe400078ef821 */
[----:B------:R-:W-:-:S13]  /*d650*/  R2P PR, R45.B1, 0x7f ;  /* 0x0000007f2d007804 */ /* 0x000fda0000001000 */
[----:B------:R-:W-:Y:S01]  /*d660*/  @P0 IMAD.SHL.U32 R32, R28, 0x800000, RZ ;  /* 0x008000001c200824 */ /* 0x000fe200078e00ff */
[----:B------:R-:W-:Y:S01]  /*d670*/  @P0 SHF.L.U32 R33, R29, R30, RZ ;  /* 0x0000001e1d210219 */ /* 0x000fe200000006ff */
[----:B------:R-:W-:-:S03]  /*d680*/  @P0 VIADD R30, R30, 0x1 ;  /* 0x000000011e1e0836 */ /* 0x000fc60000000000 */
[----:B------:R-:W-:-:S04]  /*d690*/  @P0 SHF.R.S32.HI R32, RZ, 0x1f, R32 ;  /* 0x0000001fff200819 */ /* 0x000fc80000011420 */
[----:B------:R-:W-:Y:S01]  /*d6a0*/  @P0 LOP3.LUT R31, R31, R32, R33, 0xf8, !PT ;  /* 0x000000201f1f0212 */ /* 0x000fe200078ef821 */
[----:B------:R-:W-:Y:S01]  /*d6b0*/  @P1 IMAD.SHL.U32 R32, R28, 0x400000, RZ ;  /* 0x004000001c201824 */ /* 0x000fe200078e00ff */
[----:B------:R-:W-:Y:S01]  /*d6c0*/  @P1 SHF.L.U32 R33, R29, R30, RZ ;  /* 0x0000001e1d211219 */ /* 0x000fe200000006ff */
[----:B------:R-:W-:Y:S01]  /*d6d0*/  @P1 VIADD R30, R30, 0x1 ;  /* 0x000000011e1e1836 */ /* 0x000fe20000000000 */
[----:B------:R-:W-:Y:S02]  /*d6e0*/  LOP3.LUT P0, RZ, R45, 0x8000, RZ, 0xc0, !PT ;  /* 0x000080002dff7812 */ /* 0x000fe4000780c0ff */
        /* <DEDUP_REMOVED lines=27> */
[----:B------:R-:W-:Y:S01]  /*d8a0*/  @P0 IMAD.U32 R32, R28, 0x10000, RZ ;  /* 0x000100001c200824 */ /* 0x000fe200078e00ff */
        /* <DEDUP_REMOVED lines=80> */
[----:B------:R-:W-:Y:S02]  /*ddb0*/  LOP3.LUT R28, R45, R28, RZ, 0xc0, !PT ;  /* 0x0000001c2d1c7212 */ /* 0x000fe400078ec0ff */
[----:B------:R-:W-:Y:S02]  /*ddc0*/  @P6 SHF.R.S32.HI R32, RZ, 0x1f, R32 ;  /* 0x0000001fff206819 */ /* 0x000fe40000011420 */
[----:B------:R-:W-:Y:S02]  /*ddd0*/  SHF.R.S32.HI R28, RZ, 0x1f, R28 ;  /* 0x0000001fff1c7819 */ /* 0x000fe4000001141c */
[----:B------:R-:W-:-:S02]  /*dde0*/  @P6 LOP3.LUT R31, R31, R32, R33, 0xf8, !PT ;  /* 0x000000201f1f6212 */ /* 0x000fc400078ef821 */
[----:B------:R-:W-:-:S04]  /*ddf0*/  SHF.L.U32 R30, R29, R30, RZ ;  /* 0x0000001e1d1e7219 */ /* 0x000fc800000006ff */
[----:B------:R-:W-:-:S07]  /*de00*/  LOP3.LUT R31, R31, R28, R30, 0xf8, !PT ;  /* 0x0000001c1f1f7212 */ /* 0x000fce00078ef81e */
.L_x_462:
[----:B------:R-:W-:-:S13]  /*de10*/  ISETP.NE.AND P0, PT, R31, RZ, PT ;  /* 0x000000ff1f00720c */ /* 0x000fda0003f05270 */
[----:B------:R-:W-:Y:S05]  /*de20*/  @!P0 BRA `(.L_x_463) ;  /* 0x0000000000588947 */ /* 0x000fea0003800000 */
[----:B------:R-:W2:Y:S01]  /*de30*/  S2UR UR6, SR_CgaCtaId ;  /* 0x00000000000679c3 */ /* 0x000ea20000008800 */
[----:B------:R-:W-:Y:S01]  /*de40*/  BSSY.RECONVERGENT B0, `(.L_x_464) ;  /* 0x000000b000007945 */ /* 0x000fe20003800200 */
[----:B------:R-:W-:Y:S01]  /*de50*/  IMAD.MOV.U32 R28, RZ, RZ, R25 ;  /* 0x000000ffff1c7224 */ /* 0x000fe200078e0019 */
[----:B------:R-:W-:Y:S02]  /*de60*/  UMOV UR5, 0x400 ;  /* 0x0000040000057882 */ /* 0x000fe40000000000 */
[----:B--2---:R-:W-:-:S12]  /*de70*/  ULEA UR5, UR6, UR5, 0x18 ;  /* 0x0000000506057291 */ /* 0x004fd8000f8ec0ff */
.L_x_465:
[C---:B------:R-:W-:Y:S01]  /*de80*/  LEA R29, R28.reuse, UR5, 0x1 ;  /* 0x000000051c1d7c11 */ /* 0x040fe2000f8e08ff */
[C---:B------:R-:W-:Y:S01]  /*de90*/  VIADD R30, R28.reuse, 0x20 ;  /* 0x000000201c1e7836 */ /* 0x040fe20000000000 */
[----:B------:R-:W-:-:S03]  /*dea0*/  ISETP.GE.U32.AND P0, PT, R28, 0x31, PT ;  /* 0x000000311c00780c */ /* 0x000fc60003f06070 */
[----:B------:R-:W-:Y:S01]  /*deb0*/  IMAD.MOV.U32 R28, RZ, RZ, R30 ;  /* 0x000000ffff1c7224 */ /* 0x000fe200078e001e */
[----:B------:R-:W2:Y:S02]  /*dec0*/  LDS.U16 R29, [R29] ;  /* 0x000000001d1d7984 */ /* 0x000ea40000000400 */
[----:B--2---:R-:W-:-:S13]  /*ded0*/  ISETP.NE.AND P1, PT, R29, RZ, PT ;  /* 0x000000ff1d00720c */ /* 0x004fda0003f25270 */
[----:B------:R-:W-:Y:S05]  /*dee0*/  @!P0 BRA P1, `(.L_x_465) ;  /* 0xfffffffc00e48947 */ /* 0x000fea000083ffff */
[----:B------:R-:W-:Y:S05]  /*def0*/  BSYNC.RECONVERGENT B0 ;  /* 0x0000000000007941 */ /* 0x000fea0003800200 */
.L_x_464:
[----:B------:R-:W-:Y:S01]  /*df00*/  ISETP.NE.AND P0, PT, R29, RZ, PT ;  /* 0x000000ff1d00720c */ /* 0x000fe20003f05270 */
[----:B------:R-:W-:-:S12]  /*df10*/  UPLOP3.LUT UP0, UPT, UPT, UPT, UPT, 0x80, 0x8 ;  /* 0x000000000008789c */ /* 0x000fd80003f0f070 */
[----:B------:R-:W-:-:S04]  /*df20*/  VOTE.ANY R28, PT, !P0 ;  /* 0x00000000001c7806 */ /* 0x000fc800040e0100 */
[----:B------:R-:W-:-:S13]  /*df30*/  ISETP.NE.AND P0, PT, R28, RZ, PT ;  /* 0x000000ff1c00720c */ /* 0x000fda0003f05270 */
[----:B------:R-:W-:Y:S05]  /*df40*/  @P0 BRA `(.L_x_463) ;  /* 0x0000000000100947 */ /* 0x000fea0003800000 */
[----:B------:R-:W-:-:S04]  /*df50*/  UIADD3 UR4, UPT, UPT, UR4, 0x1, URZ ;  /* 0x0000000104047890 */ /* 0x000fc8000fffe0ff */
[----:B------:R-:W-:-:S09]  /*df60*/  UISETP.NE.AND UP0, UPT, UR4, 0x51, UPT ;  /* 0x000000510400788c */ /* 0x000fd2000bf05270 */
[----:B------:R-:W-:Y:S05]  /*df70*/  BRA.U UP0, `(.L_x_466) ;  /* 0xffffff9d00d47547 */ /* 0x000fea000b83ffff */
[----:B------:R-:W-:-:S11]  /*df80*/  UPLOP3.LUT UP0, UPT, UPT, UPT, UPT, 0x40, 0x4 ;  /* 0x000000000004789c */ /* 0x000fd60003f0e870 */
.L_x_463:
[----:B------:R-:W-:Y:S01]  /*df90*/  BSSY.RECONVERGENT B0, `(.L_x_467) ;  /* 0x000000c000007945 */ /* 0x000fe20003800200 */
[----:B------:R-:W-:Y:S01]  /*dfa0*/  NOP ;  /* 0x0000000000007918 */ /* 0x000fe20000000000 */
.L_x_468:
[----:B-12---:R1:W2:Y:S01]  /*dfb0*/  LDS.U16 R5, [R42] ;  /* 0x000000002a057984 */ /* 0x0062a20000000400 */
[----:B------:R-:W-:Y:S01]  /*dfc0*/  IMAD.MOV.U32 R2, RZ, RZ, R40 ;  /* 0x000000ffff027224 */ /* 0x000fe200078e0028 */
[C---:B------:R-:W-:Y:S01]  /*dfd0*/  ISETP.GE.U32.AND P0, PT, R37.reuse, 0x31, PT ;  /* 0x000000312500780c */ /* 0x040fe20003f06070 */
[--C-:B------:R-:W-:Y:S01]  /*dfe0*/  IMAD.MOV.U32 R3, RZ, RZ, R41.reuse ;  /* 0x000000ffff037224 */ /* 0x100fe200078e0029 */
[----:B------:R-:W-:Y:S01]  /*dff0*/  IADD3 R40, P1, PT, R40, 0x40, RZ ;  /* 0x0000004028287810 */ /* 0x000fe20007f3e0ff */
[----:B------:R-:W-:Y:S02]  /*e000*/  VIADD R37, R37, 0x20 ;  /* 0x0000002025257836 */ /* 0x000fe40000000000 */
[----:B-1----:R-:W-:Y:S02]  /*e010*/  VIADD R42, R42, 0x40 ;  /* 0x000000402a2a7836 */ /* 0x002fe40000000000 */
[----:B------:R-:W-:Y:S01]  /*e020*/  IMAD.X R41, RZ, RZ, R41, P1 ;  /* 0x000000ffff297224 */ /* 0x000fe200008e0629 */
[----:B--2---:R2:W-:Y:S05]  /*e030*/  STG.E.U16 desc[UR8][R2.64], R5 ;  /* 0x0000000502007986 */ /* 0x0045ea000c101508 */
[----:B------:R-:W-:Y:S05]  /*e040*/  @!P0 BRA `(.L_x_468) ;  /* 0xfffffffc00d88947 */ /* 0x000fea000383ffff */
[----:B------:R-:W-:Y:S05]  /*e050*/  BSYNC.RECONVERGENT B0 ;  /* 0x0000000000007941 */ /* 0x000fea0003800200 */
.L_x_467:
[----:B------:R-:W-:-:S13]  /*e060*/  ISETP.NE.AND P0, PT, R43, RZ, PT ;  /* 0x000000ff2b00720c */ /* 0x000fda0003f05270 */
[----:B------:R-:W-:Y:S05]  /*e070*/  @P0 EXIT ;  /* 0x000000000000094d */ /* 0x000fea0003800000 */
[----:B------:R-:W-:Y:S05]  /*e080*/  BRA.U UP0, `(.L_x_469) ;  /* 0x0000000100c07547 */ /* 0x000fea000b800000 */
[----:B------:R-:W1:Y:S01]  /*e090*/  S2UR UR5, SR_CgaCtaId ;  /* 0x00000000000579c3 */ /* 0x000e620000008800 */
[----:B------:R-:W-:Y:S02]  /*e0a0*/  UMOV UR4, 0x400 ;  /* 0x0000040000047882 */ /* 0x000fe40000000000 */
[----:B-1----:R-:W-:-:S09]  /*e0b0*/  ULEA UR6, UR5, UR4, 0x18 ;  /* 0x0000000405067291 */ /* 0x002fd2000f8ec0ff */
[----:B------:R-:W2:Y:S02]  /*e0c0*/  LDS.U16 R0, [UR6] ;  /* 0x00000006ff007984 */ /* 0x000ea40008000400 */
[----:B--2---:R-:W-:-:S05]  /*e0d0*/  VIADD R3, R0, 0xffffffff ;  /* 0xffffffff00037836 */ /* 0x004fca0000000000 */
[----:B------:R-:W-:Y:S02]  /*e0e0*/  LOP3.LUT R0, R0, 0xffff, R3, 0x48, !PT ;  /* 0x0000ffff00007812 */ /* 0x000fe400078e4803 */
[----:B------:R-:W-:-:S04]  /*e0f0*/  LOP3.LUT R3, R3, 0xffff, RZ, 0xc0, !PT ;  /* 0x0000ffff03037812 */ /* 0x000fc800078ec0ff */
[----:B------:R-:W-:Y:S01]  /*e100*/  ISETP.GT.U32.AND P0, PT, R0, R3, PT ;  /* 0x000000030000720c */ /* 0x000fe20003f04070 */
[----:B------:R-:W-:-:S12]  /*e110*/  IMAD.MOV.U32 R3, RZ, RZ, RZ ;  /* 0x000000ffff037224 */ /* 0x000fd800078e00ff */
[----:B------:R-:W-:Y:S05]  /*e120*/  @!P0 BRA `(.L_x_470) ;  /* 0x0000000000908947 */ /* 0x000fea0003800000 */
[----:B------:R-:W-:Y:S01]  /*e130*/  UMOV UR4, URZ ;  /* 0x000000ff00047c82 */ /* 0x000fe20008000000 */
[----:B------:R-:W-:-:S05]  /*e140*/  UMOV UR5, UR6 ;  /* 0x0000000600057c82 */ /* 0x000fca0008000000 */
.L_x_471:
[----:B------:R-:W-:Y:S01]  /*e150*/  UISETP.NE.AND UP0, UPT, UR4, 0x50, UPT ;  /* 0x000000500400788c */ /* 0x000fe2000bf05270 */
[----:B------:R-:W-:-:S08]  /*e160*/  IMAD.MOV.U32 R3, RZ, RZ, 0x2 ;  /* 0x00000002ff037424 */ /* 0x000fd000078e00ff */
[----:B------:R-:W-:Y:S05]  /*e170*/  BRA.U !UP0, `(.L_x_470) ;  /* 0x00000001087c7547 */ /* 0x000fea000b800000 */
[----:B------:R-:W1:Y:S02]  /*e180*/  LDS.U16 R0, [UR5+0x2] ;  /* 0x00000205ff007984 */ /* 0x000e640008000400 */
[----:B-1----:R-:W-:-:S05]  /*e190*/  VIADD R3, R0, 0xffffffff ;  /* 0xffffffff00037836 */ /* 0x002fca0000000000 */
[----:B------:R-:W-:Y:S02]  /*e1a0*/  LOP3.LUT R0, R0, 0xffff, R3, 0x48, !PT ;  /* 0x0000ffff00007812 */ /* 0x000fe400078e4803 */
[----:B------:R-:W-:-:S04]  /*e1b0*/  LOP3.LUT R3, R3, 0xffff, RZ, 0xc0, !PT ;  /* 0x0000ffff03037812 */ /* 0x000fc800078ec0ff */
[----:B------:R-:W-:Y:S01]  /*e1c0*/  ISETP.GT.U32.AND P0, PT, R0, R3, PT ;  /* 0x000000030000720c */ /* 0x000fe20003f04070 */
[----:B------:R-:W-:-:S12]  /*e1d0*/  IMAD.MOV.U32 R3, RZ, RZ, RZ ;  /* 0x000000ffff037224 */ /* 0x000fd800078e00ff */
[----:B------:R-:W-:Y:S05]  /*e1e0*/  @!P0 BRA `(.L_x_470) ;  /* 0x0000000000608947 */ /* 0x000fea0003800000 */
        /* <DEDUP_REMOVED lines=14> */
[----:B------:R-:W-:Y:S02]  /*e2d0*/  ULEA UR5, UR4, UR6, 0x1 ;  /* 0x0000000604057291 */ /* 0x000fe4000f8e08ff */
[----:B------:R-:W-:-:S07]  /*e2e0*/  UIADD3 UR4, UPT, UPT, UR4, 0x4, URZ ;  /* 0x0000000404047890 */ /* 0x000fce000fffe0ff */
[----:B------:R-:W1:Y:S01]  /*e2f0*/  LDS.U16 R0, [UR5+0x8] ;  /* 0x00000805ff007984 */ /* 0x000e620008000400 */
[----:B------:R-:W-:Y:S01]  /*e300*/  ULEA UR5, UR4, UR6, 0x1 ;  /* 0x0000000604057291 */ /* 0x000fe2000f8e08ff */
[----:B-1----:R-:W-:-:S05]  /*e310*/  VIADD R3, R0, 0xffffffff ;  /* 0xffffffff00037836 */ /* 0x002fca0000000000 */
[----:B------:R-:W-:Y:S02]  /*e320*/  LOP3.LUT R0, R0, 0xffff, R3, 0x48, !PT ;  /* 0x0000ffff00007812 */ /* 0x000fe400078e4803 */
[----:B------:R-:W-:-:S04]  /*e330*/  LOP3.LUT R3, R3, 0xffff, RZ, 0xc0, !PT ;  /* 0x0000ffff03037812 */ /* 0x000fc800078ec0ff */
[----:B------:R-:W-:-:S13]  /*e340*/  ISETP.GT.U32.AND P0, PT, R0, R3, PT ;  /* 0x000000030000720c */ /* 0x000fda0003f04070 */
[----:B------:R-:W-:Y:S05]  /*e350*/  @P0 BRA `(.L_x_471) ;  /* 0xfffffffc007c0947 */ /* 0x000fea000383ffff */
[----:B------:R-:W-:-:S07]  /*e360*/  IMAD.MOV.U32 R3, RZ, RZ, RZ ;  /* 0x000000ffff037224 */ /* 0x000fce00078e00ff */
.L_x_470:
[----:B------:R-:W-:Y:S01]  /*e370*/  STG.E desc[UR8][R38.64], R3 ;  /* 0x0000000326007986 */ /* 0x000fe2000c101908 */
[----:B------:R-:W-:Y:S05]  /*e380*/  EXIT ;  /* 0x000000000000794d */ /* 0x000fea0003800000 */
.L_x_469:
[----:B------:R-:W-:Y:S01]  /*e390*/  STG.E desc[UR8][R38.64], RZ ;  /* 0x000000ff26007986 */ /* 0x000fe2000c101908 */
[----:B------:R-:W-:Y:S05]  /*e3a0*/  EXIT ;  /* 0x000000000000794d */ /* 0x000fea0003800000 */
        .weak           $__internal_2_$__cuda_sm20_rcp_rn_f32_slowpath
        .type           $__internal_2_$__cuda_sm20_rcp_rn_f32_slowpath,@function
        .size           $__internal_2_$__cuda_sm20_rcp_rn_f32_slowpath,($__internal_3_$__cuda_sm3x_div_rn_noftz_f32_slowpath - $__internal_2_$__cuda_sm20_rcp_rn_f32_slowpath)
$__internal_2_$__cuda_sm20_rcp_rn_f32_slowpath:
[----:B------:R-:W-:Y:S01]  /*e3b0*/  IMAD.SHL.U32 R0, R2, 0x2, RZ ;  /* 0x0000000202007824 */ /* 0x000fe200078e00ff */
[----:B------:R-:W-:Y:S04]  /*e3c0*/  BSSY.RECONVERGENT B4, `(.L_x_472) ;  /* 0x0000030000047945 */ /* 0x000fe80003800200 */
[----:B------:R-:W-:-:S04]  /*e3d0*/  SHF.R.U32.HI R26, RZ, 0x18, R0 ;  /* 0x00000018ff1a7819 */ /* 0x000fc80000011600 */
[----:B------:R-:W-:-:S13]  /*e3e0*/  ISETP.NE.U32.AND P0, PT, R26, RZ, PT ;  /* 0x000000ff1a00720c */ /* 0x000fda0003f05070 */
[----:B------:R-:W-:Y:S05]  /*e3f0*/  @P0 BRA `(.L_x_473) ;  /* 0x0000000000280947 */ /* 0x000fea0003800000 */
[----:B------:R-:W-:-:S05]  /*e400*/  IMAD.SHL.U32 R0, R2, 0x2, RZ ;  /* 0x0000000202007824 */ /* 0x000fca00078e00ff */
[----:B------:R-:W-:-:S13]  /*e410*/  ISETP.NE.AND P0, PT, R0, RZ, PT ;  /* 0x000000ff0000720c */ /* 0x000fda0003f05270 */
[----:B------:R-:W-:Y:S01]  /*e420*/  @P0 FFMA R12, R2, 1.84467440737095516160e+19, RZ ;  /* 0x5f800000020c0823 */ /* 0x000fe200000000ff */
[----:B------:R-:W-:Y:S08]  /*e430*/  @!P0 MUFU.RCP R11, R2 ;  /* 0x00000002000b8308 */ /* 0x000ff00000001000 */
[----:B------:R-:W0:Y:S02]  /*e440*/  @P0 MUFU.RCP R13, R12 ;  /* 0x0000000c000d0308 */ /* 0x000e240000001000 */
[----:B0-----:R-:W-:-:S04]  /*e450*/  @P0 FFMA R0, R12, R13, -1 ;  /* 0xbf8000000c000423 */ /* 0x001fc8000000000d */
[----:B------:R-:W-:-:S04]  /*e460*/  @P0 FADD.FTZ R0, -R0, -RZ ;  /* 0x800000ff00000221 */ /* 0x000fc80000010100 */
[----:B------:R-:W-:-:S04]  /*e470*/  @P0 FFMA R0, R13, R0, R13 ;  /* 0x000000000d000223 */ /* 0x000fc8000000000d */
[----:B------:R-:W-:Y:S01]  /*e480*/  @P0 FFMA R11, R0, 1.84467440737095516160e+19, RZ ;  /* 0x5f800000000b0823 */ /* 0x000fe200000000ff */
[----:B------:R-:W-:Y:S06]  /*e490*/  BRA `(.L_x_474) ;  /* 0x0000000000887947 */ /* 0x000fec0003800000 */
.L_x_473:
[----:B------:R-:W-:-:S05]  /*e4a0*/  VIADD R45, R26, 0xffffff03 ;  /* 0xffffff031a2d7836 */ /* 0x000fca0000000000 */
[----:B------:R-:W-:-:S13]  /*e4b0*/  ISETP.GT.U32.AND P0, PT, R45, 0x1, PT ;  /* 0x000000012d00780c */ /* 0x000fda0003f04070 */
[----:B------:R-:W-:Y:S05]  /*e4c0*/  @P0 BRA `(.L_x_475) ;  /* 0x0000000000780947 */ /* 0x000fea0003800000 */
[----:B------:R-:W-:Y:S01]  /*e4d0*/  LOP3.LUT R0, R2, 0x7fffff, RZ, 0xc0, !PT ;  /* 0x007fffff02007812 */ /* 0x000fe200078ec0ff */
[----:B------:R-:W-:-:S03]  /*e4e0*/  IMAD.MOV.U32 R14, RZ, RZ, 0x3 ;  /* 0x00000003ff0e7424 */ /* 0x000fc600078e00ff */
[----:B------:R-:W-:Y:S02]  /*e4f0*/  LOP3.LUT R0, R0, 0x3f800000, RZ, 0xfc, !PT ;  /* 0x3f80000000007812 */ /* 0x000fe400078efcff */
[----:B------:R-:W-:Y:S02]  /*e500*/  SHF.L.U32 R14, R14, R45, RZ ;  /* 0x0000002d0e0e7219 */ /* 0x000fe400000006ff */
[----:B------:R-:W0:Y:S02]  /*e510*/  MUFU.RCP R11, R0 ;  /* 0x00000000000b7308 */ /* 0x000e240000001000 */
[----:B0-----:R-:W-:-:S04]  /*e520*/  FFMA R12, R0, R11, -1 ;  /* 0xbf800000000c7423 */ /* 0x001fc8000000000b */
[----:B------:R-:W-:-:S04]  /*e530*/  FADD.FTZ R12, -R12, -RZ ;  /* 0x800000ff0c0c7221 */ /* 0x000fc80000010100 */
[CCC-:B------:R-:W-:Y:S01]  /*e540*/  FFMA.RM R13, R11.reuse, R12.reuse, R11.reuse ;  /* 0x0000000c0b0d7223 */ /* 0x1c0fe2000000400b */
[----:B------:R-:W-:-:S04]  /*e550*/  FFMA.RP R12, R11, R12, R11 ;  /* 0x0000000c0b0c7223 */ /* 0x000fc8000000800b */
[C---:B------:R-:W-:Y:S02]  /*e560*/  LOP3.LUT R11, R13.reuse, 0x7fffff, RZ, 0xc0, !PT ;  /* 0x007fffff0d0b7812 */ /* 0x040fe400078ec0ff */
[----:B------:R-:W-:Y:S02]  /*e570*/  FSETP.NEU.FTZ.AND P0, PT, R13, R12, PT ;  /* 0x0000000c0d00720b */ /* 0x000fe40003f1d000 */
[----:B------:R-:W-:Y:S02]  /*e580*/  LOP3.LUT R11, R11, 0x800000, RZ, 0xfc, !PT ;  /* 0x008000000b0b7812 */ /* 0x000fe400078efcff */
[----:B------:R-:W-:Y:S02]  /*e590*/  SEL R12, RZ, 0xffffffff, !P0 ;  /* 0xffffffffff0c7807 */ /* 0x000fe40004000000 */
[----:B------:R-:W-:-:S03]  /*e5a0*/  LOP3.LUT R14, R14, R11, RZ, 0xc0, !PT ;  /* 0x0000000b0e0e7212 */ /* 0x000fc600078ec0ff */
[----:B------:R-:W-:Y:S01]  /*e5b0*/  IMAD.MOV R12, RZ, RZ, -R12 ;  /* 0x000000ffff0c7224 */ /* 0x000fe200078e0a0c */
[----:B------:R-:W-:-:S04]  /*e5c0*/  SHF.R.U32.HI R14, RZ, R45, R14 ;  /* 0x0000002dff0e7219 */ /* 0x000fc8000001160e */
[----:B------:R-:W-:Y:S02]  /*e5d0*/  LOP3.LUT P1, RZ, R12, R45, R11, 0xf8, !PT ;  /* 0x0000002d0cff7212 */ /* 0x000fe4000782f80b */
[C---:B------:R-:W-:Y:S02]  /*e5e0*/  LOP3.LUT P0, RZ, R14.reuse, 0x1, RZ, 0xc0, !PT ;  /* 0x000000010eff7812 */ /* 0x040fe4000780c0ff */
[----:B------:R-:W-:-:S04]  /*e5f0*/  LOP3.LUT P2, RZ, R14, 0x2, RZ, 0xc0, !PT ;  /* 0x000000020eff7812 */ /* 0x000fc8000784c0ff */
[----:B------:R-:W-:Y:S02]  /*e600*/  PLOP3.LUT P0, PT, P0, P1, P2, 0xe0, 0x0 ;  /* 0x000000000000781c */ /* 0x000fe40000703c20 */
[----:B------:R-:W-:Y:S02]  /*e610*/  LOP3.LUT P1, RZ, R2, 0x7fffff, RZ, 0xc0, !PT ;  /* 0x007fffff02ff7812 */ /* 0x000fe4000782c0ff */
[----:B------:R-:W-:-:S05]  /*e620*/  SEL R0, RZ, 0x1, !P0 ;  /* 0x00000001ff007807 */ /* 0x000fca0004000000 */
[----:B------:R-:W-:-:S05]  /*e630*/  IMAD.MOV R0, RZ, RZ, -R0 ;  /* 0x000000ffff007224 */ /* 0x000fca00078e0a00 */
[----:B------:R-:W-:Y:S01]  /*e640*/  ISETP.GE.AND P0, PT, R0, RZ, PT ;  /* 0x000000ff0000720c */ /* 0x000fe20003f06270 */
[----:B------:R-:W-:-:S05]  /*e650*/  VIADD R0, R26, 0xffffff04 ;  /* 0xffffff041a007836 */ /* 0x000fca0000000000 */
[----:B------:R-:W-:-:S07]  /*e660*/  SHF.R.U32.HI R11, RZ, R0, R11 ;  /* 0x00000000ff0b7219 */ /* 0x000fce000001160b */
[----:B------:R-:W-:-:S04]  /*e670*/  @!P0 VIADD R11, R11, 0x1 ;  /* 0x000000010b0b8836 */ /* 0x000fc80000000000 */
[----:B------:R-:W-:-:S05]  /*e680*/  @!P1 IMAD.SHL.U32 R11, R11, 0x2, RZ ;  /* 0x000000020b0b9824 */ /* 0x000fca00078e00ff */
[----:B------:R-:W-:Y:S01]  /*e690*/  LOP3.LUT R11, R11, 0x80000000, R2, 0xf8, !PT ;  /* 0x800000000b0b7812 */ /* 0x000fe200078ef802 */
[----:B------:R-:W-:Y:S06]  /*e6a0*/  BRA `(.L_x_474) ;  /* 0x0000000000047947 */ /* 0x000fec0003800000 */
.L_x_475:
[----:B------:R0:W1:Y:S02]  /*e6b0*/  MUFU.RCP R11, R2 ;  /* 0x00000002000b7308 */ /* 0x0000640000001000 */
.L_x_474:
[----:B------:R-:W-:Y:S05]  /*e6c0*/  BSYNC.RECONVERGENT B4 ;  /* 0x0000000000047941 */ /* 0x000fea0003800200 */
.L_x_472:
[----:B------:R-:W-:Y:S02]  /*e6d0*/  IMAD.MOV.U32 R12, RZ, RZ, R15 ;  /* 0x000000ffff0c7224 */ /* 0x000fe400078e000f */
[----:B------:R-:W-:Y:S02]  /*e6e0*/  IMAD.MOV.U32 R13, RZ, RZ, 0x0 ;  /* 0x00000000ff0d7424 */ /* 0x000fe400078e00ff */
[----:B-1----:R-:W-:Y:S02]  /*e6f0*/  IMAD.MOV.U32 R0, RZ, RZ, R11 ;  /* 0x000000ffff007224 */ /* 0x002fe400078e000b */
[----:B0-----:R-:W-:Y:S05]  /*e700*/  RET.REL.NODEC R12 `(_Z24phase2_relaxation_kernelPtPiPKfi) ;  /* 0xffffff180c3c7950 */ /* 0x001fea0003c3ffff */
        .weak           $__internal_3_$__cuda_sm3x_div_rn_noftz_f32_slowpath
        .type           $__internal_3_$__cuda_sm3x_div_rn_noftz_f32_slowpath,@function
        .size           $__internal_3_$__cuda_sm3x_div_rn_noftz_f32_slowpath,(.L_x_593 - $__internal_3_$__cuda_sm3x_div_rn_noftz_f32_slowpath)
$__internal_3_$__cuda_sm3x_div_rn_noftz_f32_slowpath:
        /* <DEDUP_REMOVED lines=34> */
.L_x_477:
[----:B------:R-:W-:Y:S01]  /*e930*/  LEA R62, R66, 0xc0800000, 0x17 ;  /* 0xc0800000423e7811 */ /* 0x000fe200078eb8ff */
[----:B------:R-:W-:Y:S04]  /*e940*/  BSSY.RECONVERGENT B1, `(.L_x_482) ;  /* 0x0000036000017945 */ /* 0x000fe80003800200 */
[----:B------:R-:W-:Y:S02]  /*e950*/  IMAD.IADD R62, R3, 0x1, -R62 ;  /* 0x00000001033e7824 */ /* 0x000fe400078e0a3e */
[----:B------:R-:W-:Y:S02]  /*e960*/  VIADD R3, R64, 0xffffff81 ;  /* 0xffffff8140037836 */ /* 0x000fe40000000000 */
[----:B------:R0:W1:Y:S01]  /*e970*/  MUFU.RCP R63, R62 ;  /* 0x0000003e003f7308 */ /* 0x0000620000001000 */
[----:B------:R-:W-:Y:S01]  /*e980*/  FADD.FTZ R65, -R62, -RZ ;  /* 0x800000ff3e417221 */ /* 0x000fe20000010100 */
[C---:B------:R-:W-:Y:S01]  /*e990*/  IMAD R2, R3.reuse, -0x800000, R2 ;  /* 0xff80000003027824 */ /* 0x040fe200078e0202 */
        /* <DEDUP_REMOVED lines=23> */
[CCC-:B------:R-:W-:Y:S01]  /*eb10*/  FFMA.RM R62, R68.reuse, R64.reuse, R63.reuse ;  /* 0x00000040443e7223 */ /* 0x1c0fe2000000403f */
[C---:B------:R-:W-:Y:S02]  /*eb20*/  ISETP.NE.AND P4, PT, R65.reuse, RZ, PT ;  /* 0x000000ff4100720c */ /* 0x040fe40003f85270 */
[----:B------:R-:W-:Y:S02]  /*eb30*/  ISETP.NE.AND P1, PT, R65, RZ, PT ;  /* 0x000000ff4100720c */ /* 0x000fe40003f25270 */
[----:B------:R-:W-:Y:S01]  /*eb40*/  LOP3.LUT R61, R3, 0x7fffff, RZ, 0xc0, !PT ;  /* 0x007fffff033d7812 */ /* 0x000fe200078ec0ff */
[----:B------:R-:W-:Y:S01]  /*eb50*/  FFMA.RP R3, R68, R64, R63 ;  /* 0x0000004044037223 */ /* 0x000fe2000000803f */
[----:B------:R-:W-:Y:S02]  /*eb60*/  VIADD R64, R65, 0x20 ;  /* 0x0000002041407836 */ /* 0x000fe40000000000 */
[----:B------:R-:W-:Y:S01]  /*eb70*/  LOP3.LUT R61, R61, 0x800000, RZ, 0xfc, !PT ;  /* 0x008000003d3d7812 */ /* 0x000fe200078efcff */
[----:B------:R-:W-:Y:S01]  /*eb80*/  IMAD.MOV R63, RZ, RZ, -R65 ;  /* 0x000000ffff3f7224 */ /* 0x000fe200078e0a41 */
[----:B------:R-:W-:-:S02]  /*eb90*/  FSETP.NEU.FTZ.AND P0, PT, R3, R62, PT ;  /* 0x0000003e0300720b */ /* 0x000fc40003f1d000 */
[----:B------:R-:W-:Y:S02]  /*eba0*/  SHF.L.U32 R64, R61, R64, RZ ;  /* 0x000000403d407219 */ /* 0x000fe400000006ff */
[----:B------:R-:W-:Y:S02]  /*ebb0*/  SEL R62, R63, RZ, P4 ;  /* 0x000000ff3f3e7207 */ /* 0x000fe40002000000 */
[----:B------:R-:W-:Y:S02]  /*ebc0*/  ISETP.NE.AND P1, PT, R64, RZ, P1 ;  /* 0x000000ff4000720c */ /* 0x000fe40000f25270 */
[----:B------:R-:W-:Y:S02]  /*ebd0*/  SHF.R.U32.HI R62, RZ, R62, R61 ;  /* 0x0000003eff3e7219 */ /* 0x000fe4000001163d */
[----:B------:R-:W-:Y:S02]  /*ebe0*/  PLOP3.LUT P0, PT, P0, P1, PT, 0xf8, 0x8f ;  /* 0x00000000008f781c */ /* 0x000fe40000703f70 */
[----:B------:R-:W-:-:S02]  /*ebf0*/  SHF.R.U32.HI R64, RZ, 0x1, R62 ;  /* 0x00000001ff407819 */ /* 0x000fc4000001163e */
[----:B------:R-:W-:-:S04]  /*ec00*/  SEL R3, RZ, 0x1, !P0 ;  /* 0x00000001ff037807 */ /* 0x000fc80004000000 */
[----:B------:R-:W-:-:S04]  /*ec10*/  LOP3.LUT R3, R3, 0x1, R64, 0xf8, !PT ;  /* 0x0000000103037812 */ /* 0x000fc800078ef840 */
[----:B------:R-:W-:-:S05]  /*ec20*/  LOP3.LUT R3, R3, R62, RZ, 0xc0, !PT ;  /* 0x0000003e03037212 */ /* 0x000fca00078ec0ff */
[----:B------:R-:W-:-:S05]  /*ec30*/  IMAD.IADD R3, R64, 0x1, R3 ;  /* 0x0000000140037824 */ /* 0x000fca00078e0203 */
[----:B------:R-:W-:Y:S01]  /*ec40*/  LOP3.LUT R2, R3, R2, RZ, 0xfc, !PT ;  /* 0x0000000203027212 */ /* 0x000fe200078efcff */
[----:B------:R-:W-:Y:S06]  /*ec50*/  BRA `(.L_x_485) ;  /* 0x0000000000107947 */ /* 0x000fec0003800000 */
.L_x_484:
[----:B------:R-:W-:-:S04]  /*ec60*/  LOP3.LUT R2, R2, 0x80000000, RZ, 0xc0, !PT ;  /* 0x8000000002027812 */ /* 0x000fc800078ec0ff */
[----:B------:R-:W-:Y:S01]  /*ec70*/  LOP3.LUT R2, R2, 0x7f800000, RZ, 0xfc, !PT ;  /* 0x7f80000002027812 */ /* 0x000fe200078efcff */
[----:B------:R-:W-:Y:S06]  /*ec80*/  BRA `(.L_x_485) ;  /* 0x0000000000047947 */ /* 0x000fec0003800000 */
.L_x_483:
[----:B------:R-:W-:-:S07]  /*ec90*/  IMAD R2, R62, 0x800000, R2 ;  /* 0x008000003e027824 */ /* 0x000fce00078e0202 */
.L_x_485:
[----:B------:R-:W-:Y:S05]  /*eca0*/  BSYNC.RECONVERGENT B1 ;  /* 0x0000000000017941 */ /* 0x000fea0003800200 */
.L_x_482:
[----:B------:R-:W-:Y:S05]  /*ecb0*/  BRA `(.L_x_486) ;  /* 0x0000000000207947 */ /* 0x000fea0003800000 */
.L_x_481:
[----:B------:R-:W-:-:S04]  /*ecc0*/  LOP3.LUT R2, R3, 0x80000000, R2, 0x48, !PT ;  /* 0x8000000003027812 */ /* 0x000fc800078e4802 */
[----:B------:R-:W-:Y:S01]  /*ecd0*/  LOP3.LUT R2, R2, 0x7f800000, RZ, 0xfc, !PT ;  /* 0x7f80000002027812 */ /* 0x000fe200078efcff */
[----:B------:R-:W-:Y:S06]  /*ece0*/  BRA `(.L_x_486) ;  /* 0x0000000000147947 */ /* 0x000fec0003800000 */
.L_x_480:
[----:B------:R-:W-:Y:S01]  /*ecf0*/  LOP3.LUT R2, R3, 0x80000000, R2, 0x48, !PT ;  /* 0x8000000003027812 */ /* 0x000fe200078e4802 */
[----:B------:R-:W-:Y:S06]  /*ed00*/  BRA `(.L_x_486) ;  /* 0x00000000000c7947 */ /* 0x000fec0003800000 */
.L_x_479:
[----:B------:R-:W0:Y:S01]  /*ed10*/  MUFU.RSQ R2, -QNAN ;  /* 0xffc0000000027908 */ /* 0x000e220000001400 */
[----:B------:R-:W-:Y:S05]  /*ed20*/  BRA `(.L_x_486) ;  /* 0x0000000000047947 */ /* 0x000fea0003800000 */
.L_x_478:
[----:B------:R-:W-:-:S07]  /*ed30*/  FADD.FTZ R2, R2, R3 ;  /* 0x0000000302027221 */ /* 0x000fce0000010000 */
.L_x_486:
[----:B------:R-:W-:Y:S05]  /*ed40*/  BSYNC.RECONVERGENT B0 ;  /* 0x0000000000007941 */ /* 0x000fea0003800200 */
.L_x_476:
[----:B0-----:R-:W-:Y:S02]  /*ed50*/  IMAD.MOV.U32 R61, RZ, RZ, R2 ;  /* 0x000000ffff3d7224 */ /* 0x001fe400078e0002 */
[----:B------:R-:W-:Y:S02]  /*ed60*/  IMAD.MOV.U32 R2, RZ, RZ, R60 ;  /* 0x000000ffff027224 */ /* 0x000fe400078e003c */
[----:B------:R-:W-:-:S04]  /*ed70*/  IMAD.MOV.U32 R3, RZ, RZ, 0x0 ;  /* 0x00000000ff037424 */ /* 0x000fc800078e00ff */
[----:B------:R-:W-:Y:S05]  /*ed80*/  RET.REL.NODEC R2 `(_Z24phase2_relaxation_kernelPtPiPKfi) ;  /* 0xffffff10029c7950 */ /* 0x000fea0003c3ffff */
.L_x_487:
        /* <DEDUP_REMOVED lines=15> */
.L_x_593:


//--------------------- .text._Z25phase1_propagation_kernelPKiPtPii --------------------------
	.section	.text._Z25phase1_propagation_kernelPKiPtPii,"ax",@progbits
	.align	128
        .global         _Z25phase1_propagation_kernelPKiPtPii
        .type           _Z25phase1_propagation_kernelPKiPtPii,@function
        .size           _Z25phase1_propagation_kernelPKiPtPii,(.L_x_597 - _Z25phase1_propagation_kernelPKiPtPii)
        .other          _Z25phase1_propagation_kernelPKiPtPii,@"STO_CUDA_ENTRY STV_DEFAULT"
_Z25phase1_propagation_kernelPKiPtPii:
.text._Z25phase1_propagation_kernelPKiPtPii:
[----:B------:R-:W0:Y:S01]  /*0000*/  LDC R1, c[0x0][0x37c] ;  /* 0x0000df00ff017b82 */ /* 0x000e220000000800 */
[----:B------:R-:W1:Y:S01]  /*0010*/  S2R R57, SR_CTAID.X ;  /* 0x0000000000397919 */ /* 0x000e620000002500 */
[----:B------:R-:W1:Y:S01]  /*0020*/  LDCU UR4, c[0x0][0x398] ;  /* 0x00007300ff0477ac */ /* 0x000e620008000800 */
[----:B0-----:R-:W-:Y:S01]  /*0030*/  VIADD R1, R1, 0xffffffd8 ;  /* 0xffffffd801017836 */ /* 0x001fe20000000000 */
[----:B-1----:R-:W-:-:S13]  /*0040*/  ISETP.GE.AND P0, PT, R57, UR4, PT ;  /* 0x0000000439007c0c */ /* 0x002fda000bf06270 */
[----:B------:R-:W-:Y:S05]  /*0050*/  @P0 EXIT ;  /* 0x000000000000094d */ /* 0x000fea0003800000 */
[----:B------:R-:W0:Y:S01]  /*0060*/  S2R R8, SR_LTMASK ;  /* 0x0000000000087919 */ /* 0x000e220000003900 */
[----:B------:R-:W-:Y:S01]  /*0070*/  VOTE.ANY R55, PT, PT ;  /* 0x0000000000377806 */ /* 0x000fe200038e0100 */
[----:B------:R-:W1:Y:S01]  /*0080*/  S2UR UR5, SR_CgaCtaId ;  /* 0x00000000000579c3 */ /* 0x000e620000008800 */
[----:B------:R-:W-:Y:S01]  /*0090*/  BSSY.RECONVERGENT B0, `(.L_x_488) ;  /* 0x0000015000007945 */ /* 0x000fe20003800200 */
[----:B------:R-:W-:Y:S01]  /*00a0*/  UMOV UR4, 0x400 ;  /* 0x0000040000047882 */ /* 0x000fe20000000000 */
[----:B------:R-:W2:Y:S05]  /*00b0*/  LDCU.64 UR8, c[0x0][0x358] ;  /* 0x00006b00ff0877ac */ /* 0x000eaa0008000a00 */
[----:B------:R-:W3:Y:S01]  /*00c0*/  LDC.64 R4, c[0x0][0x380] ;  /* 0x0000e000ff047b82 */ /* 0x000ee20000000a00 */
[----:B-1----:R-:W-:Y:S01]  /*00d0*/  ULEA UR4, UR5, UR4, 0x18 ;  /* 0x0000000405047291 */ /* 0x002fe2000f8ec0ff */
[----:B0-----:R-:W-:-:S06]  /*00e0*/  LOP3.LUT R54, R8, R55, RZ, 0xc0, !PT ;  /* 0x0000003708367212 */ /* 0x001fcc00078ec0ff */
[----:B------:R-:W0:Y:S02]  /*00f0*/  POPC R54, R54 ;  /* 0x0000003600367309 */ /* 0x000e240000000000 */
[----:B0-2---:R-:W-:-:S07]  /*0100*/  IMAD.MOV.U32 R0, RZ, RZ, R54 ;  /* 0x000000ffff007224 */ /* 0x005fce00078e0036 */
.L_x_489:
[----:B------:R-:W-:-:S04]  /*0110*/  IMAD R3, R57, 0x51, R0 ;  /* 0x0000005139037824 */ /* 0x000fc800078e0200 */
[----:B---3--:R-:W-:-:S06]  /*0120*/  IMAD.WIDE.U32 R2, R3, 0x4, R4 ;  /* 0x0000000403027825 */ /* 0x008fcc00078e0004 */
[----:B------:R-:W2:Y:S01]  /*0130*/  LDG.E.CONSTANT R2, desc[UR8][R2.64] ;  /* 0x0000000802027981 */ /* 0x000ea2000c1e9900 */
[----:B------:R-:W-:Y:S01]  /*0140*/  IMAD.MOV.U32 R41, RZ, RZ, 0x1 ;  /* 0x00000001ff297424 */ /* 0x000fe200078e00ff */
[----:B------:R-:W-:Y:S01]  /*0150*/  LEA R7, R0, UR4, 0x1 ;  /* 0x0000000400077c11 */ /* 0x000fe2000f8e08ff */
[----:B--2---:R-:W-:-:S05]  /*0160*/  VIADD R6, R2, 0xffffffff ;  /* 0xffffffff02067836 */ /* 0x004fca0000000000 */
[----:B------:R-:W-:Y:S02]  /*0170*/  ISETP.GE.U32.AND P0, PT, R6, 0x9, PT ;  /* 0x000000090600780c */ /* 0x000fe40003f06070 */
[----:B------:R-:W-:-:S04]  /*0180*/  SHF.L.U32 R6, R41, R6, RZ ;  /* 0x0000000629067219 */ /* 0x000fc800000006ff */
[----:B------:R-:W-:Y:S02]  /*0190*/  SEL R6, R6, 0x1ff, !P0 ;  /* 0x000001ff06067807 */ /* 0x000fe40004000000 */
[C---:B------:R-:W-:Y:S01]  /*01a0*/  ISETP.GE.U32.AND P0, PT, R0.reuse, 0x31, PT ;  /* 0x000000310000780c */ /* 0x040fe20003f06070 */
[----:B------:R-:W-:Y:S02]  /*01b0*/  VIADD R0, R0, 0x20 ;  /* 0x0000002000007836 */ /* 0x000fe40000000000 */
[----:B------:R0:W-:Y:S10]  /*01c0*/  STS.U16 [R7], R6 ;  /* 0x0000000607007388 */ /* 0x0001f40000000400 */
[----:B0-----:R-:W-:Y:S05]  /*01d0*/  @!P0 BRA `(.L_x_489) ;  /* 0xfffffffc00cc8947 */ /* 0x001fea000383ffff */
[----:B------:R-:W-:Y:S05]  /*01e0*/  BSYNC.RECONVERGENT B0 ;  /* 0x0000000000007941 */ /* 0x000fea0003800200 */
.L_x_488:
[----:B------:R-:W-:Y:S01]  /*01f0*/  VOTE.ANY R53, PT, PT ;  /* 0x0000000000357806 */ /* 0x000fe200038e0100 */
[----:B------:R-:W-:Y:S01]  /*0200*/  UMOV UR5, 0x1bd8 ;  /* 0x00001bd800057882 */ /* 0x000fe20000000000 */
[----:B------:R-:W-:Y:S01]  /*0210*/  IMAD.MOV.U32 R40, RZ, RZ, 0x28 ;  /* 0x00000028ff287424 */ /* 0x000fe200078e00ff */
[----:B------:R-:W-:Y:S01]  /*0220*/  NOP ;  /* 0x0000000000007918 */ /* 0x000fe20000000000 */
[----:B------:R-:W-:-:S06]  /*0230*/  LOP3.LUT R3, R53, R8, RZ, 0xc0, !PT ;  /* 0x0000000835037212 */ /* 0x000fcc00078ec0ff */
[----:B------:R-:W0:Y:S02]  /*0240*/  POPC R3, R3 ;  /* 0x0000000300037309 */ /* 0x000e240000000000 */
[C---:B0-----:R-:W-:Y:S01]  /*0250*/  VIADD R2, R3.reuse, 0xfffffff7 ;  /* 0xfffffff703027836 */ /* 0x041fe20000000000 */
[C---:B------:R-:W-:Y:S01]  /*0260*/  ISETP.GT.U32.AND P0, PT, R3.reuse, 0x8, PT ;  /* 0x000000080300780c */ /* 0x040fe20003f04070 */
[C---:B------:R-:W-:Y:S01]  /*0270*/  VIADD R35, R3.reuse, 0x12 ;  /* 0x0000001203237836 */ /* 0x040fe20000000000 */
[C---:B------:R-:W-:Y:S01]  /*0280*/  PRMT R6, R3.reuse, 0x9910, RZ ;  /* 0x0000991003067816 */ /* 0x040fe200000000ff */
[C---:B------:R-:W-:Y:S01]  /*0290*/  VIADD R36, R3.reuse, 0x9 ;  /* 0x0000000903247836 */ /* 0x040fe20000000000 */
[----:B------:R-:W-:Y:S01]  /*02a0*/  SEL R52, R2, R3, P0 ;  /* 0x0000000302347207 */ /* 0x000fe20000000000 */
[C---:B------:R-:W-:Y:S01]  /*02b0*/  VIADD R33, R3.reuse, 0x24 ;  /* 0x0000002403217836 */ /* 0x040fe20000000000 */
[----:B------:R-:W-:Y:S01]  /*02c0*/  P2R R0, PR, RZ, 0x1 ;  /* 0x00000001ff007803 */ /* 0x000fe20000000000 */
[C---:B------:R-:W-:Y:S01]  /*02d0*/  VIADD R34, R3.reuse, 0x1b ;  /* 0x0000001b03227836 */ /* 0x040fe20000000000 */
[----:B------:R-:W-:Y:S01]  /*02e0*/  LEA R39, R3, UR4, 0x1 ;  /* 0x0000000403277c11 */ /* 0x000fe2000f8e08ff */
[----:B------:R-:W-:-:S02]  /*02f0*/  IMAD R7, R52, 0x9, RZ ;  /* 0x0000000934077824 */ /* 0x000fc400078e02ff */
[----:B------:R-:W-:Y:S02]  /*0300*/  VIADD R32, R3, 0x2d ;  /* 0x0000002d03207836 */ /* 0x000fe40000000000 */
[C---:B------:R-:W-:Y:S01]  /*0310*/  VIADD R0, R7.reuse, 0x3 ;  /* 0x0000000307007836 */ /* 0x040fe20000000000 */
[----:B------:R-:W-:Y:S01]  /*0320*/  SEL R38, R2, R7, P0 ;  /* 0x0000000702267207 */ /* 0x000fe20000000000 */
[C---:B------:R-:W-:Y:S02]  /*0330*/  VIADD R5, R7.reuse, 0x2 ;  /* 0x0000000207057836 */ /* 0x040fe40000000000 */
[----:B------:R-:W-:Y:S01]  /*0340*/  VIADD R9, R7, 0x8 ;  /* 0x0000000807097836 */ /* 0x000fe20000000000 */
[----:B------:R-:W-:Y:S01]  /*0350*/  SEL R35, R35, R0, P0 ;  /* 0x0000000023237207 */ /* 0x000fe20000000000 */
[C---:B------:R-:W-:Y:S01]  /*0360*/  VIADD R0, R7.reuse, 0x5 ;  /* 0x0000000507007836 */ /* 0x040fe20000000000 */
[----:B------:R-:W-:Y:S01]  /*0370*/  SEL R36, R36, R5, P0 ;  /* 0x0000000524247207 */ /* 0x000fe20000000000 */
[----:B------:R-:W-:-:S02]  /*0380*/  VIADD R5, R7, 0x4 ;  /* 0x0000000407057836 */ /* 0x000fc40000000000 */
[----:B------:R-:W-:Y:S01]  /*0390*/  VIADD R8, R7, 0x1 ;  /* 0x0000000107087836 */ /* 0x000fe20000000000 */
[----:B------:R-:W-:Y:S01]  /*03a0*/  SEL R33, R33, R0, P0 ;  /* 0x0000000021217207 */ /* 0x000fe20000000000 */
[----:B------:R-:W-:Y:S01]  /*03b0*/  VIADD R0, R3, 0xffffffee ;  /* 0xffffffee03007836 */ /* 0x000fe20000000000 */
[----:B------:R-:W-:Y:S01]  /*03c0*/  SEL R34, R34, R5, P0 ;  /* 0x0000000522227207 */ /* 0x000fe20000000000 */
[----:B------:R-:W-:Y:S01]  /*03d0*/  VIADD R5, R7, 0x6 ;  /* 0x0000000607057836 */ /* 0x000fe20000000000 */
[C---:B------:R-:W-:Y:S01]  /*03e0*/  SEL R37, R3.reuse, R8, P0 ;  /* 0x0000000803257207 */ /* 0x040fe20000000000 */
[C---:B------:R-:W-:Y:S01]  /*03f0*/  VIADD R30, R3.reuse, 0x3f ;  /* 0x0000003f031e7836 */ /* 0x040fe20000000000 */
[----:B------:R-:W-:Y:S01]  /*0400*/  LOP3.LUT R4, R0, 0xff, RZ, 0xc0, !PT ;  /* 0x000000ff00047812 */ /* 0x000fe200078ec0ff */
[----:B------:R-:W-:Y:S01]  /*0410*/  VIADD R31, R3, 0x36 ;  /* 0x00000036031f7836 */ /* 0x000fe20000000000 */
[----:B------:R-:W-:Y:S01]  /*0420*/  SEL R32, R32, R5, P0 ;  /* 0x0000000520207207 */ /* 0x000fe20000000000 */
[----:B------:R-:W-:Y:S01]  /*0430*/  IMAD.MOV.U32 R5, RZ, RZ, R6 ;  /* 0x000000ffff057224 */ /* 0x000fe200078e0006 */
[----:B------:R-:W-:Y:S01]  /*0440*/  SEL R30, R30, R9, P0 ;  /* 0x000000091e1e7207 */ /* 0x000fe20000000000 */
[----:B------:R-:W-:Y:S01]  /*0450*/  IMAD R4, R4, 0xab, RZ ;  /* 0x000000ab04047824 */ /* 0x000fe200078e02ff */
[----:B------:R-:W-:Y:S01]  /*0460*/  LEA R8, R36, UR5, 0x2 ;  /* 0x0000000524087c11 */ /* 0x000fe2000f8e10ff */
[----:B------:R-:W-:Y:S01]  /*0470*/  IMAD R5, R5, 0x56, RZ ;  /* 0x0000005605057824 */ /* 0x000fe200078e02ff */
[----:B------:R-:W-:Y:S01]  /*0480*/  LEA R10, R34, UR5, 0x2 ;  /* 0x00000005220a7c11 */ /* 0x000fe2000f8e10ff */
[----:B------:R-:W-:Y:S01]  /*0490*/  VIADD R6, R7, 0x7 ;  /* 0x0000000707067836 */ /* 0x000fe20000000000 */
[----:B------:R-:W-:Y:S01]  /*04a0*/  SHF.R.U32.HI R4, RZ, 0x9, R4 ;  /* 0x00000009ff047819 */ /* 0x000fe20000011604 */
[----:B------:R-:W-:Y:S01]  /*04b0*/  IMAD R40, R3, 0x50, R40 ;  /* 0x0000005003287824 */ /* 0x000fe200078e0228 */
[----:B------:R-:W-:Y:S01]  /*04c0*/  LOP3.LUT R5, R5, 0xffff, RZ, 0xc0, !PT ;  /* 0x0000ffff05057812 */ /* 0x000fe200078ec0ff */
[----:B------:R-:W0:Y:S01]  /*04d0*/  LDC R8, c[0x3][R8] ;  /* 0x00c0000008087b82 */ /* 0x000e220000000800 */
[----:B------:R-:W-:-:S02]  /*04e0*/  PRMT R7, R4, 0x9910, RZ ;  /* 0x0000991004077816 */ /* 0x000fc400000000ff */
[----:B------:R-:W-:Y:S02]  /*04f0*/  SHF.R.U32.HI R4, RZ, 0x8, R5 ;  /* 0x00000008ff047819 */ /* 0x000fe40000011605 */
[----:B------:R-:W-:Y:S01]  /*0500*/  SEL R31, R31, R6, P0 ;  /* 0x000000061f1f7207 */ /* 0x000fe20000000000 */
[----:B------:R-:W-:Y:S01]  /*0510*/  IMAD.MOV.U32 R5, RZ, RZ, R7 ;  /* 0x000000ffff057224 */ /* 0x000fe200078e0007 */
[----:B------:R-:W-:Y:S01]  /*0520*/  PRMT R15, R4, 0x9910, RZ ;  /* 0x00009910040f7816 */ /* 0x000fe200000000ff */
[----:B------:R-:W1:Y:S01]  /*0530*/  LDC R10, c[0x3][R10] ;  /* 0x00c000000a0a7b82 */ /* 0x000e620000000800 */
[----:B------:R-:W-:Y:S01]  /*0540*/  LEA R12, R32, UR5, 0x2 ;  /* 0x00000005200c7c11 */ /* 0x000fe2000f8e10ff */
[----:B------:R-:W-:Y:S01]  /*0550*/  IMAD R4, R5, 0x3, RZ ;  /* 0x0000000305047824 */ /* 0x000fe200078e02ff */
[----:B------:R-:W-:Y:S01]  /*0560*/  LEA R14, R30, UR5, 0x2 ;  /* 0x000000051e0e7c11 */ /* 0x000fe2000f8e10ff */
[----:B------:R-:W-:Y:S01]  /*0570*/  IMAD.MOV.U32 R5, RZ, RZ, R15 ;  /* 0x000000ffff057224 */ /* 0x000fe200078e000f */
[----:B------:R-:W-:-:S02]  /*0580*/  LEA R6, R38, UR5, 0x2 ;  /* 0x0000000526067c11 */ /* 0x000fc4000f8e10ff */
[----:B------:R-:W-:Y:S01]  /*0590*/  LEA R7, R37, UR5, 0x2 ;  /* 0x0000000525077c11 */ /* 0x000fe2000f8e10ff */
[----:B------:R-:W2:Y:S01]  /*05a0*/  LDC R12, c[0x3][R12] ;  /* 0x00c000000c0c7b82 */ /* 0x000ea20000000800 */
[----:B------:R-:W-:Y:S01]  /*05b0*/  LEA R9, R35, UR5, 0x2 ;  /* 0x0000000523097c11 */ /* 0x000fe2000f8e10ff */
[----:B------:R-:W-:Y:S01]  /*05c0*/  IMAD R5, R5, 0x3, RZ ;  /* 0x0000000305057824 */ /* 0x000fe200078e02ff */
[----:B------:R-:W-:Y:S02]  /*05d0*/  LEA R11, R33, UR5, 0x2 ;  /* 0x00000005210b7c11 */ /* 0x000fe4000f8e10ff */
[----:B------:R-:W-:Y:S01]  /*05e0*/  LEA R13, R31, UR5, 0x2 ;  /* 0x000000051f0d7c11 */ /* 0x000fe2000f8e10ff */
[----:B------:R-:W-:Y:S01]  /*05f0*/  IMAD.MOV R15, RZ, RZ, -R5 ;  /* 0x000000ffff0f7224 */ /* 0x000fe200078e0a05 */
[----:B------:R-:W-:Y:S01]  /*0600*/  LEA R38, R38, UR4, 0x1 ;  /* 0x0000000426267c11 */ /* 0x000fe2000f8e08ff */
[----:B------:R3:W4:Y:S01]  /*0610*/  LDC R16, c[0x3][R6] ;  /* 0x00c0000006107b82 */ /* 0x0007220000000800 */
[----:B------:R-:W-:Y:S01]  /*0620*/  IMAD.MOV R5, RZ, RZ, -R4 ;  /* 0x000000ffff057224 */ /* 0x000fe200078e0a04 */
[----:B------:R-:W-:-:S02]  /*0630*/  LEA R37, R37, UR4, 0x1 ;  /* 0x0000000425257c11 */ /* 0x000fc4000f8e08ff */
[----:B------:R-:W-:Y:S02]  /*0640*/  PRMT R4, R15, 0x7710, RZ ;  /* 0x000077100f047816 */ /* 0x000fe400000000ff */
[----:B------:R-:W-:Y:S02]  /*0650*/  PRMT R5, R5, 0x7710, RZ ;  /* 0x0000771005057816 */ /* 0x000fe400000000ff */
[----:B------:R5:W1:Y:S01]  /*0660*/  LDC R48, c[0x3][R7] ;  /* 0x00c0000007307b82 */ /* 0x000a620000000800 */
[----:B------:R-:W-:Y:S01]  /*0670*/  IMAD.IADD R51, R3, 0x1, R4 ;  /* 0x0000000103337824 */ /* 0x000fe200078e0204 */
[----:B------:R-:W-:Y:S01]  /*0680*/  LEA R36, R36, UR4, 0x1 ;  /* 0x0000000424247c11 */ /* 0x000fe2000f8e08ff */
[----:B------:R-:W-:Y:S01]  /*0690*/  IMAD.IADD R4, R0, 0x1, R5 ;  /* 0x0000000100047824 */ /* 0x000fe200078e0205 */
[----:B------:R-:W-:Y:S01]  /*06a0*/  LEA R35, R35, UR4, 0x1 ;  /* 0x0000000423237c11 */ /* 0x000fe2000f8e08ff */
[----:B---3--:R-:W-:Y:S01]  /*06b0*/  IMAD R6, R3, 0x9, RZ ;  /* 0x0000000903067824 */ /* 0x008fe200078e02ff */
[----:B------:R-:W-:-:S02]  /*06c0*/  LOP3.LUT R50, R51, 0xff, RZ, 0xc0, !PT ;  /* 0x000000ff33327812 */ /* 0x000fc400078ec0ff */
[----:B------:R3:W2:Y:S01]  /*06d0*/  LDC R46, c[0x3][R9] ;  /* 0x00c00000092e7b82 */ /* 0x0006a20000000800 */
[----:B------:R-:W-:Y:S02]  /*06e0*/  LOP3.LUT R5, R4, 0xff, RZ, 0xc0, !PT ;  /* 0x000000ff04057812 */ /* 0x000fe400078ec0ff */
[----:B------:R-:W-:Y:S01]  /*06f0*/  IMAD.IADD R50, R3, 0x1, -R50 ;  /* 0x0000000103327824 */ /* 0x000fe200078e0a32 */
[----:B-----5:R-:W-:Y:S02]  /*0700*/  LOP3.LUT R7, R51, 0xff, RZ, 0xc0, !PT ;  /* 0x000000ff33077812 */ /* 0x020fe400078ec0ff */
[----:B------:R-:W-:Y:S01]  /*0710*/  IMAD.IADD R5, R0, 0x1, -R5 ;  /* 0x0000000100057824 */ /* 0x000fe200078e0a05 */
[----:B------:R-:W-:Y:S01]  /*0720*/  LOP3.LUT R4, R4, 0xff, RZ, 0xc0, !PT ;  /* 0x000000ff04047812 */ /* 0x000fe200078ec0ff */
[----:B------:R-:W5:Y:S01]  /*0730*/  LDC R44, c[0x3][R11] ;  /* 0x00c000000b2c7b82 */ /* 0x000f620000000800 */
[C---:B------:R-:W-:Y:S01]  /*0740*/  VIADD R56, R50.reuse, 0xffffffff ;  /* 0xffffffff32387836 */ /* 0x040fe20000000000 */
[----:B0-----:R-:W-:Y:S01]  /*0750*/  SHF.L.U32 R47, R41, R8, RZ ;  /* 0x00000008292f7219 */ /* 0x001fe200000006ff */
[----:B------:R-:W-:Y:S01]  /*0760*/  VIADD R58, R50, 0xfffffffe ;  /* 0xfffffffe323a7836 */ /* 0x000fe20000000000 */
[----:B------:R-:W-:Y:S01]  /*0770*/  LEA R34, R34, UR4, 0x1 ;  /* 0x0000000422227c11 */ /* 0x000fe2000f8e08ff */
[----:B------:R-:W-:Y:S01]  /*0780*/  VIADD R59, R50, 0xfffffffd ;  /* 0xfffffffd323b7836 */ /* 0x000fe20000000000 */
[----:B------:R-:W-:Y:S01]  /*0790*/  ISETP.GE.U32.AND P1, PT, R56, 0x3, PT ;  /* 0x000000033800780c */ /* 0x000fe20003f26070 */
[----:B------:R-:W-:Y:S01]  /*07a0*/  VIADD R60, R50, 0xfffffffc ;  /* 0xfffffffc323c7836 */ /* 0x000fe20000000000 */
[----:B------:R-:W0:Y:S01]  /*07b0*/  LDC R42, c[0x3][R13] ;  /* 0x00c000000d2a7b82 */ /* 0x000e220000000800 */
[----:B------:R-:W-:Y:S01]  /*07c0*/  ISETP.GE.U32.AND P0, PT, R58, 0x3, PT ;  /* 0x000000033a00780c */ /* 0x000fe20003f06070 */
[C---:B------:R-:W-:Y:S01]  /*07d0*/  IMAD R7, R50.reuse, 0x3, R7 ;  /* 0x0000000332077824 */ /* 0x040fe200078e0207 */
[----:B------:R-:W-:Y:S01]  /*07e0*/  P2R R0, PR, RZ, 0x2 ;  /* 0x00000002ff007803 */ /* 0x000fe20000000000 */
[C---:B------:R-:W-:Y:S01]  /*07f0*/  VIADD R61, R50.reuse, 0xfffffffb ;  /* 0xfffffffb323d7836 */ /* 0x040fe20000000000 */
[----:B------:R-:W-:Y:S01]  /*0800*/  P2R R0, PR, RZ, 0x1 ;  /* 0x00000001ff007803 */ /* 0x000fe20000000000 */
[----:B------:R-:W-:Y:S01]  /*0810*/  VIADD R62, R50, 0xfffffffa ;  /* 0xfffffffa323e7836 */ /* 0x000fe20000000000 */
[----:B------:R-:W-:Y:S01]  /*0820*/  ISETP.GE.U32.AND P0, PT, R59, 0x3, PT ;  /* 0x000000033b00780c */ /* 0x000fe20003f06070 */
[----:B------:R-:W0:Y:S01]  /*0830*/  LDC R14, c[0x3][R14] ;  /* 0x00c000000e0e7b82 */ /* 0x000e220000000800 */
[----:B------:R-:W-:Y:S01]  /*0840*/  IMAD R28, R7, 0x3, RZ ;  /* 0x00000003071c7824 */ /* 0x000fe200078e02ff */
[----:B------:R-:W-:Y:S01]  /*0850*/  ISETP.GE.U32.AND P2, PT, R60, 0x3, PT ;  /* 0x000000033c00780c */ /* 0x000fe20003f46070 */
[----:B------:R-:W-:Y:S01]  /*0860*/  IMAD R15, R5, 0x3, R4 ;  /* 0x00000003050f7824 */ /* 0x000fe200078e0204 */
[----:B------:R-:W-:Y:S01]  /*0870*/  ISETP.GE.U32.AND P1, PT, R61, 0x3, PT ;  /* 0x000000033d00780c */ /* 0x000fe20003f26070 */
[C---:B------:R-:W-:Y:S01]  /*0880*/  VIADD R27, R28.reuse, 0x9 ;  /* 0x000000091c1b7836 */ /* 0x040fe20000000000 */
[----:B------:R-:W-:Y:S01]  /*0890*/  P2R R0, PR, RZ, 0x1 ;  /* 0x00000001ff007803 */ /* 0x000fe20000000000 */
[----:B------:R-:W-:Y:S01]  /*08a0*/  VIADD R25, R28, 0x12 ;  /* 0x000000121c197836 */ /* 0x000fe20000000000 */
[----:B------:R-:W-:Y:S01]  /*08b0*/  ISETP.GE.U32.AND P0, PT, R62, 0x3, PT ;  /* 0x000000033e00780c */ /* 0x000fe20003f06070 */
[C---:B---3--:R-:W-:Y:S01]  /*08c0*/  VIADD R9, R6.reuse, 0x5 ;  /* 0x0000000506097836 */ /* 0x048fe20000000000 */
[----:B------:R-:W-:Y:S01]  /*08d0*/  P2R R0, PR, RZ, 0x4 ;  /* 0x00000004ff007803 */ /* 0x000fe20000000000 */
[C---:B------:R-:W-:Y:S01]  /*08e0*/  VIADD R4, R6.reuse, 0x6 ;  /* 0x0000000606047836 */ /* 0x040fe20000000000 */
[----:B------:R-:W-:Y:S01]  /*08f0*/  P2R R0, PR, RZ, 0x2 ;  /* 0x00000002ff007803 */ /* 0x000fe20000000000 */
[C---:B------:R-:W-:Y:S01]  /*0900*/  VIADD R5, R6.reuse, 0x7 ;  /* 0x0000000706057836 */ /* 0x040fe20000000000 */
[----:B------:R-:W-:Y:S01]  /*0910*/  P2R R0, PR, RZ, 0x1 ;  /* 0x00000001ff007803 */ /* 0x000fe20000000000 */
[----:B------:R-:W-:Y:S01]  /*0920*/  VIADD R0, R6, 0x8 ;  /* 0x0000000806007836 */ /* 0x000fe20000000000 */
[----:B----4-:R-:W-:Y:S01]  /*0930*/  SHF.L.U32 R49, R41, R16, RZ ;  /* 0x0000001029317219 */ /* 0x010fe200000006ff */
[----:B------:R-:W-:Y:S01]  /*0940*/  IMAD.SHL.U32 R27, R27, 0x4, RZ ;  /* 0x000000041b1b7824 */ /* 0x000fe200078e00ff */
[----:B-1----:R-:W-:Y:S01]  /*0950*/  SHF.L.U32 R48, R41, R48, RZ ;  /* 0x0000003029307219 */ /* 0x002fe200000006ff */
[----:B------:R-:W-:Y:S01]  /*0960*/  IMAD.SHL.U32 R25, R25, 0x4, RZ ;  /* 0x0000000419197824 */ /* 0x000fe200078e00ff */
[----:B------:R-:W-:Y:S01]  /*0970*/  SHF.L.U32 R45, R41, R10, RZ ;  /* 0x0000000a292d7219 */ /* 0x000fe200000006ff */
[----:B------:R-:W-:Y:S01]  /*0980*/  IMAD R10, R15, 0x3, RZ ;  /* 0x000000030f0a7824 */ /* 0x000fe200078e02ff */
[----:B--2---:R-:W-:-:S02]  /*0990*/  SHF.L.U32 R43, R41, R12, RZ ;  /* 0x0000000c292b7219 */ /* 0x004fc400000006ff */
[----:B------:R-:W-:Y:S02]  /*09a0*/  SHF.L.U32 R46, R41, R46, RZ ;  /* 0x0000002e292e7219 */ /* 0x000fe400000006ff */
[C---:B------:R-:W-:Y:S01]  /*09b0*/  LEA R29, R28.reuse, UR4, 0x1 ;  /* 0x000000041c1d7c11 */ /* 0x040fe2000f8e08ff */
[----:B------:R-:W-:Y:S01]  /*09c0*/  IMAD.SHL.U32 R28, R28, 0x4, RZ ;  /* 0x000000041c1c7824 */ /* 0x000fe200078e00ff */
[----:B------:R-:W-:Y:S02]  /*09d0*/  LEA R33, R33, UR4, 0x1 ;  /* 0x0000000421217c11 */ /* 0x000fe4000f8e08ff */
[----:B------:R-:W-:Y:S02]  /*09e0*/  LEA R32, R32, UR4, 0x1 ;  /* 0x0000000420207c11 */ /* 0x000fe4000f8e08ff */
[----:B-----5:R-:W-:Y:S02]  /*09f0*/  SHF.L.U32 R44, R41, R44, RZ ;  /* 0x0000002c292c7219 */ /* 0x020fe400000006ff */
[----:B------:R-:W-:-:S02]  /*0a00*/  LEA R31, R31, UR4, 0x1 ;  /* 0x000000041f1f7c11 */ /* 0x000fc4000f8e08ff */
[----:B------:R-:W-:Y:S01]  /*0a10*/  LEA R30, R30, UR4, 0x1 ;  /* 0x000000041e1e7c11 */ /* 0x000fe2000f8e08ff */
[----:B------:R-:W-:Y:S01]  /*0a20*/  UMOV UR4, URZ ;  /* 0x000000ff00047c82 */ /* 0x000fe20008000000 */
[C---:B0-----:R-:W-:Y:S02]  /*0a30*/  SHF.L.U32 R42, R41.reuse, R42, RZ ;  /* 0x0000002a292a7219 */ /* 0x041fe400000006ff */
[----:B------:R-:W-:-:S07]  /*0a40*/  SHF.L.U32 R41, R41, R14, RZ ;  /* 0x0000000e29297219 */ /* 0x000fce00000006ff */
.L_x_584:
[----:B------:R-:W-:Y:S01]  /*0a50*/  BSSY.RECONVERGENT B0, `(.L_x_490) ;  /* 0x00000cd000007945 */ /* 0x000fe20003800200 */
[----:B------:R-:W-:Y:S01]  /*0a60*/  PRMT R7, RZ, 0x7610, R7 ;  /* 0x00007610ff077816 */ /* 0x000fe20000000007 */
[----:B------:R-:W-:Y:S02]  /*0a70*/  IMAD.MOV.U32 R8, RZ, RZ, R40 ;  /* 0x000000ffff087224 */ /* 0x000fe400078e0028 */
[----:B------:R-:W-:Y:S02]  /*0a80*/  IMAD.MOV.U32 R11, RZ, RZ, R39 ;  /* 0x000000ffff0b7224 */ /* 0x000fe400078e0027 */
[----:B0-----:R-:W-:-:S07]  /*0a90*/  IMAD.MOV.U32 R12, RZ, RZ, R3 ;  /* 0x000000ffff0c7224 */ /* 0x001fce00078e0003 */
.L_x_493:
        /* <DEDUP_REMOVED lines=196> */
.L_x_492:
[----:B------:R-:W-:Y:S05]  /*16e0*/  BSYNC.RECONVERGENT B1 ;  /* 0x0000000000017941 */ /* 0x000fea0003800200 */
.L_x_491:
[----:B------:R-:W-:Y:S01]  /*16f0*/  ISETP.GE.U32.AND P0, PT, R14, 0x31, PT ;  /* 0x000000310e00780c */ /* 0x000fe20003f06070 */
[----:B------:R-:W-:-:S12]  /*1700*/  VIADD R8, R8, 0xa00 ;  /* 0x00000a0008087836 */ /* 0x000fd80000000000 */
[----:B------:R-:W-:Y:S05]  /*1710*/  @!P0 BRA `(.L_x_493) ;  /* 0xfffffff000e08947 */ /* 0x000fea000383ffff */
[----:B------:R-:W-:Y:S05]  /*1720*/  BSYNC.RECONVERGENT B0 ;  /* 0x0000000000007941 */ /* 0x000fea0003800200 */
.L_x_490:
[----:B------:R-:W-:Y:S01]  /*1730*/  ISETP.GT.U32.AND P2, PT, R3, 0x1a, PT ;  /* 0x0000001a0300780c */ /* 0x000fe20003f44070 */
[----:B------:R-:W-:Y:S01]  /*1740*/  NOP ;  /* 0x0000000000007918 */ /* 0x000fe20000000000 */
[----:B------:R-:W-:Y:S01]  /*1750*/  BSSY.RECONVERGENT B0, `(.L_x_494) ;  /* 0x00000dd000007945 */ /* 0x000fe20003800200 */
[----:B------:R-:W-:-:S10]  /*1760*/  PRMT R63, RZ, 0x7610, R63 ;  /* 0x00007610ff3f7816 */ /* 0x000fd4000000003f */
[----:B------:R-:W-:Y:S05]  /*1770*/  @P2 BRA `(.L_x_495) ;  /* 0x0000000c00682947 */ /* 0x000fea0003800000 */
[----:B------:R-:W-:Y:S01]  /*1780*/  ISETP.GE.U32.AND P0, PT, R3, 0x9, PT ;  /* 0x000000090300780c */ /* 0x000fe20003f06070 */
[----:B------:R-:W-:Y:S01]  /*1790*/  BSSY.RECONVERGENT B1, `(.L_x_496) ;  /* 0x0000024000017945 */ /* 0x000fe20003800200 */
[C---:B------:R-:W-:Y:S02]  /*17a0*/  VIADD R66, R6.reuse, 0x4 ;  /* 0x0000000406427836 */ /* 0x040fe40000000000 */
[C---:B------:R-:W-:Y:S02]  /*17b0*/  VIADD R65, R6.reuse, 0x1 ;  /* 0x0000000106417836 */ /* 0x040fe40000000000 */
[C---:B------:R-:W-:Y:S02]  /*17c0*/  VIADD R64, R6.reuse, 0x2 ;  /* 0x0000000206407836 */ /* 0x040fe40000000000 */
[----:B------:R-:W-:Y:S02]  /*17d0*/  VIADD R26, R6, 0x3 ;  /* 0x00000003061a7836 */ /* 0x000fe40000000000 */
[----:B------:R-:W-:-:S02]  /*17e0*/  IMAD.MOV.U32 R24, RZ, RZ, R0 ;  /* 0x000000ffff187224 */ /* 0x000fc400078e0000 */
[----:B------:R-:W-:Y:S02]  /*17f0*/  IMAD.MOV.U32 R23, RZ, RZ, R5 ;  /* 0x000000ffff177224 */ /* 0x000fe400078e0005 */
[----:B------:R-:W-:Y:S02]  /*1800*/  IMAD.MOV.U32 R22, RZ, RZ, R4 ;  /* 0x000000ffff167224 */ /* 0x000fe400078e0004 */
[----:B------:R-:W-:Y:S02]  /*1810*/  IMAD.MOV.U32 R21, RZ, RZ, R9 ;  /* 0x000000ffff157224 */ /* 0x000fe400078e0009 */
[----:B0-----:R-:W-:Y:S01]  /*1820*/  IMAD.MOV.U32 R20, RZ, RZ, R6 ;  /* 0x000000ffff147224 */ /* 0x001fe200078e0006 */
[----:B------:R-:W-:Y:S06]  /*1830*/  @!P0 BRA `(.L_x_497) ;  /* 0x0000000000648947 */ /* 0x000fec0003800000 */
[C---:B------:R-:W-:Y:S01]  /*1840*/  VIADD R24, R10.reuse, 0x14 ;  /* 0x000000140a187836 */ /* 0x040fe20000000000 */
[C---:B------:R-:W-:Y:S01]  /*1850*/  ISETP.GE.U32.AND P0, PT, R3.reuse, 0x12, PT ;  /* 0x000000120300780c */ /* 0x040fe20003f06070 */
[C---:B------:R-:W-:Y:S02]  /*1860*/  VIADD R13, R3.reuse, 0x3f ;  /* 0x0000003f030d7836 */ /* 0x040fe40000000000 */
[----:B------:R-:W-:Y:S01]  /*1870*/  VIADD R22, R10, 0x12 ;  /* 0x000000120a167836 */ /* 0x000fe20000000000 */
[----:B------:R-:W-:Y:S01]  /*1880*/  SEL R20, R2, R10, !P0 ;  /* 0x0000000a02147207 */ /* 0x000fe20004000000 */
[----:B------:R-:W-:Y:S01]  /*1890*/  VIADD R11, R3, 0x2d ;  /* 0x0000002d030b7836 */ /* 0x000fe20000000000 */
[----:B------:R-:W-:Y:S01]  /*18a0*/  SEL R24, R13, R24, !P0 ;  /* 0x000000180d187207 */ /* 0x000fe20004000000 */
[C---:B------:R-:W-:Y:S02]  /*18b0*/  VIADD R21, R10.reuse, 0xb ;  /* 0x0000000b0a157836 */ /* 0x040fe40000000000 */
[----:B------:R-:W-:Y:S01]  /*18c0*/  VIADD R8, R3, 0x24 ;  /* 0x0000002403087836 */ /* 0x000fe20000000000 */
[----:B------:R-:W-:Y:S01]  /*18d0*/  SEL R22, R11, R22, !P0 ;  /* 0x000000160b167207 */ /* 0x000fe20004000000 */
[----:B------:R-:W-:-:S02]  /*18e0*/  VIADD R23, R10, 0x13 ;  /* 0x000000130a177836 */ /* 0x000fc40000000000 */
[C---:B------:R-:W-:Y:S01]  /*18f0*/  VIADD R12, R3.reuse, 0x36 ;  /* 0x00000036030c7836 */ /* 0x040fe20000000000 */
        /* <DEDUP_REMOVED lines=8> */
[C---:B------:R-:W-:Y:S01]  /*1980*/  VIADD R13, R10.reuse, 0x2 ;  /* 0x000000020a0d7836 */ /* 0x040fe20000000000 */
[----:B------:R-:W-:Y:S01]  /*1990*/  SEL R26, R15, R26, !P0 ;  /* 0x0000001a0f1a7207 */ /* 0x000fe20004000000 */
[----:B------:R-:W-:-:S03]  /*19a0*/  VIADD R8, R10, 0x1 ;  /* 0x000000010a087836 */ /* 0x000fc60000000000 */
[----:B------:R-:W-:Y:S02]  /*19b0*/  SEL R64, R64, R13, !P0 ;  /* 0x0000000d40407207 */ /* 0x000fe40004000000 */
[----:B------:R-:W-:-:S07]  /*19c0*/  SEL R65, R3, R8, !P0 ;  /* 0x0000000803417207 */ /* 0x000fce0004000000 */
.L_x_497:
[----:B------:R-:W-:Y:S05]  /*19d0*/  BSYNC.RECONVERGENT B1 ;  /* 0x0000000000017941 */ /* 0x000fea0003800200 */
.L_x_496:
        /* <DEDUP_REMOVED lines=14> */
.L_x_502:
[----:B0-----:R-:W0:Y:S01]  /*1ac0*/  LDS.U16 R72, [R17] ;  /* 0x0000000011487984 */ /* 0x001e220000000400 */
[----:B------:R-:W-:Y:S01]  /*1ad0*/  VIADD R67, R19, 0xffffffff ;  /* 0xffffffff13437836 */ /* 0x000fe20000000000 */
[----:B------:R-:W-:Y:S01]  /*1ae0*/  BSSY.RECONVERGENT B1, `(.L_x_498) ;  /* 0x000004f000017945 */ /* 0x000fe20003800200 */
[----:B------:R-:W-:Y:S01]  /*1af0*/  IMAD.MOV.U32 R68, RZ, RZ, 0x1 ;  /* 0x00000001ff447424 */ /* 0x000fe200078e00ff */
[----:B------:R-:W1:Y:S01]  /*1b00*/  LDS.U16 R70, [R18] ;  /* 0x0000000012467984 */ /* 0x000e620000000400 */
[----:B------:R-:W-:-:S03]  /*1b10*/  IMAD.MOV.U32 R69, RZ, RZ, 0x2 ;  /* 0x00000002ff457424 */ /* 0x000fc600078e00ff */
[----:B------:R-:W-:Y:S01]  /*1b20*/  SHF.L.U32 R67, R68, R67, RZ ;  /* 0x0000004344437219 */ /* 0x000fe200000006ff */
[----:B------:R-:W2:Y:S03]  /*1b30*/  LDS.U16 R74, [R13] ;  /* 0x000000000d4a7984 */ /* 0x000ea60000000400 */
[-C--:B0-----:R-:W-:Y:S02]  /*1b40*/  LOP3.LUT R72, R72, R67.reuse, RZ, 0xc0, !PT ;  /* 0x0000004348487212 */ /* 0x081fe400078ec0ff */
[----:B-1----:R-:W-:Y:S02]  /*1b50*/  LOP3.LUT R70, R70, R67, RZ, 0xc0, !PT ;  /* 0x0000004346467212 */ /* 0x002fe400078ec0ff */
[----:B------:R-:W-:Y:S02]  /*1b60*/  PRMT R71, R72, 0x9910, RZ ;  /* 0x0000991048477816 */ /* 0x000fe400000000ff */
[----:B------:R-:W-:Y:S01]  /*1b70*/  PRMT R70, R70, 0x9910, RZ ;  /* 0x0000991046467816 */ /* 0x000fe200000000ff */
[----:B------:R-:W0:Y:S01]  /*1b80*/  LDS.U16 R72, [R15] ;  /* 0x000000000f487984 */ /* 0x000e220000000400 */
[----:B------:R-:W-:-:S02]  /*1b90*/  ISETP.NE.AND P0, PT, R71, RZ, PT ;  /* 0x000000ff4700720c */ /* 0x000fc40003f05270 */
[----:B------:R-:W-:Y:S02]  /*1ba0*/  ISETP.NE.AND P1, PT, R70, RZ, PT ;  /* 0x000000ff4600720c */ /* 0x000fe40003f25270 */
[----:B------:R-:W-:Y:S02]  /*1bb0*/  SEL R70, RZ, 0x1, !P0 ;  /* 0x00000001ff467807 */ /* 0x000fe40004000000 */
[----:B--2---:R-:W-:-:S07]  /*1bc0*/  LOP3.LUT R74, R74, R67, RZ, 0xc0, !PT ;  /* 0x000000434a4a7212 */ /* 0x004fce00078ec0ff */
[----:B------:R-:W-:Y:S02]  /*1bd0*/  @!P0 IMAD.MOV R69, RZ, RZ, 0x1 ;  /* 0x00000001ff458424 */ /* 0x000fe400078e02ff */
[----:B------:R-:W-:Y:S01]  /*1be0*/  @!P1 IMAD.MOV R69, RZ, RZ, R70 ;  /* 0x000000ffff459224 */ /* 0x000fe200078e0246 */
[----:B------:R-:W-:-:S04]  /*1bf0*/  SEL R70, R20, 0xffffffff, P1 ;  /* 0xffffffff14467807 */ /* 0x000fc80000800000 */
[----:B------:R-:W-:Y:S02]  /*1c00*/  SEL R71, R65, R70, P0 ;  /* 0x0000004641477207 */ /* 0x000fe40000000000 */
        /* <DEDUP_REMOVED lines=60> */
.L_x_499:
[----:B------:R-:W-:Y:S05]  /*1fd0*/  BSYNC.RECONVERGENT B1 ;  /* 0x0000000000017941 */ /* 0x000fea0003800200 */
.L_x_498:
[----:B------:R-:W-:-:S13]  /*1fe0*/  ISETP.NE.AND P0, PT, R19, 0x9, PT ;  /* 0x000000091300780c */ /* 0x000fda0003f05270 */
[----:B------:R-:W-:Y:S05]  /*1ff0*/  @!P0 BRA `(.L_x_495) ;  /* 0x0000000400488947 */ /* 0x000fea0003800000 */
[----:B------:R-:W1:Y:S01]  /*2000*/  LDS.U16 R69, [R17] ;  /* 0x0000000011457984 */ /* 0x000e620000000400 */
[----:B------:R-:W-:Y:S01]  /*2010*/  SHF.L.U32 R68, R68, R19, RZ ;  /* 0x0000001344447219 */ /* 0x000fe200000006ff */
[----:B------:R-:W-:Y:S02]  /*2020*/  BSSY.RECONVERGENT B1, `(.L_x_500) ;  /* 0x000004d000017945 */ /* 0x000fe40003800200 */
[----:B0-----:R-:W0:Y:S01]  /*2030*/  LDS.U16 R67, [R18] ;  /* 0x0000000012437984 */ /* 0x001e220000000400 */
[-C--:B-1----:R-:W-:Y:S02]  /*2040*/  LOP3.LUT R69, R69, R68.reuse, RZ, 0xc0, !PT ;  /* 0x0000004445457212 */ /* 0x082fe400078ec0ff */
[----:B0-----:R-:W-:Y:S02]  /*2050*/  LOP3.LUT R67, R67, R68, RZ, 0xc0, !PT ;  /* 0x0000004443437212 */ /* 0x001fe400078ec0ff */
[----:B------:R-:W-:Y:S02]  /*2060*/  PRMT R70, R69, 0x9910, RZ ;  /* 0x0000991045467816 */ /* 0x000fe400000000ff */
[----:B------:R-:W-:Y:S01]  /*2070*/  PRMT R69, R67, 0x9910, RZ ;  /* 0x0000991043457816 */ /* 0x000fe200000000ff */
[----:B------:R-:W-:Y:S01]  /*2080*/  IMAD.MOV.U32 R67, RZ, RZ, 0x2 ;  /* 0x00000002ff437424 */ /* 0x000fe200078e00ff */
[----:B------:R-:W-:-:S02]  /*2090*/  ISETP.NE.AND P0, PT, R70, RZ, PT ;  /* 0x000000ff4600720c */ /* 0x000fc40003f05270 */
[----:B------:R-:W-:Y:S02]  /*20a0*/  ISETP.NE.AND P1, PT, R69, RZ, PT ;  /* 0x000000ff4500720c */ /* 0x000fe40003f25270 */
[----:B------:R-:W0:Y:S01]  /*20b0*/  LDS.U16 R69, [R16] ;  /* 0x0000000010457984 */ /* 0x000e220000000400 */
[----:B------:R-:W-:-:S08]  /*20c0*/  SEL R70, RZ, 0x1, !P0 ;  /* 0x00000001ff467807 */ /* 0x000fd00004000000 */
[----:B------:R-:W-:Y:S02]  /*20d0*/  @!P0 IMAD.MOV R67, RZ, RZ, 0x1 ;  /* 0x00000001ff438424 */ /* 0x000fe400078e02ff */
[----:B------:R-:W-:Y:S01]  /*20e0*/  @!P1 IMAD.MOV R67, RZ, RZ, R70 ;  /* 0x000000ffff439224 */ /* 0x000fe200078e0246 */
[----:B------:R-:W-:-:S04]  /*20f0*/  SEL R70, R20, 0xffffffff, P1 ;  /* 0xffffffff14467807 */ /* 0x000fc80000800000 */
[----:B------:R-:W-:Y:S02]  /*2100*/  SEL R71, R65, R70, P0 ;  /* 0x0000004641477207 */ /* 0x000fe40000000000 */
[----:B0-----:R-:W-:-:S04]  /*2110*/  LOP3.LUT R69, R69, R68, RZ, 0xc0, !PT ;  /* 0x0000004445457212 */ /* 0x001fc800078ec0ff */
[----:B------:R-:W-:Y:S01]  /*2120*/  PRMT R70, R69, 0x9910, RZ ;  /* 0x0000991045467816 */ /* 0x000fe200000000ff */
[----:B------:R-:W-:-:S03]  /*2130*/  VIADD R69, R67, 0x1 ;  /* 0x0000000143457836 */ /* 0x000fc60000000000 */
[----:B------:R-:W-:-:S04]  /*2140*/  ISETP.NE.AND P0, PT, R70, RZ, PT ;  /* 0x000000ff4600720c */ /* 0x000fc80003f05270 */
[----:B------:R-:W-:-:S09]  /*2150*/  SEL R71, R64, R71, P0 ;  /* 0x0000004740477207 */ /* 0x000fd20000000000 */
[----:B------:R-:W-:Y:S02]  /*2160*/  @!P0 IMAD.MOV R69, RZ, RZ, R67 ;  /* 0x000000ffff458224 */ /* 0x000fe400078e0243 */
[----:B------:R-:W0:Y:S02]  /*2170*/  LDS.U16 R67, [R15] ;  /* 0x000000000f437984 */ /* 0x000e240000000400 */
        /* <DEDUP_REMOVED lines=31> */
[----:B------:R-:W-:Y:S02]  /*2370*/  ISETP.NE.AND P0, PT, R71, RZ, PT ;  /* 0x000000ff4700720c */ /* 0x000fe40003f05270 */
[----:B------:R-:W0:Y:S11]  /*2380*/  LDS.U16 R71, [R8] ;  /* 0x0000000008477984 */ /* 0x000e360000000400 */
[----:B------:R-:W-:Y:S01]  /*2390*/  @!P0 IMAD.MOV R67, RZ, RZ, R69 ;  /* 0x000000ffff438224 */ /* 0x000fe200078e0245 */
[----:B------:R-:W-:-:S03]  /*23a0*/  SEL R69, R23, R70, P0 ;  /* 0x0000004617457207 */ /* 0x000fc60000000000 */
[----:B------:R-:W-:Y:S01]  /*23b0*/  VIADD R70, R67, 0x1 ;  /* 0x0000000143467836 */ /* 0x000fe20000000000 */
[----:B0-----:R-:W-:-:S04]  /*23c0*/  LOP3.LUT R71, R71, R68, RZ, 0xc0, !PT ;  /* 0x0000004447477212 */ /* 0x001fc800078ec0ff */
[----:B------:R-:W-:-:S04]  /*23d0*/  PRMT R71, R71, 0x9910, RZ ;  /* 0x0000991047477816 */ /* 0x000fc800000000ff */
[----:B------:R-:W-:-:S04]  /*23e0*/  ISETP.NE.AND P0, PT, R71, RZ, PT ;  /* 0x000000ff4700720c */ /* 0x000fc80003f05270 */
        /* <DEDUP_REMOVED lines=16> */
.L_x_501:
[----:B------:R-:W-:Y:S05]  /*24f0*/  BSYNC.RECONVERGENT B1 ;  /* 0x0000000000017941 */ /* 0x000fea0003800200 */
.L_x_500:
[----:B------:R-:W-:Y:S01]  /*2500*/  VIADD R19, R19, 0x2 ;  /* 0x0000000213137836 */ /* 0x000fe20000000000 */
[----:B------:R-:W-:Y:S06]  /*2510*/  BRA `(.L_x_502) ;  /* 0xfffffff400687947 */ /* 0x000fec000383ffff */
.L_x_495:
[----:B------:R-:W-:Y:S05]  /*2520*/  BSYNC.RECONVERGENT B0 ;  /* 0x0000000000007941 */ /* 0x000fea0003800200 */
.L_x_494:
[----:B------:R-:W-:Y:S01]  /*2530*/  LOP3.LUT P0, RZ, R7, 0xff, RZ, 0xc0, !PT ;  /* 0x000000ff07ff7812 */ /* 0x000fe2000780c0ff */
[----:B------:R-:W-:-:S03]  /*2540*/  NOP ;  /* 0x0000000000007918 */ /* 0x000fc60000000000 */
[----:B------:R-:W-:Y:S01]  /*2550*/  SEL R8, RZ, 0x1, !P0 ;  /* 0x00000001ff087807 */ /* 0x000fe20004000000 */
[----:B------:R-:W-:Y:S01]  /*2560*/  BSSY.RECONVERGENT B0, `(.L_x_503) ;  /* 0x000013d000007945 */ /* 0x000fe20003800200 */
[----:B------:R-:W-:Y:S02]  /*2570*/  PRMT R7, RZ, 0x7610, R7 ;  /* 0x00007610ff077816 */ /* 0x000fe40000000007 */
[----:B------:R-:W-:Y:S01]  /*2580*/  LOP3.LUT R63, R63, R8, RZ, 0xfc, !PT ;  /* 0x000000083f3f7212 */ /* 0x000fe200078efcff */
[----:B------:R-:W-:Y:S06]  /*2590*/  @P2 BRA `(.L_x_504) ;  /* 0x0000001000e42947 */ /* 0x000fec0003800000 */
[----:B------:R-:W-:Y:S01]  /*25a0*/  ISETP.GT.U32.AND P1, PT, R3, 0x8, PT ;  /* 0x000000080300780c */ /* 0x000fe20003f24070 */
[C---:B------:R-:W-:Y:S01]  /*25b0*/  VIADD R7, R6.reuse, 0x1 ;  /* 0x0000000106077836 */ /* 0x040fe20000000000 */
[----:B------:R-:W-:Y:S01]  /*25c0*/  BSSY.RECONVERGENT B1, `(.L_x_505) ;  /* 0x000003b000017945 */ /* 0x000fe20003800200 */
[C---:B------:R-:W-:Y:S02]  /*25d0*/  VIADD R8, R6.reuse, 0x4 ;  /* 0x0000000406087836 */ /* 0x040fe40000000000 */
[C---:B------:R-:W-:Y:S02]  /*25e0*/  VIADD R13, R6.reuse, 0x3 ;  /* 0x00000003060d7836 */ /* 0x040fe40000000000 */
[----:B------:R-:W-:-:S06]  /*25f0*/  VIADD R12, R6, 0x2 ;  /* 0x00000002060c7836 */ /* 0x000fcc0000000000 */
[----:B------:R-:W-:Y:S01]  /*2600*/  @!P1 STL.64 [R1+0x18], R4 ;  /* 0x0000180401009387 */ /* 0x000fe20000100a00 */
[----:B------:R-:W-:Y:S02]  /*2610*/  @!P1 IMAD.MOV.U32 R19, RZ, RZ, R13 ;  /* 0x000000ffff139224 */ /* 0x000fe400078e000d */
[----:B------:R-:W-:Y:S01]  /*2620*/  @!P1 IMAD.MOV.U32 R18, RZ, RZ, R12 ;  /* 0x000000ffff129224 */ /* 0x000fe200078e000c */
[----:B------:R-:W-:Y:S01]  /*2630*/  @!P1 STL [R1+0x20], R0 ;  /* 0x0000200001009387 */ /* 0x000fe20000100800 */
[----:B------:R-:W-:Y:S02]  /*2640*/  @!P1 IMAD.MOV.U32 R14, RZ, RZ, R0 ;  /* 0x000000ffff0e9224 */ /* 0x000fe400078e0000 */
[----:B------:R-:W-:Y:S01]  /*2650*/  @!P1 IMAD.MOV.U32 R24, RZ, RZ, R5 ;  /* 0x000000ffff189224 */ /* 0x000fe200078e0005 */
[----:B------:R-:W-:Y:S01]  /*2660*/  @!P1 STL.64 [R1], R6 ;  /* 0x0000000601009387 */ /* 0x000fe20000100a00 */
[----:B------:R-:W-:Y:S02]  /*2670*/  @!P1 IMAD.MOV.U32 R22, RZ, RZ, R4 ;  /* 0x000000ffff169224 */ /* 0x000fe400078e0004 */
[----:B------:R-:W-:Y:S01]  /*2680*/  @!P1 IMAD.MOV.U32 R23, RZ, RZ, R9 ;  /* 0x000000ffff179224 */ /* 0x000fe200078e0009 */
[----:B------:R-:W-:Y:S01]  /*2690*/  @!P1 STL.64 [R1+0x10], R8 ;  /* 0x0000100801009387 */ /* 0x000fe20000100a00 */
[----:B0-----:R-:W-:-:S02]  /*26a0*/  @!P1 IMAD.MOV.U32 R15, RZ, RZ, R6 ;  /* 0x000000ffff0f9224 */ /* 0x001fc400078e0006 */
[----:B------:R-:W-:Y:S01]  /*26b0*/  @!P1 IMAD.MOV.U32 R20, RZ, RZ, R8 ;  /* 0x000000ffff149224 */ /* 0x000fe200078e0008 */
[----:B------:R0:W-:Y:S02]  /*26c0*/  @!P1 STL.64 [R1+0x8], R12 ;  /* 0x0000080c01009387 */ /* 0x0001e40000100a00 */
[----:B0-----:R-:W-:Y:S01]  /*26d0*/  @!P1 IMAD.MOV.U32 R13, RZ, RZ, R7 ;  /* 0x000000ffff0d9224 */ /* 0x001fe200078e0007 */
[----:B------:R-:W-:Y:S06]  /*26e0*/  @!P1 BRA `(.L_x_506) ;  /* 0x0000000000a09947 */ /* 0x000fec0003800000 */
[C---:B------:R-:W-:Y:S01]  /*26f0*/  ISETP.GT.U32.AND P0, PT, R3.reuse, 0x11, PT ;  /* 0x000000110300780c */ /* 0x040fe20003f04070 */
[C---:B------:R-:W-:Y:S02]  /*2700*/  VIADD R8, R3.reuse, 0x3f ;  /* 0x0000003f03087836 */ /* 0x040fe40000000000 */
[C---:B------:R-:W-:Y:S02]  /*2710*/  VIADD R20, R3.reuse, 0x1b ;  /* 0x0000001b03147836 */ /* 0x040fe40000000000 */
[----:B------:R-:W-:Y:S02]  /*2720*/  VIADD R21, R3, 0x24 ;  /* 0x0000002403157836 */ /* 0x000fe40000000000 */
[C---:B------:R-:W-:Y:S02]  /*2730*/  VIADD R26, R10.reuse, 0x14 ;  /* 0x000000140a1a7836 */ /* 0x040fe40000000000 */
[C---:B------:R-:W-:Y:S02]  /*2740*/  VIADD R17, R10.reuse, 0xb ;  /* 0x0000000b0a117836 */ /* 0x040fe40000000000 */
[----:B------:R-:W-:-:S02]  /*2750*/  VIADD R16, R10, 0xa ;  /* 0x0000000a0a107836 */ /* 0x000fc40000000000 */
[C---:B------:R-:W-:Y:S01]  /*2760*/  VIADD R11, R10.reuse, 0x1 ;  /* 0x000000010a0b7836 */ /* 0x040fe20000000000 */
[----:B------:R-:W-:Y:S01]  /*2770*/  @!P0 STL.64 [R1], R2 ;  /* 0x0000000201008387 */ /* 0x000fe20000100a00 */
[C---:B------:R-:W-:Y:S02]  /*2780*/  VIADD R22, R3.reuse, 0x2d ;  /* 0x0000002d03167836 */ /* 0x040fe40000000000 */
[C---:B------:R-:W-:Y:S01]  /*2790*/  VIADD R23, R3.reuse, 0x36 ;  /* 0x0000003603177836 */ /* 0x040fe20000000000 */
[----:B------:R-:W-:Y:S01]  /*27a0*/  @!P0 STL.64 [R1+0x10], R20 ;  /* 0x0000101401008387 */ /* 0x000fe20000100a00 */
[C---:B------:R-:W-:Y:S02]  /*27b0*/  VIADD R18, R3.reuse, 0x9 ;  /* 0x0000000903127836 */ /* 0x040fe40000000000 */
[----:B------:R-:W-:Y:S01]  /*27c0*/  VIADD R19, R3, 0x12 ;  /* 0x0000001203137836 */ /* 0x000fe20000000000 */
[----:B------:R-:W-:Y:S01]  /*27d0*/  @!P0 STL [R1+0x20], R8 ;  /* 0x0000200801008387 */ /* 0x000fe20000100800 */
[----:B------:R-:W-:-:S02]  /*27e0*/  VIADD R15, R10, 0x13 ;  /* 0x000000130a0f7836 */ /* 0x000fc40000000000 */
[C---:B------:R-:W-:Y:S01]  /*27f0*/  VIADD R14, R10.reuse, 0x12 ;  /* 0x000000120a0e7836 */ /* 0x040fe20000000000 */
[----:B------:R-:W-:Y:S01]  /*2800*/  @P0 STL.64 [R1+0x10], R16 ;  /* 0x0000101001000387 */ /* 0x000fe20000100a00 */
[C---:B------:R-:W-:Y:S02]  /*2810*/  VIADD R13, R10.reuse, 0x9 ;  /* 0x000000090a0d7836 */ /* 0x040fe40000000000 */
[----:B------:R-:W-:Y:S01]  /*2820*/  VIADD R12, R10, 0x2 ;  /* 0x000000020a0c7836 */ /* 0x000fe20000000000 */
[----:B------:R-:W-:Y:S01]  /*2830*/  @P0 STL [R1+0x20], R26 ;  /* 0x0000201a01000387 */ /* 0x000fe20000100800 */
[----:B------:R-:W-:Y:S02]  /*2840*/  @!P0 IMAD.MOV.U32 R24, RZ, RZ, R23 ;  /* 0x000000ffff188224 */ /* 0x000fe400078e0017 */
[----:B------:R-:W-:Y:S01]  /*2850*/  @P0 IMAD.MOV.U32 R24, RZ, RZ, R15 ;  /* 0x000000ffff180224 */ /* 0x000fe200078e000f */
[----:B------:R-:W-:Y:S01]  /*2860*/  @P0 STL.64 [R1], R10 ;  /* 0x0000000a01000387 */ /* 0x000fe20000100a00 */
[----:B------:R-:W-:-:S03]  /*2870*/  @P0 IMAD.MOV.U32 R20, RZ, RZ, R16 ;  /* 0x000000ffff140224 */ /* 0x000fc600078e0010 */
[----:B------:R0:W-:Y:S04]  /*2880*/  @!P0 STL.64 [R1+0x18], R22 ;  /* 0x0000181601008387 */ /* 0x0001e80000100a00 */
[----:B------:R-:W-:Y:S04]  /*2890*/  @!P0 STL.64 [R1+0x8], R18 ;  /* 0x0000081201008387 */ /* 0x000fe80000100a00 */
[----:B------:R1:W-:Y:S04]  /*28a0*/  @P0 STL.64 [R1+0x18], R14 ;  /* 0x0000180e01000387 */ /* 0x0003e80000100a00 */
[----:B------:R2:W-:Y:S01]  /*28b0*/  @P0 STL.64 [R1+0x8], R12 ;  /* 0x0000080c01000387 */ /* 0x0005e20000100a00 */
[----:B------:R-:W-:-:S02]  /*28c0*/  @P0 IMAD.MOV.U32 R22, RZ, RZ, R14 ;  /* 0x000000ffff160224 */ /* 0x000fc400078e000e */
[----:B0-----:R-:W-:Y:S02]  /*28d0*/  @!P0 IMAD.MOV.U32 R23, RZ, RZ, R21 ;  /* 0x000000ffff178224 */ /* 0x001fe400078e0015 */
[----:B------:R-:W-:Y:S02]  /*28e0*/  @P0 IMAD.MOV.U32 R19, RZ, RZ, R13 ;  /* 0x000000ffff130224 */ /* 0x000fe400078e000d */
[----:B------:R-:W-:Y:S02]  /*28f0*/  @P0 IMAD.MOV.U32 R23, RZ, RZ, R17 ;  /* 0x000000ffff170224 */ /* 0x000fe400078e0011 */
[----:B------:R-:W-:Y:S02]  /*2900*/  @!P0 IMAD.MOV.U32 R14, RZ, RZ, R8 ;  /* 0x000000ffff0e8224 */ /* 0x000fe400078e0008 */
[----:B------:R-:W-:Y:S02]  /*2910*/  @!P0 IMAD.MOV.U32 R15, RZ, RZ, R2 ;  /* 0x000000ffff0f8224 */ /* 0x000fe400078e0002 */
[----:B------:R-:W-:-:S02]  /*2920*/  @!P0 IMAD.MOV.U32 R13, RZ, RZ, R3 ;  /* 0x000000ffff0d8224 */ /* 0x000fc400078e0003 */
[----:B------:R-:W-:Y:S02]  /*2930*/  @P0 IMAD.MOV.U32 R18, RZ, RZ, R12 ;  /* 0x000000ffff120224 */ /* 0x000fe400078e000c */
[----:B-1----:R-:W-:Y:S02]  /*2940*/  @P0 IMAD.MOV.U32 R14, RZ, RZ, R26 ;  /* 0x000000ffff0e0224 */ /* 0x002fe400078e001a */
[----:B--2---:R-:W-:Y:S02]  /*2950*/  @P0 IMAD.MOV.U32 R13, RZ, RZ, R11 ;  /* 0x000000ffff0d0224 */ /* 0x004fe400078e000b */
[----:B------:R-:W-:-:S07]  /*2960*/  @P0 IMAD.MOV.U32 R15, RZ, RZ, R10 ;  /* 0x000000ffff0f0224 */ /* 0x000fce00078e000a */
.L_x_506:
[----:B------:R-:W-:Y:S05]  /*2970*/  BSYNC.RECONVERGENT B1 ;  /* 0x0000000000017941 */ /* 0x000fea0003800200 */
.L_x_505:
[----:B------:R-:W0:Y:S01]  /*2980*/  S2UR UR6, SR_CgaCtaId ;  /* 0x00000000000679c3 */ /* 0x000e220000008800 */
[----:B------:R-:W-:Y:S01]  /*2990*/  UMOV UR5, 0x400 ;  /* 0x0000040000057882 */ /* 0x000fe20000000000 */
[----:B------:R-:W-:Y:S01]  /*29a0*/  IMAD.MOV.U32 R8, RZ, RZ, RZ ;  /* 0x000000ffff087224 */ /* 0x000fe200078e00ff */
        /* <DEDUP_REMOVED lines=11> */
.L_x_528:
[----:B------:R-:W-:-:S06]  /*2a60*/  IMAD R22, R8, 0x4, R1 ;  /* 0x0000000408167824 */ /* 0x000fcc00078e0201 */
[----:B------:R-:W2:Y:S01]  /*2a70*/  LDL R22, [R22] ;  /* 0x0000000016167983 */ /* 0x000ea20000100800 */
[----:B------:R-:W-:Y:S01]  /*2a80*/  MOV R17, 0x400 ;  /* 0x0000040000117802 */ /* 0x000fe20000000f00 */
[----:B------:R-:W-:Y:S01]  /*2a90*/  BSSY.RELIABLE B2, `(.L_x_507) ;  /* 0x00000e6000027945 */ /* 0x000fe20003800100 */
[----:B------:R-:W0:Y:S02]  /*2aa0*/  S2R R24, SR_CgaCtaId ;  /* 0x0000000000187919 */ /* 0x000e240000008800 */
        /* <DEDUP_REMOVED lines=12> */
.L_x_527:
[----:B------:R-:W-:-:S06]  /*2b70*/  IMAD R26, R22, 0x4, R1 ;  /* 0x00000004161a7824 */ /* 0x000fcc00078e0201 */
[----:B------:R-:W2:Y:S01]  /*2b80*/  LDL R26, [R26+0x4] ;  /* 0x000004001a1a7983 */ /* 0x000ea20000100800 */
[----:B------:R-:W-:Y:S01]  /*2b90*/  VIADD R24, R22, 0x1 ;  /* 0x0000000116187836 */ /* 0x000fe20000000000 */
[----:B------:R-:W-:Y:S01]  /*2ba0*/  BSSY.RELIABLE B1, `(.L_x_509) ;  /* 0x00000d2000017945 */ /* 0x000fe20003800100 */
[----:B------:R-:W-:Y:S02]  /*2bb0*/  IMAD.MOV.U32 R65, RZ, RZ, R22 ;  /* 0x000000ffff417224 */ /* 0x000fe400078e0016 */
[----:B------:R-:W-:Y:S02]  /*2bc0*/  IMAD.MOV.U32 R22, RZ, RZ, R24 ;  /* 0x000000ffff167224 */ /* 0x000fe400078e0018 */
[----:B--2---:R-:W-:-:S06]  /*2bd0*/  IMAD R64, R26, 0x2, R17 ;  /* 0x000000021a407824 */ /* 0x004fcc00078e0211 */
[----:B------:R-:W0:Y:S02]  /*2be0*/  LDS.U16 R64, [R64] ;  /* 0x0000000040407984 */ /* 0x000e240000000400 */
[----:B0-----:R-:W-:-:S04]  /*2bf0*/  PRMT R66, R64, 0x9910, RZ ;  /* 0x0000991040427816 */ /* 0x001fc800000000ff */
[----:B------:R-:W-:-:S13]  /*2c00*/  ISETP.NE.AND P0, PT, R66, R23, PT ;  /* 0x000000174200720c */ /* 0x000fda0003f05270 */
[----:B------:R-:W-:Y:S05]  /*2c10*/  @P0 BRA `(.L_x_510) ;  /* 0x0000000c00280947 */ /* 0x000fea0003800000 */
[----:B------:R-:W-:Y:S01]  /*2c20*/  ISETP.NE.AND P0, PT, R8, RZ, PT ;  /* 0x000000ff0800720c */ /* 0x000fe20003f05270 */
[----:B------:R-:W-:-:S12]  /*2c30*/  BSSY.RELIABLE B3, `(.L_x_511) ;  /* 0x0000014000037945 */ /* 0x000fd80003800100 */
[----:B------:R-:W-:Y:S05]  /*2c40*/  @!P0 BRA `(.L_x_512) ;  /* 0x0000000000488947 */ /* 0x000fea0003800000 */
[----:B------:R-:W0:Y:S02]  /*2c50*/  LDS.U16 R64, [R11] ;  /* 0x000000000b407984 */ /* 0x000e240000000400 */
[C---:B0-----:R-:W-:Y:S01]  /*2c60*/  VIADD R24, R64.reuse, 0xffffffff ;  /* 0xffffffff40187836 */ /* 0x041fe20000000000 */
        /* <DEDUP_REMOVED lines=15> */
[----:B-1----:R-:W-:Y:S05]  /*2d60*/  @!P0 BRA `(.L_x_504) ;  /* 0x0000000800f08947 */ /* 0x002fea0003800000 */
.L_x_512:
[----:B------:R-:W-:Y:S05]  /*2d70*/  BSYNC.RELIABLE B3 ;  /* 0x0000000000037941 */ /* 0x000fea0003800100 */
.L_x_511:
[----:B------:R-:W-:Y:S01]  /*2d80*/  ISETP.NE.AND P0, PT, R65, RZ, PT ;  /* 0x000000ff4100720c */ /* 0x000fe20003f05270 */
[----:B------:R-:W-:Y:S03]  /*2d90*/  BSSY.RELIABLE B3, `(.L_x_513) ;  /* 0x0000015000037945 */ /* 0x000fe60003800100 */
[----:B------:R-:W-:-:S13]  /*2da0*/  ISETP.EQ.OR P0, PT, R8, 0x1, !P0 ;  /* 0x000000010800780c */ /* 0x000fda0004702670 */
[----:B------:R-:W-:Y:S05]  /*2db0*/  @P0 BRA `(.L_x_514) ;  /* 0x0000000000480947 */ /* 0x000fea0003800000 */
        /* <DEDUP_REMOVED lines=18> */
.L_x_514:
[----:B------:R-:W-:Y:S05]  /*2ee0*/  BSYNC.RELIABLE B3 ;  /* 0x0000000000037941 */ /* 0x000fea0003800100 */
.L_x_513:
[----:B------:R-:W-:Y:S01]  /*2ef0*/  ISETP.NE.AND P0, PT, R22, 0x2, PT ;  /* 0x000000021600780c */ /* 0x000fe20003f05270 */
        /* <DEDUP_REMOVED lines=21> */
.L_x_516:
[----:B------:R-:W-:Y:S05]  /*3050*/  BSYNC.RELIABLE B3 ;  /* 0x0000000000037941 */ /* 0x000fea0003800100 */
.L_x_515:
        /* <DEDUP_REMOVED lines=22> */
.L_x_518:
[----:B------:R-:W-:Y:S05]  /*31c0*/  BSYNC.RELIABLE B3 ;  /* 0x0000000000037941 */ /* 0x000fea0003800100 */
.L_x_517:
        /* <DEDUP_REMOVED lines=22> */
.L_x_520:
[----:B------:R-:W-:Y:S05]  /*3330*/  BSYNC.RELIABLE B3 ;  /* 0x0000000000037941 */ /* 0x000fea0003800100 */
.L_x_519:
        /* <DEDUP_REMOVED lines=22> */
.L_x_522:
[----:B------:R-:W-:Y:S05]  /*34a0*/  BSYNC.RELIABLE B3 ;  /* 0x0000000000037941 */ /* 0x000fea0003800100 */
.L_x_521:
        /* <DEDUP_REMOVED lines=22> */
.L_x_524:
[----:B------:R-:W-:Y:S05]  /*3610*/  BSYNC.RELIABLE B3 ;  /* 0x0000000000037941 */ /* 0x000fea0003800100 */
.L_x_523:
        /* <DEDUP_REMOVED lines=22> */
.L_x_526:
[----:B------:R-:W-:Y:S05]  /*3780*/  BSYNC.RELIABLE B3 ;  /* 0x0000000000037941 */ /* 0x000fea0003800100 */
.L_x_525:
[----:B------:R-:W-:-:S13]  /*3790*/  ISETP.NE.AND P0, PT, R22, 0x8, PT ;  /* 0x000000081600780c */ /* 0x000fda0003f05270 */
        /* <DEDUP_REMOVED lines=17> */
[----:B-1----:R-:W-:Y:S05]  /*38b0*/  @!P0 BRA `(.L_x_504) ;  /* 0x00000000001c8947 */ /* 0x002fea0003800000 */
.L_x_510:
[----:B------:R-:W-:Y:S05]  /*38c0*/  BSYNC.RELIABLE B1 ;  /* 0x0000000000017941 */ /* 0x000fea0003800100 */
.L_x_509:
[----:B------:R-:W-:-:S13]  /*38d0*/  ISETP.NE.AND P0, PT, R22, 0x8, PT ;  /* 0x000000081600780c */ /* 0x000fda0003f05270 */
[----:B------:R-:W-:Y:S05]  /*38e0*/  @P0 BRA `(.L_x_527) ;  /* 0xfffffff000a00947 */ /* 0x000fea000383ffff */
.L_x_508:
[----:B------:R-:W-:Y:S05]  /*38f0*/  BSYNC.RELIABLE B2 ;  /* 0x0000000000027941 */ /* 0x000fea0003800100 */
.L_x_507:
[----:B------:R-:W-:-:S05]  /*3900*/  VIADD R8, R8, 0x1 ;  /* 0x0000000108087836 */ /* 0x000fca0000000000 */
[----:B------:R-:W-:-:S13]  /*3910*/  ISETP.NE.AND P0, PT, R8, 0x9, PT ;  /* 0x000000090800780c */ /* 0x000fda0003f05270 */
[----:B------:R-:W-:Y:S05]  /*3920*/  @P0 BRA `(.L_x_528) ;  /* 0xfffffff0004c0947 */ /* 0x000fea000383ffff */
.L_x_504:
[----:B------:R-:W-:Y:S05]  /*3930*/  BSYNC.RECONVERGENT B0 ;  /* 0x0000000000007941 */ /* 0x000fea0003800200 */
.L_x_503:
        /* <DEDUP_REMOVED lines=11> */
.L_x_567:
[----:B------:R-:W1:Y:S01]  /*39f0*/  LDS.U16 R13, [R29] ;  /* 0x000000001d0d7984 */ /* 0x000e620000000400 */
[----:B------:R-:W-:Y:S01]  /*3a00*/  IMAD.MOV.U32 R14, RZ, RZ, 0x1 ;  /* 0x00000001ff0e7424 */ /* 0x000fe200078e00ff */
[----:B------:R-:W-:Y:S01]  /*3a10*/  BSSY.RELIABLE B1, `(.L_x_531) ;  /* 0x00001c8000017945 */ /* 0x000fe20003800100 */
[----:B0-----:R-:W-:Y:S02]  /*3a20*/  IMAD.MOV.U32 R15, RZ, RZ, RZ ;  /* 0x000000ffff0f7224 */ /* 0x001fe400078e00ff */
[----:B------:R-:W-:Y:S01]  /*3a30*/  IMAD.MOV.U32 R16, RZ, RZ, RZ ;  /* 0x000000ffff107224 */ /* 0x000fe200078e00ff */
[----:B------:R-:W-:-:S04]  /*3a40*/  SHF.L.U32 R12, R14, R11, RZ ;  /* 0x0000000b0e0c7219 */ /* 0x000fc800000006ff */
[----:B-1----:R-:W-:-:S04]  /*3a50*/  LOP3.LUT P0, RZ, R12, R13, RZ, 0xc0, !PT ;  /* 0x0000000d0cff7212 */ /* 0x002fc8000780c0ff */
[----:B------:R-:W-:Y:S01]  /*3a60*/  ISETP.EQ.OR P0, PT, R13, RZ, !P0 ;  /* 0x000000ff0d00720c */ /* 0x000fe20004702670 */
[----:B------:R-:W-:-:S12]  /*3a70*/  IMAD.MOV.U32 R13, RZ, RZ, RZ ;  /* 0x000000ffff0d7224 */ /* 0x000fd800078e00ff */
[----:B------:R-:W0:Y:S01]  /*3a80*/  @!P0 LDC R17, c[0x3][R28+0x1950] ;  /* 0x00c654001c118b82 */ /* 0x000e220000000800 */
[----:B------:R-:W-:-:S07]  /*3a90*/  @!P0 IMAD.MOV.U32 R16, RZ, RZ, 0x1 ;  /* 0x00000001ff108424 */ /* 0x000fce00078e00ff */
[----:B------:R-:W1:Y:S01]  /*3aa0*/  @!P0 LDC R19, c[0x3][R28+0x1a94] ;  /* 0x00c6a5001c138b82 */ /* 0x000e620000000800 */
[C---:B0-----:R-:W-:Y:S02]  /*3ab0*/  @!P0 SHF.L.U32 R15, R14.reuse, R17, RZ ;  /* 0x000000110e0f8219 */ /* 0x041fe400000006ff */
[----:B------:R-:W0:Y:S01]  /*3ac0*/  LDS.U16 R17, [R29+0x2] ;  /* 0x000002001d117984 */ /* 0x000e220000000400 */
[----:B-1----:R-:W-:Y:S02]  /*3ad0*/  @!P0 SHF.L.U32 R13, R14, R19, RZ ;  /* 0x000000130e0d8219 */ /* 0x002fe400000006ff */
[----:B0-----:R-:W-:-:S04]  /*3ae0*/  LOP3.LUT P0, RZ, R12, R17, RZ, 0xc0, !PT ;  /* 0x000000110cff7212 */ /* 0x001fc8000780c0ff */
[----:B------:R-:W-:-:S13]  /*3af0*/  ISETP.EQ.OR P0, PT, R17, RZ, !P0 ;  /* 0x000000ff1100720c */ /* 0x000fda0004702670 */
[----:B------:R-:W0:Y:S01]  /*3b00*/  @!P0 LDC R17, c[0x3][R28+0x1954] ;  /* 0x00c655001c118b82 */ /* 0x000e220000000800 */
[----:B------:R-:W-:-:S07]  /*3b10*/  @!P0 VIADD R16, R16, 0x1 ;  /* 0x0000000110108836 */ /* 0x000fce0000000000 */
[----:B------:R-:W1:Y:S01]  /*3b20*/  @!P0 LDC R19, c[0x3][R28+0x1a98] ;  /* 0x00c6a6001c138b82 */ /* 0x000e620000000800 */
[----:B0-----:R-:W-:Y:S02]  /*3b30*/  @!P0 SHF.L.U32 R18, R14, R17, RZ ;  /* 0x000000110e128219 */ /* 0x001fe400000006ff */
[----:B------:R-:W0:Y:S02]  /*3b40*/  LDS.U16 R17, [R29+0x4] ;  /* 0x000004001d117984 */ /* 0x000e240000000400 */
[----:B------:R-:W-:Y:S02]  /*3b50*/  @!P0 LOP3.LUT R15, R18, R15, RZ, 0xfc, !PT ;  /* 0x0000000f120f8212 */ /* 0x000fe400078efcff */
[----:B-1----:R-:W-:-:S04]  /*3b60*/  @!P0 SHF.L.U32 R20, R14, R19, RZ ;  /* 0x000000130e148219 */ /* 0x002fc800000006ff */
[----:B------:R-:W-:Y:S02]  /*3b70*/  @!P0 LOP3.LUT R13, R20, R13, RZ, 0xfc, !PT ;  /* 0x0000000d140d8212 */ /* 0x000fe400078efcff */
        /* <DEDUP_REMOVED lines=65> */
[----:B0-----:R-:W-:-:S04]  /*3f90*/  @!P0 SHF.L.U32 R18, R14, R17, RZ ;  /* 0x000000110e128219 */ /* 0x001fc800000006ff */
[----:B------:R-:W-:Y:S02]  /*3fa0*/  @!P0 LOP3.LUT R15, R18, R15, RZ, 0xfc, !PT ;  /* 0x0000000f120f8212 */ /* 0x000fe400078efcff */
[----:B-1----:R-:W-:-:S04]  /*3fb0*/  @!P0 SHF.L.U32 R14, R14, R19, RZ ;  /* 0x000000130e0e8219 */ /* 0x002fc800000006ff */
[----:B------:R-:W-:Y:S02]  /*3fc0*/  @!P0 LOP3.LUT R13, R14, R13, RZ, 0xfc, !PT ;  /* 0x0000000d0e0d8212 */ /* 0x000fe400078efcff */
[----:B------:R-:W-:-:S13]  /*3fd0*/  ISETP.GE.U32.AND P0, PT, R16, 0x2, PT ;  /* 0x000000021000780c */ /* 0x000fda0003f06070 */
[----:B------:R-:W-:Y:S05]  /*3fe0*/  @!P0 BRA `(.L_x_532) ;  /* 0x0000001400a88947 */ /* 0x000fea0003800000 */
[----:B------:R-:W-:Y:S01]  /*3ff0*/  LOP3.LUT R14, R15, 0xffff, RZ, 0xc0, !PT ;  /* 0x0000ffff0f0e7812 */ /* 0x000fe200078ec0ff */
[----:B------:R-:W-:Y:S05]  /*4000*/  BSSY.RELIABLE B0, `(.L_x_533) ;  /* 0x00000b6000007945 */ /* 0x000fea0003800100 */
[----:B------:R-:W0:Y:S02]  /*4010*/  POPC R14, R14 ;  /* 0x0000000e000e7309 */ /* 0x000e240000000000 */
[----:B0-----:R-:W-:-:S13]  /*4020*/  ISETP.NE.AND P0, PT, R14, 0x1, PT ;  /* 0x000000010e00780c */ /* 0x001fda0003f05270 */
[----:B------:R-:W-:Y:S05]  /*4030*/  @P0 BRA `(.L_x_534) ;  /* 0x0000000800c80947 */ /* 0x000fea0003800000 */
[----:B------:R-:W0:Y:S01]  /*4040*/  S2R R17, SR_CgaCtaId ;  /* 0x0000000000117919 */ /* 0x000e220000008800 */
[----:B------:R-:W1:Y:S01]  /*4050*/  BREV R15, R15 ;  /* 0x0000000f000f7301 */ /* 0x000e620000000000 */
[----:B------:R-:W-:Y:S01]  /*4060*/  LOP3.LUT P0, RZ, R51, 0xff, RZ, 0xc0, !PT ;  /* 0x000000ff33ff7812 */ /* 0x000fe2000780c0ff */
[----:B------:R-:W-:Y:S01]  /*4070*/  BSSY.RELIABLE B3, `(.L_x_535) ;  /* 0x0000016000037945 */ /* 0x000fe20003800100 */
[----:B------:R-:W-:-:S05]  /*4080*/  MOV R16, 0x400 ;  /* 0x0000040000107802 */ /* 0x000fca0000000f00 */
[----:B-1----:R-:W1:Y:S01]  /*4090*/  FLO.U32.SH R14, R15 ;  /* 0x0000000f000e7300 */ /* 0x002e6200000e0400 */
        /* <DEDUP_REMOVED lines=19> */
.L_x_536:
[----:B------:R-:W-:Y:S05]  /*41d0*/  BSYNC.RELIABLE B3 ;  /* 0x0000000000037941 */ /* 0x000fea0003800100 */
.L_x_535:
        /* <DEDUP_REMOVED lines=17> */
[----:B-1----:R-:W-:Y:S05]  /*42f0*/  @!P1 BRA `(.L_x_530) ;  /* 0x0000001000f49947 */ /* 0x002fea0003800000 */
.L_x_538:
[----:B------:R-:W-:Y:S05]  /*4300*/  BSYNC.RELIABLE B3 ;  /* 0x0000000000037941 */ /* 0x000fea0003800100 */
.L_x_537:
        /* <DEDUP_REMOVED lines=18> */
.L_x_540:
[----:B------:R-:W-:Y:S05]  /*4430*/  BSYNC.RELIABLE B3 ;  /* 0x0000000000037941 */ /* 0x000fea0003800100 */
.L_x_539:
        /* <DEDUP_REMOVED lines=21> */
[----:B-1----:R-:W-:Y:S05]  /*4590*/  @!P1 BRA `(.L_x_530) ;  /* 0x00000010004c9947 */ /* 0x002fea0003800000 */
.L_x_544:
[----:B------:R-:W-:Y:S05]  /*45a0*/  BSYNC.RELIABLE B4 ;  /* 0x0000000000047941 */ /* 0x000fea0003800100 */
.L_x_543:
        /* <DEDUP_REMOVED lines=16> */
.L_x_542:
[----:B------:R-:W-:Y:S05]  /*46b0*/  BSYNC.RELIABLE B3 ;  /* 0x0000000000037941 */ /* 0x000fea0003800100 */
.L_x_541:
        /* <DEDUP_REMOVED lines=18> */
.L_x_546:
[----:B------:R-:W-:Y:S05]  /*47e0*/  BSYNC.RELIABLE B3 ;  /* 0x0000000000037941 */ /* 0x000fea0003800100 */
.L_x_545:
        /* <DEDUP_REMOVED lines=21> */
.L_x_550:
[----:B------:R-:W-:Y:S05]  /*4940*/  BSYNC.RELIABLE B4 ;  /* 0x0000000000047941 */ /* 0x000fea0003800100 */
.L_x_549:
        /* <DEDUP_REMOVED lines=16> */
.L_x_548:
[----:B------:R-:W-:Y:S05]  /*4a50*/  BSYNC.RELIABLE B3 ;  /* 0x0000000000037941 */ /* 0x000fea0003800100 */
.L_x_547:
        /* <DEDUP_REMOVED lines=15> */
[----:B-1----:R-:W-:Y:S05]  /*4b50*/  @!P0 BRA `(.L_x_530) ;  /* 0x0000000800dc8947 */ /* 0x002fea0003800000 */
.L_x_534:
[----:B------:R-:W-:Y:S05]  /*4b60*/  BSYNC.RELIABLE B0 ;  /* 0x0000000000007941 */ /* 0x000fea0003800100 */
.L_x_533:
[----:B------:R-:W-:-:S06]  /*4b70*/  LOP3.LUT R14, R13, 0xffff, RZ, 0xc0, !PT ;  /* 0x0000ffff0d0e7812 */ /* 0x000fcc00078ec0ff */
[----:B------:R-:W0:Y:S02]  /*4b80*/  POPC R14, R14 ;  /* 0x0000000e000e7309 */ /* 0x000e240000000000 */
[----:B0-----:R-:W-:-:S13]  /*4b90*/  ISETP.NE.AND P0, PT, R14, 0x1, PT ;  /* 0x000000010e00780c */ /* 0x001fda0003f05270 */
[----:B------:R-:W-:Y:S05]  /*4ba0*/  @P0 BRA `(.L_x_532) ;  /* 0x0000000800b80947 */ /* 0x000fea0003800000 */
[----:B------:R-:W0:Y:S01]  /*4bb0*/  BREV R13, R13 ;  /* 0x0000000d000d7301 */ /* 0x000e220000000000 */
[----:B------:R-:W1:Y:S01]  /*4bc0*/  S2UR UR6, SR_CgaCtaId ;  /* 0x00000000000679c3 */ /* 0x000e620000008800 */
[----:B------:R-:W-:Y:S01]  /*4bd0*/  ISETP.NE.AND P0, PT, R50, RZ, PT ;  /* 0x000000ff3200720c */ /* 0x000fe20003f05270 */
[----:B------:R-:W-:Y:S01]  /*4be0*/  UMOV UR5, 0x400 ;  /* 0x0000040000057882 */ /* 0x000fe20000000000 */
[----:B------:R-:W-:Y:S04]  /*4bf0*/  BSSY.RELIABLE B0, `(.L_x_551) ;  /* 0x0000014000007945 */ /* 0x000fe80003800100 */
        /* <DEDUP_REMOVED lines=19> */
.L_x_552:
[----:B------:R-:W-:Y:S05]  /*4d30*/  BSYNC.RELIABLE B0 ;  /* 0x0000000000007941 */ /* 0x000fea0003800100 */
.L_x_551:
        /* <DEDUP_REMOVED lines=18> */
.L_x_554:
[----:B------:R-:W-:Y:S05]  /*4e60*/  BSYNC.RELIABLE B0 ;  /* 0x0000000000007941 */ /* 0x000fea0003800100 */
.L_x_553:
        /* <DEDUP_REMOVED lines=18> */
.L_x_556:
[----:B------:R-:W-:Y:S05]  /*4f90*/  BSYNC.RELIABLE B0 ;  /* 0x0000000000007941 */ /* 0x000fea0003800100 */
.L_x_555:
        /* <DEDUP_REMOVED lines=18> */
.L_x_558:
[----:B------:R-:W-:Y:S05]  /*50c0*/  BSYNC.RELIABLE B0 ;  /* 0x0000000000007941 */ /* 0x000fea0003800100 */
.L_x_557:
        /* <DEDUP_REMOVED lines=18> */
.L_x_560:
[----:B------:R-:W-:Y:S05]  /*51f0*/  BSYNC.RELIABLE B0 ;  /* 0x0000000000007941 */ /* 0x000fea0003800100 */
.L_x_559:
        /* <DEDUP_REMOVED lines=18> */
.L_x_562:
[----:B------:R-:W-:Y:S05]  /*5320*/  BSYNC.RELIABLE B0 ;  /* 0x0000000000007941 */ /* 0x000fea0003800100 */
.L_x_561:
        /* <DEDUP_REMOVED lines=18> */
.L_x_564:
[----:B------:R-:W-:Y:S05]  /*5450*/  BSYNC.RELIABLE B0 ;  /* 0x0000000000007941 */ /* 0x000fea0003800100 */
.L_x_563:
        /* <DEDUP_REMOVED lines=18> */
.L_x_566:
[----:B------:R-:W-:Y:S05]  /*5580*/  BSYNC.RELIABLE B0 ;  /* 0x0000000000007941 */ /* 0x000fea0003800100 */
.L_x_565:
        /* <DEDUP_REMOVED lines=15> */
[----:B-1----:R-:W-:Y:S05]  /*5680*/  @!P0 BRA `(.L_x_530) ;  /* 0x0000000000108947 */ /* 0x002fea0003800000 */
.L_x_532:
[----:B------:R-:W-:Y:S05]  /*5690*/  BSYNC.RELIABLE B1 ;  /* 0x0000000000017941 */ /* 0x000fea0003800100 */
.L_x_531:
[----:B------:R-:W-:-:S05]  /*56a0*/  VIADD R11, R11, 0x1 ;  /* 0x000000010b0b7836 */ /* 0x000fca0000000000 */
[----:B------:R-:W-:-:S13]  /*56b0*/  ISETP.NE.AND P0, PT, R11, 0x9, PT ;  /* 0x000000090b00780c */ /* 0x000fda0003f05270 */
[----:B------:R-:W-:Y:S05]  /*56c0*/  @P0 BRA `(.L_x_567) ;  /* 0xffffffe000c80947 */ /* 0x000fea000383ffff */
.L_x_530:
[----:B------:R-:W-:Y:S05]  /*56d0*/  BSYNC.RECONVERGENT B2 ;  /* 0x0000000000027941 */ /* 0x000fea0003800200 */
.L_x_529:
        /* <DEDUP_REMOVED lines=11> */
.L_x_579:
[----:B------:R-:W1:Y:S01]  /*5790*/  LDS.U16 R13, [R38] ;  /* 0x00000000260d7984 */ /* 0x000e620000000400 */
[----:B------:R-:W-:Y:S01]  /*57a0*/  IMAD.MOV.U32 R12, RZ, RZ, 0x1 ;  /* 0x00000001ff0c7424 */ /* 0x000fe200078e00ff */
[----:B------:R-:W-:Y:S01]  /*57b0*/  BSSY.RELIABLE B1, `(.L_x_570) ;  /* 0x0000085000017945 */ /* 0x000fe20003800100 */
[----:B------:R-:W-:Y:S01]  /*57c0*/  IMAD.MOV.U32 R14, RZ, RZ, RZ ;  /* 0x000000ffff0e7224 */ /* 0x000fe200078e00ff */
[----:B0-----:R-:W0:Y:S02]  /*57d0*/  LDS.U16 R15, [R37] ;  /* 0x00000000250f7984 */ /* 0x001e240000000400 */
[----:B------:R-:W-:-:S04]  /*57e0*/  SHF.L.U32 R12, R12, R11, RZ ;  /* 0x0000000b0c0c7219 */ /* 0x000fc800000006ff */
[----:B-1----:R-:W-:-:S04]  /*57f0*/  LOP3.LUT P0, RZ, R12, R13, RZ, 0xc0, !PT ;  /* 0x0000000d0cff7212 */ /* 0x002fc8000780c0ff */
[----:B------:R-:W-:Y:S01]  /*5800*/  ISETP.EQ.OR P0, PT, R13, RZ, !P0 ;  /* 0x000000ff0d00720c */ /* 0x000fe20004702670 */
[----:B------:R-:W-:-:S12]  /*5810*/  IMAD.MOV.U32 R13, RZ, RZ, RZ ;  /* 0x000000ffff0d7224 */ /* 0x000fd800078e00ff */
[----:B------:R-:W-:Y:S02]  /*5820*/  @!P0 IMAD.MOV.U32 R13, RZ, RZ, 0x1 ;  /* 0x00000001ff0d8424 */ /* 0x000fe400078e00ff */
[----:B------:R-:W-:Y:S01]  /*5830*/  @!P0 IMAD.MOV.U32 R14, RZ, RZ, R49 ;  /* 0x000000ffff0e8224 */ /* 0x000fe200078e0031 */
[----:B0-----:R-:W-:-:S04]  /*5840*/  LOP3.LUT P0, RZ, R12, R15, RZ, 0xc0, !PT ;  /* 0x0000000f0cff7212 */ /* 0x001fc8000780c0ff */
[----:B------:R-:W-:Y:S02]  /*5850*/  ISETP.EQ.OR P0, PT, R15, RZ, !P0 ;  /* 0x000000ff0f00720c */ /* 0x000fe40004702670 */
[----:B------:R-:W0:Y:S11]  /*5860*/  LDS.U16 R15, [R36] ;  /* 0x00000000240f7984 */ /* 0x000e360000000400 */
[----:B------:R-:W-:Y:S01]  /*5870*/  @!P0 LOP3.LUT R14, R48, R14, RZ, 0xfc, !PT ;  /* 0x0000000e300e8212 */ /* 0x000fe200078efcff */
[----:B------:R-:W-:Y:S01]  /*5880*/  @!P0 VIADD R13, R13, 0x1 ;  /* 0x000000010d0d8836 */ /* 0x000fe20000000000 */
        /* <DEDUP_REMOVED lines=31> */
[----:B------:R-:W-:-:S13]  /*5a80*/  ISETP.EQ.OR P0, PT, R15, RZ, !P0 ;  /* 0x000000ff0f00720c */ /* 0x000fda0004702670 */
[----:B------:R-:W-:Y:S01]  /*5a90*/  @!P0 LOP3.LUT R14, R41, R14, RZ, 0xfc, !PT ;  /* 0x0000000e290e8212 */ /* 0x000fe200078efcff */
[----:B------:R-:W-:-:S03]  /*5aa0*/  @!P0 VIADD R13, R13, 0x1 ;  /* 0x000000010d0d8836 */ /* 0x000fc60000000000 */
[----:B------:R-:W-:-:S06]  /*5ab0*/  LOP3.LUT R15, R14, 0xffff, RZ, 0xc0, !PT ;  /* 0x0000ffff0e0f7812 */ /* 0x000fcc00078ec0ff */
[----:B------:R-:W0:Y:S02]  /*5ac0*/  POPC R15, R15 ;  /* 0x0000000f000f7309 */ /* 0x000e240000000000 */
[----:B0-----:R-:W-:-:S04]  /*5ad0*/  ISETP.NE.AND P0, PT, R15, 0x1, PT ;  /* 0x000000010f00780c */ /* 0x001fc80003f05270 */
[----:B------:R-:W-:-:S13]  /*5ae0*/  ISETP.LT.U32.OR P0, PT, R13, 0x2, P0 ;  /* 0x000000020d00780c */ /* 0x000fda0000701470 */
[----:B------:R-:W-:Y:S05]  /*5af0*/  @P0 BRA `(.L_x_571) ;  /* 0x0000000400400947 */ /* 0x000fea0003800000 */
[----:B------:R-:W0:Y:S01]  /*5b00*/  BREV R14, R14 ;  /* 0x0000000e000e7301 */ /* 0x000e220000000000 */
[----:B------:R-:W1:Y:S01]  /*5b10*/  S2R R18, SR_CgaCtaId ;  /* 0x0000000000127919 */ /* 0x000e620000008800 */
[----:B------:R-:W-:-:S06]  /*5b20*/  MOV R15, 0x400 ;  /* 0x00000400000f7802 */ /* 0x000fcc0000000f00 */
[----:B0-----:R-:W0:Y:S02]  /*5b30*/  FLO.U32.SH R16, R14 ;  /* 0x0000000e00107300 */ /* 0x001e2400000e0400 */
[----:B0-----:R-:W-:Y:S01]  /*5b40*/  IMAD.HI R13, R16, 0x55555556, RZ ;  /* 0x55555556100d7827 */ /* 0x001fe200078e02ff */
[----:B-1----:R-:W-:-:S04]  /*5b50*/  LEA R15, R18, R15, 0x18 ;  /* 0x0000000f120f7211 */ /* 0x002fc800078ec0ff */
[----:B------:R-:W-:-:S05]  /*5b60*/  LEA.HI R13, R13, R13, RZ, 0x1 ;  /* 0x0000000d0d0d7211 */ /* 0x000fca00078f08ff */
[----:B------:R-:W-:-:S04]  /*5b70*/  IMAD R13, R13, 0x3, RZ ;  /* 0x000000030d0d7824 */ /* 0x000fc800078e02ff */
[----:B------:R-:W-:Y:S02]  /*5b80*/  IMAD.IADD R20, R16, 0x1, -R13 ;  /* 0x0000000110147824 */ /* 0x000fe400078e0a0d */
[----:B------:R-:W-:Y:S02]  /*5b90*/  VIADD R18, R13, 0x2 ;  /* 0x000000020d127836 */ /* 0x000fe40000000000 */
[----:B------:R-:W-:-:S04]  /*5ba0*/  IMAD R20, R20, 0x3, RZ ;  /* 0x0000000314147824 */ /* 0x000fc800078e02ff */
[C---:B------:R-:W-:Y:S02]  /*5bb0*/  VIADD R16, R20.reuse, 0x1 ;  /* 0x0000000114107836 */ /* 0x040fe40000000000 */
[----:B------:R-:W-:-:S07]  /*5bc0*/  VIADD R14, R20, 0x2 ;  /* 0x00000002140e7836 */ /* 0x000fce0000000000 */
.L_x_578:
[----:B------:R-:W-:Y:S01]  /*5bd0*/  ISETP.GT.U32.AND P1, PT, R3, 0x8, PT ;  /* 0x000000080300780c */ /* 0x000fe20003f24070 */
[----:B------:R-:W-:Y:S01]  /*5be0*/  IMAD R22, R13, 0x9, R20 ;  /* 0x000000090d167824 */ /* 0x000fe200078e0214 */
[----:B------:R-:W-:Y:S02]  /*5bf0*/  BSSY.RELIABLE B2, `(.L_x_572) ;  /* 0x0000014000027945 */ /* 0x000fe40003800100 */
[----:B------:R-:W-:Y:S01]  /*5c00*/  SEL R19, R20, R13, P1 ;  /* 0x0000000d14137207 */ /* 0x000fe20000800000 */
[----:B------:R-:W-:-:S03]  /*5c10*/  IMAD R17, R22, 0x2, R15 ;  /* 0x0000000216117824 */ /* 0x000fc600078e020f */
[----:B------:R-:W-:-:S13]  /*5c20*/  ISETP.NE.AND P0, PT, R52, R19, PT ;  /* 0x000000133400720c */ /* 0x000fda0003f05270 */
        /* <DEDUP_REMOVED lines=16> */
.L_x_573:
[----:B------:R-:W-:Y:S05]  /*5d30*/  BSYNC.RELIABLE B2 ;  /* 0x0000000000027941 */ /* 0x000fea0003800100 */
.L_x_572:
        /* <DEDUP_REMOVED lines=19> */
.L_x_575:
[----:B------:R-:W-:Y:S05]  /*5e70*/  BSYNC.RELIABLE B2 ;  /* 0x0000000000027941 */ /* 0x000fea0003800100 */
.L_x_574:
        /* <DEDUP_REMOVED lines=19> */
.L_x_577:
[----:B------:R-:W-:Y:S05]  /*5fb0*/  BSYNC.RELIABLE B2 ;  /* 0x0000000000027941 */ /* 0x000fea0003800100 */
.L_x_576:
[C---:B------:R-:W-:Y:S01]  /*5fc0*/  ISETP.GE.AND P0, PT, R13.reuse, R18, PT ;  /* 0x000000120d00720c */ /* 0x040fe20003f06270 */
[----:B------:R-:W-:-:S04]  /*5fd0*/  VIADD R17, R13, 0x1 ;  /* 0x000000010d117836 */ /* 0x000fc80000000000 */
[----:B------:R-:W-:-:S08]  /*5fe0*/  IMAD.MOV.U32 R13, RZ, RZ, R17 ;  /* 0x000000ffff0d7224 */ /* 0x000fd000078e0011 */
[----:B------:R-:W-:Y:S05]  /*5ff0*/  @!P0 BRA `(.L_x_578) ;  /* 0xfffffff800f48947 */ /* 0x000fea000383ffff */
.L_x_571:
[----:B------:R-:W-:Y:S05]  /*6000*/  BSYNC.RELIABLE B1 ;  /* 0x0000000000017941 */ /* 0x000fea0003800100 */
.L_x_570:
[----:B------:R-:W-:-:S05]  /*6010*/  VIADD R11, R11, 0x1 ;  /* 0x000000010b0b7836 */ /* 0x000fca0000000000 */
[----:B------:R-:W-:-:S13]  /*6020*/  ISETP.NE.AND P0, PT, R11, 0x9, PT ;  /* 0x000000090b00780c */ /* 0x000fda0003f05270 */
[----:B------:R-:W-:Y:S05]  /*6030*/  @P0 BRA `(.L_x_579) ;  /* 0xfffffff400d40947 */ /* 0x000fea000383ffff */
.L_x_569:
[----:B------:R-:W-:Y:S05]  /*6040*/  BSYNC.RECONVERGENT B0 ;  /* 0x0000000000007941 */ /* 0x000fea0003800200 */
.L_x_568:
        /* <DEDUP_REMOVED lines=11> */
[C---:B------:R-:W-:Y:S02]  /*6100*/  LOP3.LUT R14, R53.reuse, 0x1, RZ, 0xc0, !PT ;  /* 0x00000001350e7812 */ /* 0x040fe400078ec0ff */
[----:B------:R-:W-:-:S04]  /*6110*/  LOP3.LUT R12, R53, 0x2, RZ, 0xc0, !PT ;  /* 0x00000002350c7812 */ /* 0x000fc800078ec0ff */
[----:B------:R-:W-:-:S05]  /*6120*/  LEA.HI R12, R12, R14, RZ, 0x1f ;  /* 0x0000000e0c0c7211 */ /* 0x000fca00078ff8ff */
        /* <DEDUP_REMOVED lines=12> */
[----:B0-----:R-:W-:Y:S01]  /*61f0*/  @P0 IMAD.SHL.U32 R15, R8, 0x20000000, RZ ;  /* 0x20000000080f0824 */ /* 0x001fe200078e00ff */
[----:B------:R-:W-:Y:S01]  /*6200*/  @P0 SHF.L.U32 R17, R7, R12, RZ ;  /* 0x0000000c07110219 */ /* 0x000fe200000006ff */
[----:B------:R-:W-:Y:S02]  /*6210*/  @P0 VIADD R12, R12, 0x1 ;  /* 0x000000010c0c0836 */ /* 0x000fe40000000000 */
[----:B------:R-:W-:Y:S01]  /*6220*/  @P3 IMAD.SHL.U32 R13, R8, 0x10000000, RZ ;  /* 0x10000000080d3824 */ /* 0x000fe200078e00ff */
[----:B------:R-:W-:-:S04]  /*6230*/  @P0 SHF.R.S32.HI R16, RZ, 0x1f, R15 ;  /* 0x0000001fff100819 */ /* 0x000fc8000001140f */
[----:B------:R-:W-:Y:S02]  /*6240*/  @P3 SHF.R.S32.HI R14, RZ, 0x1f, R13 ;  /* 0x0000001fff0e3819 */ /* 0x000fe4000001140d */
[----:B------:R-:W-:Y:S02]  /*6250*/  @P0 LOP3.LUT R11, R11, R16, R17, 0xf8, !PT ;  /* 0x000000100b0b0212 */ /* 0x000fe400078ef811 */
[----:B------:R-:W-:Y:S01]  /*6260*/  @P3 SHF.L.U32 R13, R7, R12, RZ ;  /* 0x0000000c070d3219 */ /* 0x000fe200000006ff */
[----:B------:R-:W-:Y:S01]  /*6270*/  @P3 VIADD R12, R12, 0x1 ;  /* 0x000000010c0c3836 */ /* 0x000fe20000000000 */
[----:B------:R-:W-:Y:S02]  /*6280*/  LOP3.LUT P0, RZ, R53, 0x80, RZ, 0xc0, !PT ;  /* 0x0000008035ff7812 */ /* 0x000fe4000780c0ff */
[----:B------:R-:W-:Y:S01]  /*6290*/  @P3 LOP3.LUT R11, R11, R14, R13, 0xf8, !PT ;  /* 0x0000000e0b0b3212 */ /* 0x000fe200078ef80d */
[----:B------:R-:W-:-:S05]  /*62a0*/  @P4 IMAD.SHL.U32 R13, R8, 0x8000000, RZ ;  /* 0x08000000080d4824 */ /* 0x000fca00078e00ff */
[----:B------:R-:W-:Y:S02]  /*62b0*/  @P4 SHF.R.S32.HI R14, RZ, 0x1f, R13 ;  /* 0x0000001fff0e4819 */ /* 0x000fe4000001140d */
[----:B------:R-:W-:Y:S01]  /*62c0*/  @P4 SHF.L.U32 R13, R7, R12, RZ ;  /* 0x0000000c070d4219 */ /* 0x000fe200000006ff */
[----:B------:R-:W-:-:S03]  /*62d0*/  @P4 VIADD R12, R12, 0x1 ;  /* 0x000000010c0c4836 */ /* 0x000fc60000000000 */
        /* <DEDUP_REMOVED lines=23> */
[----:B------:R-:W-:-:S04]  /*6450*/  LOP3.LUT P0, RZ, R53, 0x8000, RZ, 0xc0, !PT ;  /* 0x0000800035ff7812 */ /* 0x000fc8000780c0ff */
        /* <DEDUP_REMOVED lines=29> */
[----:B------:R-:W-:-:S05]  /*6630*/  @P0 IMAD.U32 R13, R8, 0x10000, RZ ;  /* 0x00010000080d0824 */ /* 0x000fca00078e00ff */
        /* <DEDUP_REMOVED lines=77> */
[----:B------:R-:W-:Y:S01]  /*6b10*/  @P6 IMAD.SHL.U32 R13, R8, 0x2, RZ ;  /* 0x00000002080d6824 */ /* 0x000fe200078e00ff */
[----:B------:R-:W-:-:S04]  /*6b20*/  LOP3.LUT R8, R53, R8, RZ, 0xc0, !PT ;  /* 0x0000000835087212 */ /* 0x000fc800078ec0ff */
[----:B------:R-:W-:Y:S02]  /*6b30*/  @P6 SHF.R.S32.HI R14, RZ, 0x1f, R13 ;  /* 0x0000001fff0e6819 */ /* 0x000fe4000001140d */
[----:B------:R-:W-:Y:S01]  /*6b40*/  @P6 SHF.L.U32 R13, R7, R12, RZ ;  /* 0x0000000c070d6219 */ /* 0x000fe200000006ff */
[----:B------:R-:W-:Y:S01]  /*6b50*/  @P6 VIADD R12, R12, 0x1 ;  /* 0x000000010c0c6836 */ /* 0x000fe20000000000 */
[----:B------:R-:W-:Y:S02]  /*6b60*/  SHF.R.S32.HI R8, RZ, 0x1f, R8 ;  /* 0x0000001fff087819 */ /* 0x000fe40000011408 */
[----:B------:R-:W-:Y:S02]  /*6b70*/  @P6 LOP3.LUT R11, R11, R14, R13, 0xf8, !PT ;  /* 0x0000000e0b0b6212 */ /* 0x000fe400078ef80d */
[----:B------:R-:W-:-:S04]  /*6b80*/  SHF.L.U32 R12, R7, R12, RZ ;  /* 0x0000000c070c7219 */ /* 0x000fc800000006ff */
[----:B------:R-:W-:-:S07]  /*6b90*/  LOP3.LUT R11, R11, R8, R12, 0xf8, !PT ;  /* 0x000000080b0b7212 */ /* 0x000fce00078ef80c */
.L_x_580:
[----:B------:R-:W-:-:S13]  /*6ba0*/  ISETP.NE.AND P0, PT, R11, RZ, PT ;  /* 0x000000ff0b00720c */ /* 0x000fda0003f05270 */
[----:B------:R-:W-:Y:S05]  /*6bb0*/  @!P0 BRA `(.L_x_581) ;  /* 0x0000000000588947 */ /* 0x000fea0003800000 */
[----:B------:R-:W1:Y:S01]  /*6bc0*/  S2UR UR6, SR_CgaCtaId ;  /* 0x00000000000679c3 */ /* 0x000e620000008800 */
[----:B------:R-:W-:Y:S01]  /*6bd0*/  BSSY.RECONVERGENT B0, `(.L_x_582) ;  /* 0x000000b000007945 */ /* 0x000fe20003800200 */
[----:B------:R-:W-:Y:S01]  /*6be0*/  IMAD.MOV.U32 R7, RZ, RZ, R3 ;  /* 0x000000ffff077224 */ /* 0x000fe200078e0003 */
[----:B------:R-:W-:Y:S02]  /*6bf0*/  UMOV UR5, 0x400 ;  /* 0x0000040000057882 */ /* 0x000fe40000000000 */
[----:B-1----:R-:W-:-:S12]  /*6c00*/  ULEA UR5, UR6, UR5, 0x18 ;  /* 0x0000000506057291 */ /* 0x002fd8000f8ec0ff */
.L_x_583:
[C---:B------:R-:W-:Y:S01]  /*6c10*/  LEA R8, R7.reuse, UR5, 0x1 ;  /* 0x0000000507087c11 */ /* 0x040fe2000f8e08ff */
[C---:B------:R-:W-:Y:S01]  /*6c20*/  VIADD R11, R7.reuse, 0x20 ;  /* 0x00000020070b7836 */ /* 0x040fe20000000000 */
[----:B------:R-:W-:-:S03]  /*6c30*/  ISETP.GE.U32.AND P0, PT, R7, 0x31, PT ;  /* 0x000000310700780c */ /* 0x000fc60003f06070 */
[----:B------:R-:W-:Y:S01]  /*6c40*/  IMAD.MOV.U32 R7, RZ, RZ, R11 ;  /* 0x000000ffff077224 */ /* 0x000fe200078e000b */
[----:B------:R-:W1:Y:S02]  /*6c50*/  LDS.U16 R8, [R8] ;  /* 0x0000000008087984 */ /* 0x000e640000000400 */
[----:B-1----:R-:W-:-:S13]  /*6c60*/  ISETP.NE.AND P1, PT, R8, RZ, PT ;  /* 0x000000ff0800720c */ /* 0x002fda0003f25270 */
[----:B------:R-:W-:Y:S05]  /*6c70*/  @!P0 BRA P1, `(.L_x_583) ;  /* 0xfffffffc00e48947 */ /* 0x000fea000083ffff */
[----:B------:R-:W-:Y:S05]  /*6c80*/  BSYNC.RECONVERGENT B0 ;  /* 0x0000000000007941 */ /* 0x000fea0003800200 */
.L_x_582:
        /* <DEDUP_REMOVED lines=9> */
.L_x_581:
[----:B------:R-:W1:Y:S01]  /*6d20*/  S2UR UR5, SR_CgaCtaId ;  /* 0x00000000000579c3 */ /* 0x000e620000008800 */
[----:B------:R-:W-:Y:S01]  /*6d30*/  UMOV UR4, 0x400 ;  /* 0x0000040000047882 */ /* 0x000fe20000000000 */
[----:B------:R-:W-:Y:S01]  /*6d40*/  IMAD R5, R57, 0x51, R54 ;  /* 0x0000005139057824 */ /* 0x000fe200078e0236 */
[----:B------:R-:W-:Y:S01]  /*6d50*/  BSSY.RECONVERGENT B0, `(.L_x_585) ;  /* 0x000000e000007945 */ /* 0x000fe20003800200 */
[----:B------:R-:W-:-:S04]  /*6d60*/  NOP ;  /* 0x0000000000007918 */ /* 0x000fc80000000000 */
[----:B------:R-:W2:Y:S01]  /*6d70*/  LDC.64 R2, c[0x0][0x388] ;  /* 0x0000e200ff027b82 */ /* 0x000ea20000000a00 */
[----:B-1----:R-:W-:-:S06]  /*6d80*/  ULEA UR4, UR5, UR4, 0x18 ;  /* 0x0000000405047291 */ /* 0x002fcc000f8ec0ff */
[----:B------:R-:W-:Y:S01]  /*6d90*/  LEA R0, R54, UR4, 0x1 ;  /* 0x0000000436007c11 */ /* 0x000fe2000f8e08ff */
[----:B--2---:R-:W-:-:S07]  /*6da0*/  IMAD.WIDE.U32 R2, R5, 0x2, R2 ;  /* 0x0000000205027825 */ /* 0x004fce00078e0002 */
.L_x_586:
[----:B------:R1:W2:Y:S01]  /*6db0*/  LDS.U16 R5, [R0] ;  /* 0x0000000000057984 */ /* 0x0002a20000000400 */
[C---:B------:R-:W-:Y:S01]  /*6dc0*/  ISETP.GE.U32.AND P0, PT, R54.reuse, 0x31, PT ;  /* 0x000000313600780c */ /* 0x040fe20003f06070 */
[----:B------:R-:W-:Y:S02]  /*6dd0*/  VIADD R54, R54, 0x20 ;  /* 0x0000002036367836 */ /* 0x000fe40000000000 */
[----:B-1----:R-:W-:Y:S01]  /*6de0*/  VIADD R0, R0, 0x40 ;  /* 0x0000004000007836 */ /* 0x002fe20000000000 */
[----:B--2---:R1:W-:Y:S02]  /*6df0*/  STG.E.U16 desc[UR8][R2.64], R5 ;  /* 0x0000000502007986 */ /* 0x0043e4000c101508 */
[----:B-1----:R-:W-:-:S05]  /*6e00*/  IADD3 R2, P1, PT, R2, 0x40, RZ ;  /* 0x0000004002027810 */ /* 0x002fca0007f3e0ff */
[----:B------:R-:W-:Y:S02]  /*6e10*/  IMAD.X R3, RZ, RZ, R3, P1 ;  /* 0x000000ffff037224 */ /* 0x000fe400008e0603 */
[----:B------:R-:W-:Y:S06]  /*6e20*/  @!P0 BRA `(.L_x_586) ;  /* 0xfffffffc00e08947 */ /* 0x000fec000383ffff */
[----:B------:R-:W-:Y:S05]  /*6e30*/  BSYNC.RECONVERGENT B0 ;  /* 0x0000000000007941 */ /* 0x000fea0003800200 */
.L_x_585:
[----:B------:R-:W1:Y:S02]  /*6e40*/  S2R R0, SR_LTMASK ;  /* 0x0000000000007919 */ /* 0x000e640000003900 */
[----:B-1----:R-:W-:-:S04]  /*6e50*/  LOP3.LUT R0, R0, R55, RZ, 0xc0, !PT ;  /* 0x0000003700007212 */ /* 0x002fc800078ec0ff */
[----:B------:R-:W-:-:S13]  /*6e60*/  ISETP.NE.AND P0, PT, R0, RZ, PT ;  /* 0x000000ff0000720c */ /* 0x000fda0003f05270 */
[----:B------:R-:W-:Y:S05]  /*6e70*/  @P0 EXIT ;  /* 0x000000000000094d */ /* 0x000fea0003800000 */
[----:B------:R-:W-:Y:S05]  /*6e80*/  BRA.U UP0, `(.L_x_587) ;  /* 0x00000001003c7547 */ /* 0x000fea000b800000 */
[----:B------:R-:W-:-:S07]  /*6e90*/  IMAD.MOV.U32 R0, RZ, RZ, RZ ;  /* 0x000000ffff007224 */ /* 0x000fce00078e00ff */
.L_x_588:
[C---:B------:R-:W-:Y:S02]  /*6ea0*/  LEA R2, R0.reuse, UR4, 0x1 ;  /* 0x0000000400027c11 */ /* 0x040fe4000f8e08ff */
[C---:B------:R-:W-:Y:S01]  /*6eb0*/  ISETP.GE.U32.AND P0, PT, R0.reuse, 0x50, PT ;  /* 0x000000500000780c */ /* 0x040fe20003f06070 */
[----:B------:R-:W-:-:S03]  /*6ec0*/  VIADD R0, R0, 0x1 ;  /* 0x0000000100007836 */ /* 0x000fc60000000000 */
[----:B------:R-:W1:Y:S02]  /*6ed0*/  LDS.U16 R2, [R2] ;  /* 0x0000000002027984 */ /* 0x000e640000000400 */
[----:B-1----:R-:W1:Y:S02]  /*6ee0*/  POPC R3, R2 ;  /* 0x0000000200037309 */ /* 0x002e640000000000 */
[----:B-1----:R-:W-:-:S04]  /*6ef0*/  PRMT R4, R3, 0x9910, RZ ;  /* 0x0000991003047816 */ /* 0x002fc800000000ff */
[----:B------:R-:W-:-:S13]  /*6f00*/  ISETP.EQ.AND P1, PT, R4, 0x1, PT ;  /* 0x000000010400780c */ /* 0x000fda0003f22270 */
[----:B------:R-:W-:Y:S05]  /*6f10*/  @!P0 BRA P1, `(.L_x_588) ;  /* 0xfffffffc00e08947 */ /* 0x000fea000083ffff */
[----:B------:R-:W1:Y:S01]  /*6f20*/  LDC.64 R2, c[0x0][0x390] ;  /* 0x0000e400ff027b82 */ /* 0x000e620000000a00 */
[----:B------:R-:W-:-:S04]  /*6f30*/  ISETP.NE.AND P0, PT, R4, 0x1, PT ;  /* 0x000000010400780c */ /* 0x000fc80003f05270 */
[----:B------:R-:W-:Y:S01]  /*6f40*/  SEL R5, RZ, 0x1, P0 ;  /* 0x00000001ff057807 */ /* 0x000fe20000000000 */
[----:B-1----:R-:W-:-:S05]  /*6f50*/  IMAD.WIDE.U32 R2, R57, 0x4, R2 ;  /* 0x0000000439027825 */ /* 0x002fca00078e0002 */
[----:B------:R-:W-:Y:S01]  /*6f60*/  STG.E desc[UR8][R2.64], R5 ;  /* 0x0000000502007986 */ /* 0x000fe2000c101908 */
[----:B------:R-:W-:Y:S05]  /*6f70*/  EXIT ;  /* 0x000000000000794d */ /* 0x000fea0003800000 */
.L_x_587:
[----:B------:R-:W1:Y:S01]  /*6f80*/  LDC.64 R2, c[0x0][0x390] ;  /* 0x0000e400ff027b82 */ /* 0x000e620000000a00 */
[----:B------:R-:W-:Y:S02]  /*6f90*/  IMAD.MOV.U32 R5, RZ, RZ, -0x1 ;  /* 0xffffffffff057424 */ /* 0x000fe400078e00ff */
[----:B-1----:R-:W-:-:S05]  /*6fa0*/  IMAD.WIDE.U32 R2, R57, 0x4, R2 ;  /* 0x0000000439027825 */ /* 0x002fca00078e0002 */
[----:B------:R-:W-:Y:S01]  /*6fb0*/  STG.E desc[UR8][R2.64], R5 ;  /* 0x0000000502007986 */ /* 0x000fe2000c101908 */
[----:B------:R-:W-:Y:S05]  /*6fc0*/  EXIT ;  /* 0x000000000000794d */ /* 0x000fea0003800000 */
.L_x_589:
        /* <DEDUP_REMOVED lines=11> */
.L_x_597:


//--------------------- .nv.shared.reserved.0     --------------------------
	.section	.nv.shared.reserved.0,"aw",@nobits
	.weak		__nv_reservedSMEM_offset_0_alias
	.size		__nv_reservedSMEM_offset_0_alias, 0, 64
	.other		__nv_reservedSMEM_offset_0_alias,@"STO_CUDA_RESERVED_SHARED STV_DEFAULT"
__nv_reservedSMEM_offset_0_alias:
	.zero		0
	.zero		64


//--------------------- .nv.shared._Z23phase3_branching_kernelPtPii --------------------------
	.section	.nv.shared._Z23phase3_branching_kernelPtPii,"aw",@nobits
	.sectionflags	@""
	.align	4
.nv.shared._Z23phase3_branching_kernelPtPii:
	.zero		1510


//--------------------- .nv.shared._Z24phase2_relaxation_kernelPtPiPKfi --------------------------
	.section	.nv.shared._Z24phase2_relaxation_kernelPtPiPKfi,"aw",@nobits
	.sectionflags	@""
	.align	4
.nv.shared._Z24phase2_relaxation_kernelPtPiPKfi:
	.zero		13176


//--------------------- .nv.shared._Z25phase1_propagation_kernelPKiPtPii --------------------------
	.section	.nv.shared._Z25phase1_propagation_kernelPKiPtPii,"aw",@nobits
	.sectionflags	@""
	.align	2
.nv.shared._Z25phase1_propagation_kernelPKiPtPii:
	.zero		1186


//--------------------- .nv.constant0._Z17trichotomy_kernelPKtPfS1_i --------------------------
	.section	.nv.constant0._Z17trichotomy_kernelPKtPfS1_i,"a",@progbits
	.sectionflags	@""
	.align	4
.nv.constant0._Z17trichotomy_kernelPKtPfS1_i:
	.zero		924


//--------------------- .nv.constant0._Z23phase3_branching_kernelPtPii --------------------------
	.section	.nv.constant0._Z23phase3_branching_kernelPtPii,"a",@progbits
	.sectionflags	@""
	.align	4
.nv.constant0._Z23phase3_branching_kernelPtPii:
	.zero		916


//--------------------- .nv.constant0._Z24phase2_relaxation_kernelPtPiPKfi --------------------------
	.section	.nv.constant0._Z24phase2_relaxation_kernelPtPiPKfi,"a",@progbits
	.sectionflags	@""
	.align	4
.nv.constant0._Z24phase2_relaxation_kernelPtPiPKfi:
	.zero		924


//--------------------- .nv.constant0._Z25phase1_propagation_kernelPKiPtPii --------------------------
	.section	.nv.constant0._Z25phase1_propagation_kernelPKiPtPii,"a",@progbits
	.sectionflags	@""
	.align	4
.nv.constant0._Z25phase1_propagation_kernelPKiPtPii:
	.zero		924


//--------------------- SYMBOLS --------------------------

	.type		.nv.reservedSmem.offset0,@object
	.size		.nv.reservedSmem.offset0,0x4
	.type		.nv.reservedSmem.cap,@object
	.size		.nv.reservedSmem.cap,0x4
